def matmul_kernel(
    a_ptr,
    b_ptr,
    c_ptr,
    M,
    N,
    K,
    stride_am,
    stride_ak,
    stride_bk,
    stride_bn,
    stride_cm,
    stride_cn,
    BLOCK_M: tl.constexpr,
    BLOCK_N: tl.constexpr,
    BLOCK_K: tl.constexpr,
    GROUP_M: tl.constexpr,
):
    pid = tl.program_id(axis=0)
    num_pid_m = tl.cdiv(M, BLOCK_M)
    num_pid_n = tl.cdiv(N, BLOCK_N)
    num_pid_in_group = GROUP_M * num_pid_n
    group_id = pid // num_pid_in_group
    first_pid_m = group_id * GROUP_M
    group_size_m = min(num_pid_m - first_pid_m, GROUP_M)
    pid_m = first_pid_m + ((pid % num_pid_in_group) % group_size_m)
    pid_n = (pid % num_pid_in_group) // group_size_m

    offs_am = (pid_m * BLOCK_M + tl.arange(0, BLOCK_M)) % M
    offs_bn = (pid_n * BLOCK_N + tl.arange(0, BLOCK_N)) % N
    offs_k = tl.arange(0, BLOCK_K)
    a_ptrs = a_ptr + offs_am[:, None] * stride_am + offs_k[None, :] * stride_ak
    b_ptrs = b_ptr + offs_k[:, None] * stride_bk + offs_bn[None, :] * stride_bn

    acc = tl.zeros((BLOCK_M, BLOCK_N), dtype=tl.float32)
    for kk in range(0, tl.cdiv(K, BLOCK_K)):
        a = tl.load(a_ptrs, mask=offs_k[None, :] < K - kk * BLOCK_K, other=0.0)
        b = tl.load(b_ptrs, mask=offs_k[:, None] < K - kk * BLOCK_K, other=0.0)
        acc = tl.dot(a, b, acc)
        a_ptrs += BLOCK_K * stride_ak
        b_ptrs += BLOCK_K * stride_bk

    c = acc.to(c_ptr.dtype.element_ty)
    offs_cm = pid_m * BLOCK_M + tl.arange(0, BLOCK_M)
    offs_cn = pid_n * BLOCK_N + tl.arange(0, BLOCK_N)
    c_ptrs = c_ptr + offs_cm[:, None] * stride_cm + offs_cn[None, :] * stride_cn
    mask = (offs_cm[:, None] < M) & (offs_cn[None, :] < N)
    tl.store(c_ptrs, c, mask=mask)

# config = {"BLOCK_K": 128, "BLOCK_M": 512, "BLOCK_N": 64, "GROUP_M": 8, "arch": "sm_100", "dtype": "bf16", "num_ctas": 4, "num_stages": 3, "num_warps": 4}
# arch = sm_100


// ===== COMPILED SASS (sm_100a) =====

	.target	sm_100a

	.elftype	@"ET_EXEC"


//--------------------- .note.nv.tkinfo           --------------------------
	.section	.note.nv.tkinfo,"",@"SHT_NOTE"
	.sectionflags	@"SHF_NOTE_NV_TKINFO"
	.tkinfo
        /*0018*/ 	.word	0x00000081
        /*0030*/ 	.string	""
        /*0030*/ 	.string	"ptxas-blackwell"
        /*0030*/ 	.string	"Cuda compilation tools, release 12.9, V12.9.86"
        /*0030*/ 	.string	"Build cuda_12.9.r12.9/compiler.36037853_0"
        /*0030*/ 	.string	"-v  -suppress-debug-info  -lineinfo  -arch sm_100a "



//--------------------- .note.nv.cuver            --------------------------
	.section	.note.nv.cuver,"",@"SHT_NOTE"
	.sectionflags	@"SHF_NOTE_NV_CUVER"
        /*0018*/ 	.short	0x0001
        /*001a*/ 	.short	0x0064
        /*001c*/ 	.short	0x0001
        /*001e*/ 	.short	0x0000
        /*0020*/ 	.short	0x0001
        /*0022*/ 	.short	0x0000


//--------------------- .nv.info                  --------------------------
	.section	.nv.info,"",@"SHT_CUDA_INFO"
	.align	4


	//----- nvinfo : EIATTR_REGCOUNT
	.align		4
        /*0000*/ 	.byte	0x04, 0x2f
        /*0002*/ 	.short	(.L_4 - .L_3)
	.align		4
.L_3:
        /*0004*/ 	.word	index@(matmul_kernel)
        /*0008*/ 	.word	0x00000060


	//----- nvinfo : EIATTR_FRAME_SIZE
	.align		4
.L_4:
        /*000c*/ 	.byte	0x04, 0x11
        /*000e*/ 	.short	(.L_6 - .L_5)
	.align		4
.L_5:
        /*0010*/ 	.word	index@($__internal_2_$__cuda_sm10x_tcgen05_guardrail_trap_unallocated_columns_being_dealloced)
        /*0014*/ 	.word	0x000008b0


	//----- nvinfo : EIATTR_FRAME_SIZE
	.align		4
.L_6:
        /*0018*/ 	.byte	0x04, 0x11
        /*001a*/ 	.short	(.L_8 - .L_7)
	.align		4
.L_7:
        /*001c*/ 	.word	index@($__internal_1_$__cuda_sm10x_tcgen05_guardrail_trap_phase_invalid_during_alloc)
        /*0020*/ 	.word	0x000008b0


	//----- nvinfo : EIATTR_FRAME_SIZE
	.align		4
.L_8:
        /*0024*/ 	.byte	0x04, 0x11
        /*0026*/ 	.short	(.L_10 - .L_9)
	.align		4
.L_9:
        /*0028*/ 	.word	index@($__internal_0_$__cuda_sm10x_tcgen05_guardrail_trap_col_being_dealloced_not_returned_by_alloc)
        /*002c*/ 	.word	0x000008b0


	//----- nvinfo : EIATTR_FRAME_SIZE
	.align		4
.L_10:
        /*0030*/ 	.byte	0x04, 0x11
        /*0032*/ 	.short	(.L_12 - .L_11)
	.align		4
.L_11:
        /*0034*/ 	.word	index@(matmul_kernel)
        /*0038*/ 	.word	0x000008b0


	//----- nvinfo : EIATTR_MIN_STACK_SIZE
	.align		4
.L_12:
        /*003c*/ 	.byte	0x04, 0x12
        /*003e*/ 	.short	(.L_14 - .L_13)
	.align		4
.L_13:
        /*0040*/ 	.word	index@(matmul_kernel)
        /*0044*/ 	.word	0x000008b0
.L_14:


//--------------------- .nv.info.matmul_kernel    --------------------------
	.section	.nv.info.matmul_kernel,"",@"SHT_CUDA_INFO"
	.sectionflags	@""
	.align	4


	//----- nvinfo : EIATTR_CUDA_API_VERSION
	.align		4
        /*0000*/ 	.byte	0x04, 0x37
        /*0002*/ 	.short	(.L_16 - .L_15)
.L_15:
        /*0004*/ 	.word	0x00000081


	//----- nvinfo : EIATTR_KPARAM_INFO
	.align		4
.L_16:
        /*0008*/ 	.byte	0x04, 0x17
        /*000a*/ 	.short	(.L_18 - .L_17)
.L_17:
        /*000c*/ 	.word	0x00000000
        /*0010*/ 	.short	0x000d
        /*0012*/ 	.short	0x0048
        /*0014*/ 	.byte	0x00, 0xf4, 0x21, 0x00


	//----- nvinfo : EIATTR_KPARAM_INFO
	.align		4
.L_18:
        /*0018*/ 	.byte	0x04, 0x17
        /*001a*/ 	.short	(.L_20 - .L_19)
.L_19:
        /*001c*/ 	.word	0x00000000
        /*0020*/ 	.short	0x000c
        /*0022*/ 	.short	0x0040
        /*0024*/ 	.byte	0x00, 0xf4, 0x21, 0x00


	//----- nvinfo : EIATTR_KPARAM_INFO
	.align		4
.L_20:
        /*0028*/ 	.byte	0x04, 0x17
        /*002a*/ 	.short	(.L_22 - .L_21)
.L_21:
        /*002c*/ 	.word	0x00000000
        /*0030*/ 	.short	0x000b
        /*0032*/ 	.short	0x0038
        /*0034*/ 	.byte	0x00, 0xf0, 0x11, 0x00


	//----- nvinfo : EIATTR_KPARAM_INFO
	.align		4
.L_22:
        /*0038*/ 	.byte	0x04, 0x17
        /*003a*/ 	.short	(.L_24 - .L_23)
.L_23:
        /*003c*/ 	.word	0x00000000
        /*0040*/ 	.short	0x000a
        /*0042*/ 	.short	0x0034
        /*0044*/ 	.byte	0x00, 0xf0, 0x11, 0x00


	//----- nvinfo : EIATTR_KPARAM_INFO
	.align		4
.L_24:
        /*0048*/ 	.byte	0x04, 0x17
        /*004a*/ 	.short	(.L_26 - .L_25)
.L_25:
        /*004c*/ 	.word	0x00000000
        /*0050*/ 	.short	0x0009
        /*0052*/ 	.short	0x0030
        /*0054*/ 	.byte	0x00, 0xf0, 0x11, 0x00


	//----- nvinfo : EIATTR_KPARAM_INFO
	.align		4
.L_26:
        /*0058*/ 	.byte	0x04, 0x17
        /*005a*/ 	.short	(.L_28 - .L_27)
.L_27:
        /*005c*/ 	.word	0x00000000
        /*0060*/ 	.short	0x0008
        /*0062*/ 	.short	0x002c
        /*0064*/ 	.byte	0x00, 0xf0, 0x11, 0x00


	//----- nvinfo : EIATTR_KPARAM_INFO
	.align		4
.L_28:
        /*0068*/ 	.byte	0x04, 0x17
        /*006a*/ 	.short	(.L_30 - .L_29)
.L_29:
        /*006c*/ 	.word	0x00000000
        /*0070*/ 	.short	0x0007
        /*0072*/ 	.short	0x0028
        /*0074*/ 	.byte	0x00, 0xf0, 0x11, 0x00


	//----- nvinfo : EIATTR_KPARAM_INFO
	.align		4
.L_30:
        /*0078*/ 	.byte	0x04, 0x17
        /*007a*/ 	.short	(.L_32 - .L_31)
.L_31:
        /*007c*/ 	.word	0x00000000
        /*0080*/ 	.short	0x0006
        /*0082*/ 	.short	0x0024
        /*0084*/ 	.byte	0x00, 0xf0, 0x11, 0x00


	//----- nvinfo : EIATTR_KPARAM_INFO
	.align		4
.L_32:
        /*0088*/ 	.byte	0x04, 0x17
        /*008a*/ 	.short	(.L_34 - .L_33)
.L_33:
        /*008c*/ 	.word	0x00000000
        /*0090*/ 	.short	0x0005
        /*0092*/ 	.short	0x0020
        /*0094*/ 	.byte	0x00, 0xf0, 0x11, 0x00


	//----- nvinfo : EIATTR_KPARAM_INFO
	.align		4
.L_34:
        /*0098*/ 	.byte	0x04, 0x17
        /*009a*/ 	.short	(.L_36 - .L_35)
.L_35:
        /*009c*/ 	.word	0x00000000
        /*00a0*/ 	.short	0x0004
        /*00a2*/ 	.short	0x001c
        /*00a4*/ 	.byte	0x00, 0xf0, 0x11, 0x00


	//----- nvinfo : EIATTR_KPARAM_INFO
	.align		4
.L_36:
        /*00a8*/ 	.byte	0x04, 0x17
        /*00aa*/ 	.short	(.L_38 - .L_37)
.L_37:
        /*00ac*/ 	.word	0x00000000
        /*00b0*/ 	.short	0x0003
        /*00b2*/ 	.short	0x0018
        /*00b4*/ 	.byte	0x00, 0xf0, 0x11, 0x00


	//----- nvinfo : EIATTR_KPARAM_INFO
	.align		4
.L_38:
        /*00b8*/ 	.byte	0x04, 0x17
        /*00ba*/ 	.short	(.L_40 - .L_39)
.L_39:
        /*00bc*/ 	.word	0x00000000
        /*00c0*/ 	.short	0x0002
        /*00c2*/ 	.short	0x0010
        /*00c4*/ 	.byte	0x00, 0xf4, 0x21, 0x00


	//----- nvinfo : EIATTR_KPARAM_INFO
	.align		4
.L_40:
        /*00c8*/ 	.byte	0x04, 0x17
        /*00ca*/ 	.short	(.L_42 - .L_41)
.L_41:
        /*00cc*/ 	.word	0x00000000
        /*00d0*/ 	.short	0x0001
        /*00d2*/ 	.short	0x0008
        /*00d4*/ 	.byte	0x00, 0xf4, 0x21, 0x00


	//----- nvinfo : EIATTR_KPARAM_INFO
	.align		4
.L_42:
        /*00d8*/ 	.byte	0x04, 0x17
        /*00da*/ 	.short	(.L_44 - .L_43)
.L_43:
        /*00dc*/ 	.word	0x00000000
        /*00e0*/ 	.short	0x0000
        /*00e2*/ 	.short	0x0000
        /*00e4*/ 	.byte	0x00, 0xf4, 0x21, 0x00


	//----- nvinfo : EIATTR_EXPLICIT_CLUSTER
	.align		4
.L_44:
        /*00e8*/ 	.byte	0x01, 0x3e
	.zero		2


	//----- nvinfo : EIATTR_CTA_PER_CLUSTER
	.align		4
        /*00ec*/ 	.byte	0x04, 0x3d
        /*00ee*/ 	.short	(.L_46 - .L_45)
.L_45:
        /*00f0*/ 	.word	0x00000004
        /*00f4*/ 	.word	0x00000001
        /*00f8*/ 	.word	0x00000001


	//----- nvinfo : EIATTR_AT_ENTRY_FRAGMENTS
	.align		4
.L_46:
        /*00fc*/ 	.byte	0x04, 0x4f
        /*00fe*/ 	.short	(.L_48 - .L_47)


	//   ....[0]....
.L_47:
        /*0100*/ 	.word	0x00000004


	//----- nvinfo : EIATTR_RESERVED_SMEM_USED
	.align		4
.L_48:
        /*0104*/ 	.byte	0x01, 0x41
	.zero		2


	//----- nvinfo : EIATTR_SPARSE_MMA_MASK
	.align		4
        /*0108*/ 	.byte	0x03, 0x50
        /*010a*/ 	.short	0x0000


	//----- nvinfo : EIATTR_TCGEN05_1CTA_USED
	.align		4
        /*010c*/ 	.byte	0x01, 0x51
	.zero		2


	//----- nvinfo : EIATTR_MAXREG_COUNT
	.align		4
        /*0110*/ 	.byte	0x03, 0x1b
        /*0112*/ 	.short	0x00ff


	//----- nvinfo : EIATTR_NUM_BARRIERS
	.align		4
        /*0114*/ 	.byte	0x02, 0x4c
        /*0116*/ 	.byte	0x01
	.zero		1


	//----- nvinfo : EIATTR_ANNOTATIONS
	.align		4
        /*0118*/ 	.byte	0x04, 0x55
        /*011a*/ 	.short	(.L_50 - .L_49)


	//   ....[0]....
.L_49:
        /*011c*/ 	.word	0x00000001
        /*0120*/ 	.byte	0xd0, 0x03, 0x00, 0x00, 0x01, 0x00, 0x00, 0x00, 0x80, 0x09, 0x00, 0x00, 0x01, 0x00, 0x00, 0x00
        /* <DEDUP_REMOVED lines=979> */
        /*3e60*/ 	.byte	0xd0, 0xa8, 0x01, 0x00, 0x01, 0x00, 0x00, 0x00, 0xf0, 0xa8, 0x01, 0x00


	//----- nvinfo : EIATTR_INT_WARP_WIDE_INSTR_OFFSETS
	.align		4
.L_50:
        /*3e6c*/ 	.byte	0x04, 0x31
        /*3e6e*/ 	.short	(.L_52 - .L_51)


	//   ....[0]....
.L_51:
        /*3e70*/ 	.word	0x000048f0


	//   ....[1]....
        /*3e74*/ 	.word	0x00004920


	//   ....[2]....
        /*3e78*/ 	.word	0x0000adb0


	//   ....[3]....
        /*3e7c*/ 	.word	0x0001adf0


	//   ....[4]....
        /*3e80*/ 	.word	0x0001ae40


	//----- nvinfo : EIATTR_COOP_GROUP_MASK_REGIDS
	.align		4
.L_52:
        /*3e84*/ 	.byte	0x04, 0x29
        /*3e86*/ 	.short	(.L_54 - .L_53)


	//   ....[0]....
.L_53:
        /*3e88*/ 	.word	0xffffffff


	//   ....[1]....
        /*3e8c*/ 	.word	0xffffffff


	//   ....[2]....
        /*3e90*/ 	.word	0xffffffff


	//   ....[3]....
        /*3e94*/ 	.word	0xffffffff


	//----- nvinfo : EIATTR_COOP_GROUP_INSTR_OFFSETS
	.align		4
.L_54:
        /*3e98*/ 	.byte	0x04, 0x28
        /*3e9a*/ 	.short	(.L_56 - .L_55)


	//   ....[0]....
.L_55:
        /*3e9c*/ 	.word	0x00000070


	//   ....[1]....
        /*3ea0*/ 	.word	0x00000330


	//   ....[2]....
        /*3ea4*/ 	.word	0x0001ac80


	//   ....[3]....
        /*3ea8*/ 	.word	0x0001aef0


	//----- nvinfo : EIATTR_VRC_CTA_INIT_COUNT
	.align		4
.L_56:
        /*3eac*/ 	.byte	0x02, 0x4a
        /*3eae*/ 	.byte	0x80
	.zero		1


	//----- nvinfo : EIATTR_MBARRIER_INSTR_OFFSETS
	.align		4
        /*3eb0*/ 	.byte	0x04, 0x39
        /*3eb2*/ 	.short	(.L_58 - .L_57)


	//   ....[0]....
.L_57:
        /*3eb4*/ 	.word	0x00004b10
        /*3eb8*/ 	.word	0x000000ff
        /*3ebc*/ 	.word	0x00000000
        /*3ec0*/ 	.short	0x0100
        /*3ec2*/ 	.byte	0x06
	.zero		1


	//   ....[1]....
        /*3ec4*/ 	.word	0x0000ade0
        /*3ec8*/ 	.word	0x000000ff
        /*3ecc*/ 	.word	0x00008008
        /*3ed0*/ 	.short	0x0100
        /*3ed2*/ 	.byte	0x09
	.zero		1


	//   ....[2]....
        /*3ed4*/ 	.word	0x00015740
        /*3ed8*/ 	.word	0x000000ff
        /*3edc*/ 	.word	0x00000000
        /*3ee0*/ 	.short	0x010a
        /*3ee2*/ 	.byte	0x06
	.zero		1


	//   ....[3]....
        /*3ee4*/ 	.word	0x00019060
        /*3ee8*/ 	.word	0x000000ff
        /*3eec*/ 	.word	0x00000000
        /*3ef0*/ 	.short	0x010a
        /*3ef2*/ 	.byte	0x06
	.zero		1


	//   ....[4]....
        /*3ef4*/ 	.word	0x00019110
        /*3ef8*/ 	.word	0x000000ff
        /*3efc*/ 	.word	0x00008000
        /*3f00*/ 	.short	0x0108
        /*3f02*/ 	.byte	0x09
	.zero		1


	//   ....[5]....
        /*3f04*/ 	.word	0x000191b0
        /*3f08*/ 	.word	0x000000ff
        /*3f0c*/ 	.word	0x00008008
        /*3f10*/ 	.short	0x0108
        /*3f12*/ 	.byte	0x09
	.zero		1


	//   ....[6]....
        /*3f14*/ 	.word	0x0001af10
        /*3f18*/ 	.word	0x000000ff
        /*3f1c*/ 	.word	0x00000000
        /*3f20*/ 	.short	0x010a
        /*3f22*/ 	.byte	0x06
	.zero		1


	//   ....[7]....
        /*3f24*/ 	.word	0x0001af40
        /*3f28*/ 	.word	0x000000ff
        /*3f2c*/ 	.word	0x00000000
        /*3f30*/ 	.short	0x010a
        /*3f32*/ 	.byte	0x06
	.zero		1


	//----- nvinfo : EIATTR_NUM_MBARRIERS
	.align		4
.L_58:
        /*3f34*/ 	.byte	0x03, 0x38
        /*3f36*/ 	.short	0x0002


	//----- nvinfo : EIATTR_EXIT_INSTR_OFFSETS
	.align		4
        /*3f38*/ 	.byte	0x04, 0x1c
        /*3f3a*/ 	.short	(.L_60 - .L_59)


	//   ....[0]....
.L_59:
        /*3f3c*/ 	.word	0x0001af00


	//----- nvinfo : EIATTR_REQNTID
	.align		4
.L_60:
        /*3f40*/ 	.byte	0x04, 0x10
        /*3f42*/ 	.short	(.L_62 - .L_61)
.L_61:
        /*3f44*/ 	.word	0x00000080
        /*3f48*/ 	.word	0x00000001
        /*3f4c*/ 	.word	0x00000001


	//----- nvinfo : EIATTR_CRS_STACK_SIZE
	.align		4
.L_62:
        /*3f50*/ 	.byte	0x04, 0x1e
        /*3f52*/ 	.short	(.L_64 - .L_63)
.L_63:
        /*3f54*/ 	.word	0x00000000


	//----- nvinfo : EIATTR_CBANK_PARAM_SIZE
	.align		4
.L_64:
        /*3f58*/ 	.byte	0x03, 0x19
        /*3f5a*/ 	.short	0x0050


	//----- nvinfo : EIATTR_PARAM_CBANK
	.align		4
        /*3f5c*/ 	.byte	0x04, 0x0a
        /*3f5e*/ 	.short	(.L_66 - .L_65)
	.align		4
.L_65:
        /*3f60*/ 	.word	index@(.nv.constant0.matmul_kernel)
        /*3f64*/ 	.short	0x0380
        /*3f66*/ 	.short	0x0050


	//----- nvinfo : EIATTR_SW_WAR
	.align		4
.L_66:
        /*3f68*/ 	.byte	0x04, 0x36
        /*3f6a*/ 	.short	(.L_68 - .L_67)
.L_67:
        /*3f6c*/ 	.word	0x00000008
.L_68:


//--------------------- .nv.compat                --------------------------
	.section	.nv.compat,"",@"SHT_CUDA_COMPAT_INFO"
	.align	4
        /*0000*/ 	.byte	0x02, 0x02, 0x02, 0x00, 0x02, 0x05, 0x05, 0x00, 0x02, 0x03, 0x00, 0x00, 0x02, 0x06, 0x01, 0x00


//--------------------- .nv.callgraph             --------------------------
	.section	.nv.callgraph,"",@"SHT_CUDA_CALLGRAPH"
	.align	4
	.sectionentsize	8
	.align		4
        /*0000*/ 	.word	0x00000000
	.align		4
        /*0004*/ 	.word	0xffffffff
	.align		4
        /*0008*/ 	.word	0x00000000
	.align		4
        /*000c*/ 	.word	0xfffffffe
	.align		4
        /*0010*/ 	.word	0x00000000
	.align		4
        /*0014*/ 	.word	0xfffffffd
	.align		4
        /*0018*/ 	.word	0x00000000
	.align		4
        /*001c*/ 	.word	0xfffffffc


//--------------------- .text.matmul_kernel       --------------------------
	.section	.text.matmul_kernel,"ax",@progbits
	.align	128
        .global         matmul_kernel
        .type           matmul_kernel,@function
        .size           matmul_kernel,(.L_x_21 - matmul_kernel)
        .other          matmul_kernel,@"STO_CUDA_ENTRY STV_DEFAULT"
matmul_kernel:
.text.matmul_kernel:
[----:B------:R-:W0:Y:S01]  /*0000*/  LDC R1, c[0x0][0x37c] ;  /* 0x0000df00ff017b82 */ /* 0x000e220000000800 */
[----:B------:R-:W1:Y:S01]  /*0010*/  S2R R0, SR_TID.X ;  /* 0x0000000000007919 */ /* 0x000e620000002100 */
[----:B0-----:R-:W-:Y:S01]  /*0020*/  VIADD R1, R1, 0xfffff750 ;  /* 0xfffff75001017836 */ /* 0x001fe20000000000 */
[----:B-1----:R-:W-:-:S13]  /*0030*/  ISETP.GE.U32.AND P0, PT, R0, 0x20, PT ;  /* 0x000000200000780c */ /* 0x002fda0003f06070 */
[----:B------:R-:W-:Y:S02]  /*0040*/  VOTEU.ANY UP0, P0 ;  /* 0x0000000000ff7886 */ /* 0x000fe40000000100 */
[----:B------:R-:W-:Y:S05]  /*0050*/  BRA.U UP0, `(.L_x_0) ;  /* 0x0000000100b87547 */ /* 0x000fea000b800000 */
[----:B------:R-:W0:Y:S01]  /*0060*/  S2UR UR6, SR_CgaCtaId ;  /* 0x00000000000679c3 */ /* 0x000e220000008800 */
[----:B------:R-:W-:Y:S01]  /*0070*/  NOP ;  /* 0x0000000000007918 */ /* 0x000fe20000000000 */
[----:B------:R-:W-:Y:S02]  /*0080*/  UMOV UR4, 0x40 ;  /* 0x0000004000047882 */ /* 0x000fe40000000000 */
[----:B0-----:R-:W-:-:S09]  /*0090*/  ULEA UR4, UR6, UR4, 0x18 ;  /* 0x0000000406047291 */ /* 0x001fd2000f8ec0ff */
[----:B------:R-:W0:Y:S01]  /*00a0*/  LDS.U8 R0, [UR4] ;  /* 0x00000004ff007984 */ /* 0x000e220008000000 */
[----:B------:R-:W-:Y:S02]  /*00b0*/  UMOV UR4, 0x400 ;  /* 0x0000040000047882 */ /* 0x000fe40000000000 */
[----:B------:R-:W-:Y:S01]  /*00c0*/  ULEA UR4, UR6, UR4, 0x18 ;  /* 0x0000000406047291 */ /* 0x000fe2000f8ec0ff */
[----:B0-----:R-:W-:-:S13]  /*00d0*/  ISETP.NE.AND P0, PT, R0, RZ, PT ;  /* 0x000000ff0000720c */ /* 0x001fda0003f05270 */
[----:B------:R-:W-:Y:S05]  /*00e0*/  @P0 BRA `(.L_x_1) ;  /* 0x00000000007c0947 */ /* 0x000fea0003800000 */
[----:B------:R-:W-:-:S13]  /*00f0*/  ELECT P0, URZ, PT ;  /* 0x0000000000ff782f */ /* 0x000fda0003800000 */
[----:B------:R-:W-:Y:S05]  /*0100*/  @!P0 BRA `(.L_x_2) ;  /* 0x0000000000848947 */ /* 0x000fea0003800000 */
[----:B------:R-:W-:Y:S01]  /*0110*/  UMOV UR5, 0x4 ;  /* 0x0000000400057882 */ /* 0x000fe20000000000 */
[----:B------:R-:W-:Y:S02]  /*0120*/  IMAD.MOV.U32 R4, RZ, RZ, 0x1 ;  /* 0x00000001ff047424 */ /* 0x000fe400078e00ff */
[----:B------:R-:W-:Y:S02]  /*0130*/  IMAD.MOV.U32 R5, RZ, RZ, 0xf ;  /* 0x0000000fff057424 */ /* 0x000fe400078e00ff */
[----:B------:R-:W-:Y:S04]  /*0140*/  DEPBAR.LE SB0, 0x36 ;  /* 0x00008d800000791a */ /* 0x000fe80000000000 */
[----:B------:R-:W0:Y:S02]  /*0150*/  UTCATOMSWS.FIND_AND_SET.ALIGN UP1, UR5, UR5 ;  /* 0x00000005000575e3 */ /* 0x000e240008020800 */
[----:B0-----:R-:W-:-:S04]  /*0160*/  PLOP3.LUT P0, PT, PT, PT, UP1, 0x80, 0x8 ;  /* 0x000000000008781c */ /* 0x001fc80003f0f018 */
[----:B------:R-:W-:-:S04]  /*0170*/  SEL R0, RZ, 0xffffffff, !P0 ;  /* 0xffffffffff007807 */ /* 0x000fc80004000000 */
[----:B------:R-:W-:Y:S01]  /*0180*/  ISETP.NE.AND P0, PT, R0, RZ, PT ;  /* 0x000000ff0000720c */ /* 0x000fe20003f05270 */
[----:B------:R-:W-:-:S12]  /*0190*/  IMAD.U32 R0, RZ, RZ, UR5 ;  /* 0x00000005ff007e24 */ /* 0x000fd8000f8e00ff */
[----:B------:R-:W-:Y:S05]  /*01a0*/  @P0 BRA `(.L_x_3) ;  /* 0x0000000000240947 */ /* 0x000fea0003800000 */
.L_x_4:
[----:B------:R-:W-:Y:S05]  /*01b0*/  NANOSLEEP 0x64 ;  /* 0x000000640000795d */ /* 0x000fea0003800000 */
[----:B------:R-:W-:-:S05]  /*01c0*/  UMOV UR5, 0x4 ;  /* 0x0000000400057882 */ /* 0x000fca0000000000 */
[----:B------:R-:W-:Y:S04]  /*01d0*/  DEPBAR.LE SB0, 0x36 ;  /* 0x00008d800000791a */ /* 0x000fe80000000000 */
[----:B------:R-:W0:Y:S02]  /*01e0*/  UTCATOMSWS.FIND_AND_SET.ALIGN UP1, UR5, UR5 ;  /* 0x00000005000575e3 */ /* 0x000e240008020800 */
[----:B0-----:R-:W-:-:S04]  /*01f0*/  PLOP3.LUT P0, PT, PT, PT, UP1, 0x80, 0x8 ;  /* 0x000000000008781c */ /* 0x001fc80003f0f018 */
[----:B------:R-:W-:-:S04]  /*0200*/  SEL R0, RZ, 0xffffffff, !P0 ;  /* 0xffffffffff007807 */ /* 0x000fc80004000000 */
[----:B------:R-:W-:Y:S01]  /*0210*/  ISETP.NE.AND P0, PT, R0, RZ, PT ;  /* 0x000000ff0000720c */ /* 0x000fe20003f05270 */
[----:B------:R-:W-:-:S12]  /*0220*/  IMAD.U32 R0, RZ, RZ, UR5 ;  /* 0x00000005ff007e24 */ /* 0x000fd8000f8e00ff */
[----:B------:R-:W-:Y:S05]  /*0230*/  @!P0 BRA `(.L_x_4) ;  /* 0xfffffffc00dc8947 */ /* 0x000fea000383ffff */
.L_x_3:
[C---:B------:R-:W-:Y:S01]  /*0240*/  VIADD R3, R0.reuse, 0x10 ;  /* 0x0000001000037836 */ /* 0x040fe20000000000 */
[----:B------:R-:W-:Y:S01]  /*0250*/  UMOV UR5, 0x50 ;  /* 0x0000005000057882 */ /* 0x000fe20000000000 */
[----:B------:R-:W-:Y:S01]  /*0260*/  SHF.L.U32 R2, R5, R0, RZ ;  /* 0x0000000005027219 */ /* 0x000fe200000006ff */
[----:B------:R-:W-:Y:S01]  /*0270*/  ULEA UR5, UR6, UR5, 0x18 ;  /* 0x0000000506057291 */ /* 0x000fe2000f8ec0ff */
[----:B------:R-:W-:Y:S01]  /*0280*/  IMAD.SHL.U32 R0, R0, 0x20, RZ ;  /* 0x0000002000007824 */ /* 0x000fe200078e00ff */
[----:B------:R-:W-:-:S04]  /*0290*/  SHF.L.U32 R3, R4, R3, RZ ;  /* 0x0000000304037219 */ /* 0x000fc800000006ff */
[----:B------:R-:W-:-:S05]  /*02a0*/  LOP3.LUT R2, R3, R2, RZ, 0xfc, !PT ;  /* 0x0000000203027212 */ /* 0x000fca00078efcff */
[----:B------:R0:W-:Y:S04]  /*02b0*/  ATOMS.OR RZ, [UR5], R2 ;  /* 0x00000002ffff798c */ /* 0x0001e8000b000005 */
[----:B------:R0:W-:Y:S01]  /*02c0*/  STS [UR4], R0 ;  /* 0x00000000ff007988 */ /* 0x0001e20008000804 */
[----:B------:R-:W-:Y:S05]  /*02d0*/  BRA `(.L_x_2) ;  /* 0x0000000000107947 */ /* 0x000fea0003800000 */
.L_x_1:
[----:B------:R-:W-:Y:S01]  /*02e0*/  IMAD.MOV.U32 R0, RZ, RZ, -0x1 ;  /* 0xffffffffff007424 */ /* 0x000fe200078e00ff */
[----:B------:R-:W-:-:S04]  /*02f0*/  MOV R2, 0x320 ;  /* 0x0000032000027802 */ /* 0x000fc80000000f00 */
[----:B------:R0:W-:Y:S03]  /*0300*/  STS [UR4], R0 ;  /* 0x00000000ff007988 */ /* 0x0001e60008000804 */
[----:B0-----:R-:W-:Y:S05]  /*0310*/  CALL.REL.NOINC `($__internal_1_$__cuda_sm10x_tcgen05_guardrail_trap_phase_invalid_during_alloc) ;  /* 0x000001ac00207944 */ /* 0x001fea0003c00000 */
.L_x_2:
[----:B------:R-:W-:Y:S05]  /*0320*/  WARPSYNC.ALL ;  /* 0x0000000000007948 */ /* 0x000fea0003800000 */
[----:B------:R-:W-:Y:S01]  /*0330*/  NOP ;  /* 0x0000000000007918 */ /* 0x000fe20000000000 */
.L_x_0:
[----:B0-----:R-:W0:Y:S08]  /*0340*/  LDC.64 R2, c[0x0][0x398] ;  /* 0x0000e600ff027b82 */ /* 0x001e300000000a00 */
[----:B------:R-:W1:Y:S02]  /*0350*/  S2UR UR5, SR_CgaSize ;  /* 0x00000000000579c3 */ /* 0x000e640000008a00 */
[----:B-1----:R-:W-:-:S12]  /*0360*/  UIMAD UR5, UR5, -0xa0, URZ ;  /* 0xffffff60050578a4 */ /* 0x002fd8000f8e02ff */
[----:B------:R-:W1:Y:S01]  /*0370*/  LDCU UR5, c[0x0][UR5+0x2b0] ;  /* 0x00005600050577ac */ /* 0x000e620008000800 */
[----:B------:R-:W-:Y:S01]  /*0380*/  UMOV UR9, 0x400 ;  /* 0x0000040000097882 */ /* 0x000fe20000000000 */
[----:B------:R-:W2:Y:S01]  /*0390*/  LDCU.128 UR12, c[0x0][0x380] ;  /* 0x00007000ff0c77ac */ /* 0x000ea20008000c00 */
[----:B------:R-:W3:Y:S01]  /*03a0*/  S2UR UR4, SR_CTAID.X ;  /* 0x00000000000479c3 */ /* 0x000ee20000002500 */
[----:B0-----:R-:W-:Y:S01]  /*03b0*/  VIADD R0, R3, 0x3f ;  /* 0x0000003f03007836 */ /* 0x001fe20000000000 */
[----:B------:R-:W-:Y:S01]  /*03c0*/  IABS R10, R3 ;  /* 0x00000003000a7213 */ /* 0x000fe20000000000 */
[----:B------:R-:W-:Y:S01]  /*03d0*/  STL [R1+0x7d4], R3 ;  /* 0x0007d40301007387 */ /* 0x000fe20000100800 */
[----:B------:R-:W-:Y:S02]  /*03e0*/  IABS R68, R2 ;  /* 0x0000000200447213 */ /* 0x000fe40000000000 */
[----:B------:R-:W-:Y:S02]  /*03f0*/  SHF.R.S32.HI R5, RZ, 0x1f, R0 ;  /* 0x0000001fff057819 */ /* 0x000fe40000011400 */
[----:B---3--:R-:W-:-:S02]  /*0400*/  I2FP.F32.U32 R7, UR4 ;  /* 0x0000000400077c45 */ /* 0x008fc40008201000 */
[----:B------:R-:W-:-:S03]  /*0410*/  LEA.HI R5, R5, R0, RZ, 0x6 ;  /* 0x0000000005057211 */ /* 0x000fc600078f30ff */
[----:B-1----:R-:W-:Y:S01]  /*0420*/  FMUL R7, R7, UR5 ;  /* 0x0000000507077c20 */ /* 0x002fe20008400000 */
[----:B------:R-:W-:Y:S01]  /*0430*/  SHF.R.S32.HI R5, RZ, 0x6, R5 ;  /* 0x00000006ff057819 */ /* 0x000fe20000011405 */
[----:B------:R-:W0:Y:S04]  /*0440*/  S2UR UR5, SR_CgaCtaId ;  /* 0x00000000000579c3 */ /* 0x000e280000008800 */
[----:B------:R-:W-:Y:S01]  /*0450*/  IMAD.SHL.U32 R6, R5, 0x8, RZ ;  /* 0x0000000805067824 */ /* 0x000fe200078e00ff */
[----:B------:R-:W-:Y:S04]  /*0460*/  F2I.U32.TRUNC.NTZ R7, R7 ;  /* 0x0000000700077305 */ /* 0x000fe8000020f000 */
[----:B------:R-:W-:-:S04]  /*0470*/  IABS R9, R6 ;  /* 0x0000000600097213 */ /* 0x000fc80000000000 */
[----:B------:R-:W1:Y:S01]  /*0480*/  I2F.RP R0, R9 ;  /* 0x0000000900007306 */ /* 0x000e620000209400 */
[----:B0-----:R-:W-:Y:S02]  /*0490*/  USHF.L.U32 UR4, UR5, 0x7, URZ ;  /* 0x0000000705047899 */ /* 0x001fe400080006ff */
[----:B------:R-:W-:-:S05]  /*04a0*/  ULEA UR9, UR5, UR9, 0x18 ;  /* 0x0000000905097291 */ /* 0x000fca000f8ec0ff */
[----:B-1----:R-:W0:Y:S01]  /*04b0*/  MUFU.RCP R0, R0 ;  /* 0x0000000000007308 */ /* 0x002e220000001000 */
[----:B------:R-:W-:Y:S01]  /*04c0*/  ULOP3.LUT UR4, UR4, 0x180, URZ, 0xc0, !UPT ;  /* 0x0000018004047892 */ /* 0x000fe2000f8ec0ff */
[----:B0-----:R-:W-:Y:S01]  /*04d0*/  VIADD R4, R0, 0xffffffe ;  /* 0x0ffffffe00047836 */ /* 0x001fe20000000000 */
[----:B------:R-:W-:-:S05]  /*04e0*/  IABS R0, R7 ;  /* 0x0000000700007213 */ /* 0x000fca0000000000 */
[----:B------:R0:W1:Y:S02]  /*04f0*/  F2I.FTZ.U32.TRUNC.NTZ R5, R4 ;  /* 0x0000000400057305 */ /* 0x000064000021f000 */
[----:B0-----:R-:W-:Y:S02]  /*0500*/  IMAD.MOV.U32 R4, RZ, RZ, RZ ;  /* 0x000000ffff047224 */ /* 0x001fe400078e00ff */
[----:B-1----:R-:W-:-:S04]  /*0510*/  IMAD.MOV R8, RZ, RZ, -R5 ;  /* 0x000000ffff087224 */ /* 0x002fc800078e0a05 */
[----:B------:R-:W-:Y:S01]  /*0520*/  IMAD R11, R8, R9, RZ ;  /* 0x00000009080b7224 */ /* 0x000fe200078e02ff */
[----:B------:R-:W-:-:S03]  /*0530*/  IABS R8, R6 ;  /* 0x0000000600087213 */ /* 0x000fc60000000000 */
[----:B------:R-:W-:-:S04]  /*0540*/  IMAD.HI.U32 R5, R5, R11, R4 ;  /* 0x0000000b05057227 */ /* 0x000fc800078e0004 */
[----:B------:R-:W-:Y:S02]  /*0550*/  IMAD.MOV R4, RZ, RZ, -R8 ;  /* 0x000000ffff047224 */ /* 0x000fe400078e0a08 */
[----:B------:R-:W-:-:S04]  /*0560*/  IMAD.HI.U32 R5, R5, R0, RZ ;  /* 0x0000000005057227 */ /* 0x000fc800078e00ff */
[----:B------:R-:W-:Y:S01]  /*0570*/  IMAD R0, R5, R4, R0 ;  /* 0x0000000405007224 */ /* 0x000fe200078e0200 */
[----:B------:R-:W-:Y:S04]  /*0580*/  BAR.SYNC.DEFER_BLOCKING 0x0 ;  /* 0x0000000000007b1d */ /* 0x000fe80000010000 */
[----:B------:R-:W-:-:S13]  /*0590*/  ISETP.GT.U32.AND P1, PT, R9, R0, PT ;  /* 0x000000000900720c */ /* 0x000fda0003f24070 */
[----:B------:R-:W-:Y:S02]  /*05a0*/  @!P1 IMAD.IADD R0, R0, 0x1, -R9 ;  /* 0x0000000100009824 */ /* 0x000fe400078e0a09 */
[----:B------:R-:W-:Y:S01]  /*05b0*/  @!P1 VIADD R5, R5, 0x1 ;  /* 0x0000000105059836 */ /* 0x000fe20000000000 */
[----:B------:R-:W-:Y:S02]  /*05c0*/  ISETP.NE.AND P1, PT, R6, RZ, PT ;  /* 0x000000ff0600720c */ /* 0x000fe40003f25270 */
[----:B------:R-:W-:Y:S02]  /*05d0*/  ISETP.GE.U32.AND P0, PT, R0, R9, PT ;  /* 0x000000090000720c */ /* 0x000fe40003f06070 */
[----:B------:R-:W-:-:S04]  /*05e0*/  LOP3.LUT R0, R7, R6, RZ, 0x3c, !PT ;  /* 0x0000000607007212 */ /* 0x000fc800078e3cff */
[----:B------:R-:W-:Y:S01]  /*05f0*/  ISETP.GE.AND P2, PT, R0, RZ, PT ;  /* 0x000000ff0000720c */ /* 0x000fe20003f46270 */
[----:B------:R-:W-:-:S06]  /*0600*/  VIADD R0, R2, 0x1ff ;  /* 0x000001ff02007836 */ /* 0x000fcc0000000000 */
[----:B------:R-:W-:-:S04]  /*0610*/  @P0 VIADD R5, R5, 0x1 ;  /* 0x0000000105050836 */ /* 0x000fc80000000000 */
[----:B------:R-:W-:Y:S01]  /*0620*/  IMAD.MOV.U32 R4, RZ, RZ, R5 ;  /* 0x000000ffff047224 */ /* 0x000fe200078e0005 */
[----:B------:R-:W-:-:S03]  /*0630*/  SHF.R.S32.HI R5, RZ, 0x1f, R0 ;  /* 0x0000001fff057819 */ /* 0x000fc60000011400 */
[----:B------:R-:W-:Y:S01]  /*0640*/  @!P2 IMAD.MOV R4, RZ, RZ, -R4 ;  /* 0x000000ffff04a224 */ /* 0x000fe200078e0a04 */
[----:B------:R-:W-:Y:S02]  /*0650*/  @!P1 LOP3.LUT R4, RZ, R6, RZ, 0x33, !PT ;  /* 0x00000006ff049212 */ /* 0x000fe400078e33ff */
[----:B------:R-:W-:-:S03]  /*0660*/  LEA.HI R5, R5, R0, RZ, 0x9 ;  /* 0x0000000005057211 */ /* 0x000fc600078f48ff */
[----:B------:R-:W-:Y:S02]  /*0670*/  IMAD.SHL.U32 R12, R4, 0x8, RZ ;  /* 0x00000008040c7824 */ /* 0x000fe400078e00ff */
[----:B------:R-:W-:-:S03]  /*0680*/  IMAD.MOV R4, RZ, RZ, -R4 ;  /* 0x000000ffff047224 */ /* 0x000fc600078e0a04 */
[----:B------:R-:W-:Y:S01]  /*0690*/  LEA.HI.SX32 R5, R5, -R12, 0x17 ;  /* 0x8000000c05057211 */ /* 0x000fe200078fbaff */
[----:B------:R-:W-:Y:S02]  /*06a0*/  IMAD R13, R6, R4, R7 ;  /* 0x00000004060d7224 */ /* 0x000fe400078e0207 */
[----:B------:R-:W-:Y:S01]  /*06b0*/  IMAD.MOV.U32 R4, RZ, RZ, RZ ;  /* 0x000000ffff047224 */ /* 0x000fe200078e00ff */
[----:B------:R-:W-:Y:S01]  /*06c0*/  VIMNMX R14, PT, PT, R5, 0x8, PT ;  /* 0x00000008050e7848 */ /* 0x000fe20003fe0100 */
[----:B------:R-:W0:Y:S03]  /*06d0*/  I2F.RP R6, R68 ;  /* 0x0000004400067306 */ /* 0x000e260000209400 */
[----:B------:R-:W-:-:S05]  /*06e0*/  IABS R9, R14 ;  /* 0x0000000e00097213 */ /* 0x000fca0000000000 */
[----:B------:R-:W1:Y:S08]  /*06f0*/  I2F.RP R0, R9 ;  /* 0x0000000900007306 */ /* 0x000e700000209400 */
[----:B0-----:R-:W-:Y:S08]  /*0700*/  MUFU.RCP R6, R6 ;  /* 0x0000000600067308 */ /* 0x001ff00000001000 */
[----:B-1----:R-:W0:Y:S02]  /*0710*/  MUFU.RCP R0, R0 ;  /* 0x0000000000007308 */ /* 0x002e240000001000 */
[----:B0-----:R-:W-:Y:S01]  /*0720*/  VIADD R5, R0, 0xffffffe ;  /* 0x0ffffffe00057836 */ /* 0x001fe20000000000 */
[----:B------:R-:W-:-:S05]  /*0730*/  IABS R0, R13 ;  /* 0x0000000d00007213 */ /* 0x000fca0000000000 */
[----:B------:R-:W0:Y:S02]  /*0740*/  F2I.FTZ.U32.TRUNC.NTZ R5, R5 ;  /* 0x0000000500057305 */ /* 0x000e24000021f000 */
[----:B0-----:R-:W-:-:S04]  /*0750*/  IMAD.MOV R8, RZ, RZ, -R5 ;  /* 0x000000ffff087224 */ /* 0x001fc800078e0a05 */
[----:B------:R-:W-:Y:S01]  /*0760*/  IMAD R7, R8, R9, RZ ;  /* 0x0000000908077224 */ /* 0x000fe200078e02ff */
[----:B------:R-:W-:-:S03]  /*0770*/  IABS R8, R14 ;  /* 0x0000000e00087213 */ /* 0x000fc60000000000 */
[----:B------:R-:W-:-:S04]  /*0780*/  IMAD.HI.U32 R4, R5, R7, R4 ;  /* 0x0000000705047227 */ /* 0x000fc800078e0004 */
[----:B------:R-:W-:Y:S02]  /*0790*/  IMAD.MOV.U32 R5, RZ, RZ, R0 ;  /* 0x000000ffff057224 */ /* 0x000fe400078e0000 */
[----:B------:R-:W-:Y:S02]  /*07a0*/  IMAD.MOV.U32 R7, RZ, RZ, R10 ;  /* 0x000000ffff077224 */ /* 0x000fe400078e000a */
[----:B------:R-:W-:Y:S02]  /*07b0*/  IMAD.MOV R0, RZ, RZ, -R8 ;  /* 0x000000ffff007224 */ /* 0x000fe400078e0a08 */
[----:B------:R-:W-:Y:S01]  /*07c0*/  IMAD.HI.U32 R4, R4, R5, RZ ;  /* 0x0000000504047227 */ /* 0x000fe200078e00ff */
[----:B------:R-:W0:Y:S03]  /*07d0*/  I2F.RP R10, R7 ;  /* 0x00000007000a7306 */ /* 0x000e260000209400 */
[----:B------:R-:W-:-:S02]  /*07e0*/  IMAD R0, R4, R0, R5 ;  /* 0x0000000004007224 */ /* 0x000fc400078e0205 */
[----:B------:R-:W-:-:S03]  /*07f0*/  VIADD R5, R6, 0xffffffe ;  /* 0x0ffffffe06057836 */ /* 0x000fc60000000000 */
[----:B------:R-:W-:-:S03]  /*0800*/  ISETP.GT.U32.AND P1, PT, R9, R0, PT ;  /* 0x000000000900720c */ /* 0x000fc60003f24070 */
[----:B------:R-:W1:Y:S08]  /*0810*/  F2I.FTZ.U32.TRUNC.NTZ R5, R5 ;  /* 0x0000000500057305 */ /* 0x000e70000021f000 */
[----:B0-----:R-:W0:Y:S02]  /*0820*/  MUFU.RCP R10, R10 ;  /* 0x0000000a000a7308 */ /* 0x001e240000001000 */
[----:B------:R-:W-:-:S02]  /*0830*/  @!P1 IMAD.IADD R0, R0, 0x1, -R9 ;  /* 0x0000000100009824 */ /* 0x000fc400078e0a09 */
[----:B------:R-:W-:Y:S01]  /*0840*/  @!P1 VIADD R4, R4, 0x1 ;  /* 0x0000000104049836 */ /* 0x000fe20000000000 */
[----:B------:R-:W-:Y:S02]  /*0850*/  ISETP.NE.AND P1, PT, R14, RZ, PT ;  /* 0x000000ff0e00720c */ /* 0x000fe40003f25270 */
[----:B------:R-:W-:Y:S01]  /*0860*/  ISETP.GE.U32.AND P0, PT, R0, R9, PT ;  /* 0x000000090000720c */ /* 0x000fe20003f06070 */
[----:B-1----:R-:W-:Y:S01]  /*0870*/  IMAD.MOV R11, RZ, RZ, -R5 ;  /* 0x000000ffff0b7224 */ /* 0x002fe200078e0a05 */
[----:B------:R-:W-:-:S03]  /*0880*/  LOP3.LUT R0, R13, R14, RZ, 0x3c, !PT ;  /* 0x0000000e0d007212 */ /* 0x000fc600078e3cff */
[----:B------:R-:W-:Y:S01]  /*0890*/  IMAD R11, R11, R68, RZ ;  /* 0x000000440b0b7224 */ /* 0x000fe200078e02ff */
[----:B------:R-:W-:Y:S01]  /*08a0*/  ISETP.GE.AND P2, PT, R0, RZ, PT ;  /* 0x000000ff0000720c */ /* 0x000fe20003f46270 */
[----:B0-----:R-:W-:-:S06]  /*08b0*/  VIADD R8, R10, 0xffffffe ;  /* 0x0ffffffe0a087836 */ /* 0x001fcc0000000000 */
[----:B------:R-:W-:Y:S01]  /*08c0*/  @P0 VIADD R4, R4, 0x1 ;  /* 0x0000000104040836 */ /* 0x000fe20000000000 */
[----:B------:R0:W1:Y:S03]  /*08d0*/  F2I.FTZ.U32.TRUNC.NTZ R9, R8 ;  /* 0x0000000800097305 */ /* 0x000066000021f000 */
[----:B------:R-:W-:Y:S02]  /*08e0*/  IMAD.MOV.U32 R6, RZ, RZ, R4 ;  /* 0x000000ffff067224 */ /* 0x000fe400078e0004 */
[----:B------:R-:W-:Y:S02]  /*08f0*/  IMAD.MOV.U32 R4, RZ, RZ, RZ ;  /* 0x000000ffff047224 */ /* 0x000fe400078e00ff */
[----:B------:R-:W-:Y:S01]  /*0900*/  @!P2 IMAD.MOV R6, RZ, RZ, -R6 ;  /* 0x000000ffff06a224 */ /* 0x000fe200078e0a06 */
[----:B------:R-:W-:Y:S01]  /*0910*/  @!P1 LOP3.LUT R6, RZ, R14, RZ, 0x33, !PT ;  /* 0x0000000eff069212 */ /* 0x000fe200078e33ff */
[----:B0-----:R-:W-:-:S04]  /*0920*/  IMAD.MOV.U32 R8, RZ, RZ, RZ ;  /* 0x000000ffff087224 */ /* 0x001fc800078e00ff */
[----:B------:R-:W-:Y:S02]  /*0930*/  IMAD.MOV R69, RZ, RZ, -R6 ;  /* 0x000000ffff457224 */ /* 0x000fe400078e0a06 */
[----:B-1----:R-:W-:Y:S02]  /*0940*/  IMAD.MOV R0, RZ, RZ, -R9 ;  /* 0x000000ffff007224 */ /* 0x002fe400078e0a09 */
[----:B------:R-:W-:Y:S02]  /*0950*/  IMAD.SHL.U32 R15, R6, 0x40, RZ ;  /* 0x00000040060f7824 */ /* 0x000fe400078e00ff */
[----:B------:R-:W-:Y:S02]  /*0960*/  IMAD R69, R14, R69, R13 ;  /* 0x000000450e457224 */ /* 0x000fe400078e020d */
[----:B------:R-:W-:Y:S01]  /*0970*/  IMAD R71, R0, R7, RZ ;  /* 0x0000000700477224 */ /* 0x000fe200078e02ff */
[----:B------:R-:W-:Y:S01]  /*0980*/  STL [R1+0xb8], R15 ;  /* 0x0000b80f01007387 */ /* 0x000fe20000100800 */
[----:B------:R-:W-:Y:S01]  /*0990*/  VIADD R17, R15, 0x3 ;  /* 0x000000030f117836 */ /* 0x000fe20000000000 */
[----:B------:R-:W-:Y:S01]  /*09a0*/  IABS R70, R15 ;  /* 0x0000000f00467213 */ /* 0x000fe20000000000 */
[----:B------:R-:W-:-:S04]  /*09b0*/  IMAD.HI.U32 R71, R9, R71, R8 ;  /* 0x0000004709477227 */ /* 0x000fc800078e0008 */
[----:B------:R-:W-:Y:S01]  /*09c0*/  IMAD.IADD R69, R12, 0x1, R69 ;  /* 0x000000010c457824 */ /* 0x000fe200078e0245 */
[----:B------:R-:W-:Y:S01]  /*09d0*/  IABS R12, R17 ;  /* 0x00000011000c7213 */ /* 0x000fe20000000000 */
[C---:B------:R-:W-:Y:S02]  /*09e0*/  VIADD R19, R15.reuse, 0x1 ;  /* 0x000000010f137836 */ /* 0x040fe40000000000 */
[----:B------:R-:W-:Y:S01]  /*09f0*/  VIADD R18, R15, 0x2 ;  /* 0x000000020f127836 */ /* 0x000fe20000000000 */
[----:B------:R-:W-:Y:S01]  /*0a00*/  LEA R69, R69, UR4, 0x9 ;  /* 0x0000000445457c11 */ /* 0x000fe2000f8e48ff */
[----:B------:R-:W-:Y:S01]  /*0a10*/  IMAD.HI.U32 R8, R71, R12, RZ ;  /* 0x0000000c47087227 */ /* 0x000fe200078e00ff */
[----:B------:R-:W-:Y:S01]  /*0a20*/  IABS R10, R19 ;  /* 0x00000013000a7213 */ /* 0x000fe20000000000 */
[----:B------:R-:W-:Y:S01]  /*0a30*/  STL [R1+0x6e0], R19 ;  /* 0x0006e01301007387 */ /* 0x000fe20000100800 */
[----:B------:R-:W-:Y:S01]  /*0a40*/  IABS R66, R18 ;  /* 0x0000001200427213 */ /* 0x000fe20000000000 */
[----:B------:R-:W-:Y:S01]  /*0a50*/  VIADD R16, R15, 0x4 ;  /* 0x000000040f107836 */ /* 0x000fe20000000000 */
[----:B------:R-:W0:Y:S01]  /*0a60*/  LDCU UR4, c[0x0][0x3a4] ;  /* 0x00007480ff0477ac */ /* 0x000e220008000800 */
[----:B------:R-:W-:Y:S01]  /*0a70*/  IMAD.HI.U32 R0, R5, R11, R4 ;  /* 0x0000000b05007227 */ /* 0x000fe200078e0004 */
[----:B------:R-:W-:Y:S02]  /*0a80*/  STL [R1+0x6dc], R18 ;  /* 0x0006dc1201007387 */ /* 0x000fe40000100800 */
[----:B------:R-:W-:Y:S01]  /*0a90*/  IABS R64, R16 ;  /* 0x0000001000407213 */ /* 0x000fe20000000000 */
[----:B------:R-:W-:Y:S01]  /*0aa0*/  IMAD.HI.U32 R5, R71, R10, RZ ;  /* 0x0000000a47057227 */ /* 0x000fe200078e00ff */
[----:B------:R-:W-:Y:S03]  /*0ab0*/  STL [R1+0x6d8], R17 ;  /* 0x0006d81101007387 */ /* 0x000fe60000100800 */
[----:B------:R-:W-:Y:S01]  /*0ac0*/  IMAD.MOV R8, RZ, RZ, -R8 ;  /* 0x000000ffff087224 */ /* 0x000fe200078e0a08 */
[----:B------:R1:W-:Y:S01]  /*0ad0*/  STL [R1+0x70c], R16 ;  /* 0x00070c1001007387 */ /* 0x0003e20000100800 */
[----:B------:R-:W-:-:S02]  /*0ae0*/  VIADD R13, R15, 0x7 ;  /* 0x000000070f0d7836 */ /* 0x000fc40000000000 */
[----:B------:R-:W-:-:S04]  /*0af0*/  IMAD.HI.U32 R6, R71, R66, RZ ;  /* 0x0000004247067227 */ /* 0x000fc800078e00ff */
[----:B------:R-:W-:Y:S02]  /*0b00*/  IMAD.MOV R5, RZ, RZ, -R5 ;  /* 0x000000ffff057224 */ /* 0x000fe400078e0a05 */
[----:B------:R-:W-:Y:S01]  /*0b10*/  IMAD R65, R7, R8, R12 ;  /* 0x0000000807417224 */ /* 0x000fe200078e020c */
[----:B------:R-:W-:Y:S01]  /*0b20*/  IABS R12, R13 ;  /* 0x0000000d000c7213 */ /* 0x000fe20000000000 */
[----:B-1----:R-:W-:Y:S02]  /*0b30*/  VIADD R16, R15, 0x5 ;  /* 0x000000050f107836 */ /* 0x002fe40000000000 */
[----:B------:R-:W-:-:S03]  /*0b40*/  IMAD.HI.U32 R4, R71, R70, RZ ;  /* 0x0000004647047227 */ /* 0x000fc600078e00ff */
[----:B------:R-:W-:Y:S01]  /*0b50*/  STL [R1+0x708], R16 ;  /* 0x0007081001007387 */ /* 0x000fe20000100800 */
[----:B------:R-:W-:Y:S02]  /*0b60*/  IMAD.MOV R6, RZ, RZ, -R6 ;  /* 0x000000ffff067224 */ /* 0x000fe400078e0a06 */
[C---:B------:R-:W-:Y:S02]  /*0b70*/  VIADD R11, R15.reuse, 0x8 ;  /* 0x000000080f0b7836 */ /* 0x040fe40000000000 */
[----:B------:R-:W-:Y:S02]  /*0b80*/  VIADD R14, R15, 0x6 ;  /* 0x000000060f0e7836 */ /* 0x000fe40000000000 */
[C---:B------:R-:W-:Y:S01]  /*0b90*/  IMAD R67, R7.reuse, R5, R10 ;  /* 0x0000000507437224 */ /* 0x040fe200078e020a */
[----:B------:R-:W-:Y:S01]  /*0ba0*/  IABS R10, R16 ;  /* 0x00000010000a7213 */ /* 0x000fe20000000000 */
[----:B------:R-:W-:Y:S01]  /*0bb0*/  IMAD.MOV R4, RZ, RZ, -R4 ;  /* 0x000000ffff047224 */ /* 0x000fe200078e0a04 */
[----:B------:R-:W-:Y:S01]  /*0bc0*/  IABS R60, R11 ;  /* 0x0000000b003c7213 */ /* 0x000fe20000000000 */
[----:B------:R-:W-:Y:S01]  /*0bd0*/  IMAD R66, R7, R6, R66 ;  /* 0x0000000607427224 */ /* 0x000fe200078e0242 */
[----:B------:R1:W-:Y:S01]  /*0be0*/  STL [R1+0x71c], R14 ;  /* 0x00071c0e01007387 */ /* 0x0003e20000100800 */
[----:B------:R-:W-:Y:S01]  /*0bf0*/  IMAD.HI.U32 R6, R71, R12, RZ ;  /* 0x0000000c47067227 */ /* 0x000fe200078e00ff */
[----:B------:R-:W-:-:S02]  /*0c00*/  IABS R62, R14 ;  /* 0x0000000e003e7213 */ /* 0x000fc40000000000 */
[----:B------:R-:W-:Y:S01]  /*0c10*/  STL [R1+0x728], R13 ;  /* 0x0007280d01007387 */ /* 0x000fe20000100800 */
[C---:B------:R-:W-:Y:S01]  /*0c20*/  IMAD R70, R7.reuse, R4, R70 ;  /* 0x0000000407467224 */ /* 0x040fe200078e0246 */
[----:B------:R-:W-:Y:S01]  /*0c30*/  ISETP.GT.U32.AND P1, PT, R7, R66, PT ;  /* 0x000000420700720c */ /* 0x000fe20003f24070 */
[----:B------:R-:W-:Y:S01]  /*0c40*/  IMAD.HI.U32 R4, R71, R10, RZ ;  /* 0x0000000a47047227 */ /* 0x000fe200078e00ff */
[----:B------:R3:W-:Y:S01]  /*0c50*/  STL [R1+0x740], R11 ;  /* 0x0007400b01007387 */ /* 0x0007e20000100800 */
[C---:B------:R-:W-:Y:S02]  /*0c60*/  ISETP.GT.U32.AND P2, PT, R7.reuse, R67, PT ;  /* 0x000000430700720c */ /* 0x040fe40003f44070 */
[----:B------:R-:W-:Y:S01]  /*0c70*/  IMAD.MOV R6, RZ, RZ, -R6 ;  /* 0x000000ffff067224 */ /* 0x000fe200078e0a06 */
[----:B------:R-:W-:Y:S01]  /*0c80*/  ISETP.GT.U32.AND P0, PT, R7, R70, PT ;  /* 0x000000460700720c */ /* 0x000fe20003f04070 */
[----:B------:R-:W-:Y:S02]  /*0c90*/  VIADD R3, R15, 0x9 ;  /* 0x000000090f037836 */ /* 0x000fe40000000000 */
[----:B------:R-:W-:-:S03]  /*0ca0*/  IMAD.HI.U32 R8, R71, R60, RZ ;  /* 0x0000003c47087227 */ /* 0x000fc600078e00ff */
[----:B-1----:R-:W-:Y:S01]  /*0cb0*/  IABS R14, R3 ;  /* 0x00000003000e7213 */ /* 0x002fe20000000000 */
[----:B---3--:R-:W-:Y:S01]  /*0cc0*/  VIADD R11, R15, 0xd ;  /* 0x0000000d0f0b7836 */ /* 0x008fe20000000000 */
[----:B------:R-:W-:Y:S01]  /*0cd0*/  STL [R1+0x73c], R3 ;  /* 0x00073c0301007387 */ /* 0x000fe20000100800 */
[----:B------:R-:W-:-:S04]  /*0ce0*/  IMAD.HI.U32 R9, R71, R64, RZ ;  /* 0x0000004047097227 */ /* 0x000fc800078e00ff */
[----:B------:R-:W-:Y:S02]  /*0cf0*/  IMAD.MOV R4, RZ, RZ, -R4 ;  /* 0x000000ffff047224 */ /* 0x000fe400078e0a04 */
[----:B------:R-:W-:Y:S01]  /*0d00*/  IMAD R61, R7, R6, R12 ;  /* 0x00000006073d7224 */ /* 0x000fe200078e020c */
[----:B------:R-:W-:Y:S01]  /*0d10*/  IABS R12, R11 ;  /* 0x0000000b000c7213 */ /* 0x000fe20000000000 */
[----:B------:R-:W-:Y:S02]  /*0d20*/  VIADD R16, R15, 0xb ;  /* 0x0000000b0f107836 */ /* 0x000fe40000000000 */
[----:B------:R-:W-:-:S04]  /*0d30*/  IMAD.HI.U32 R5, R71, R62, RZ ;  /* 0x0000003e47057227 */ /* 0x000fc800078e00ff */
[----:B------:R-:W-:Y:S02]  /*0d40*/  IMAD.MOV R8, RZ, RZ, -R8 ;  /* 0x000000ffff087224 */ /* 0x000fe400078e0a08 */
[C---:B------:R-:W-:Y:S02]  /*0d50*/  VIADD R13, R15.reuse, 0xc ;  /* 0x0000000c0f0d7836 */ /* 0x040fe40000000000 */
[----:B------:R-:W-:Y:S02]  /*0d60*/  IMAD.MOV R9, RZ, RZ, -R9 ;  /* 0x000000ffff097224 */ /* 0x000fe400078e0a09 */
[----:B------:R-:W-:Y:S01]  /*0d70*/  VIADD R17, R15, 0xa ;  /* 0x0000000a0f117836 */ /* 0x000fe20000000000 */
[----:B------:R-:W-:Y:S01]  /*0d80*/  IABS R56, R13 ;  /* 0x0000000d00387213 */ /* 0x000fe20000000000 */
[C---:B------:R-:W-:Y:S01]  /*0d90*/  IMAD R63, R7.reuse, R4, R10 ;  /* 0x00000004073f7224 */ /* 0x040fe200078e020a */
[----:B------:R-:W-:Y:S01]  /*0da0*/  IABS R10, R16 ;  /* 0x00000010000a7213 */ /* 0x000fe20000000000 */
[----:B------:R-:W-:Y:S01]  /*0db0*/  IMAD.MOV R5, RZ, RZ, -R5 ;  /* 0x000000ffff057224 */ /* 0x000fe200078e0a05 */
[----:B------:R-:W-:Y:S01]  /*0dc0*/  STL [R1+0x738], R17 ;  /* 0x0007381101007387 */ /* 0x000fe20000100800 */
[C---:B------:R-:W-:Y:S01]  /*0dd0*/  IMAD R60, R7.reuse, R8, R60 ;  /* 0x00000008073c7224 */ /* 0x040fe200078e023c */
[----:B------:R-:W-:Y:S01]  /*0de0*/  IABS R58, R17 ;  /* 0x00000011003a7213 */ /* 0x000fe20000000000 */
[----:B------:R-:W-:Y:S01]  /*0df0*/  IMAD R64, R7, R9, R64 ;  /* 0x0000000907407224 */ /* 0x000fe200078e0240 */
[----:B------:R-:W-:Y:S01]  /*0e00*/  STL [R1+0x734], R16 ;  /* 0x0007341001007387 */ /* 0x000fe20000100800 */
[----:B------:R-:W-:Y:S01]  /*0e10*/  IMAD.HI.U32 R8, R71, R12, RZ ;  /* 0x0000000c47087227 */ /* 0x000fe200078e00ff */
[----:B------:R-:W-:-:S02]  /*0e20*/  ISETP.GT.U32.AND P4, PT, R7, R63, PT ;  /* 0x0000003f0700720c */ /* 0x000fc40003f84070 */
[----:B------:R1:W-:Y:S01]  /*0e30*/  STL [R1+0x730], R13 ;  /* 0x0007300d01007387 */ /* 0x0003e20000100800 */
[----:B------:R-:W-:Y:S01]  /*0e40*/  IMAD.HI.U32 R9, R71, R14, RZ ;  /* 0x0000000e47097227 */ /* 0x000fe200078e00ff */
[C---:B------:R-:W-:Y:S02]  /*0e50*/  ISETP.GT.U32.AND P5, PT, R7.reuse, R64, PT ;  /* 0x000000400700720c */ /* 0x040fe40003fa4070 */
[----:B------:R3:W-:Y:S01]  /*0e60*/  STL [R1+0x750], R11 ;  /* 0x0007500b01007387 */ /* 0x0007e20000100800 */
[----:B------:R-:W-:Y:S02]  /*0e70*/  IMAD R62, R7, R5, R62 ;  /* 0x00000005073e7224 */ /* 0x000fe400078e023e */
[----:B------:R-:W-:-:S04]  /*0e80*/  IMAD.HI.U32 R5, R71, R10, RZ ;  /* 0x0000000a47057227 */ /* 0x000fc800078e00ff */
[----:B------:R-:W-:Y:S02]  /*0e90*/  IMAD.MOV R8, RZ, RZ, -R8 ;  /* 0x000000ffff087224 */ /* 0x000fe400078e0a08 */
[----:B-1----:R-:W-:Y:S02]  /*0ea0*/  VIADD R13, R15, 0x11 ;  /* 0x000000110f0d7836 */ /* 0x002fe40000000000 */
[----:B------:R-:W-:Y:S02]  /*0eb0*/  IMAD.MOV R9, RZ, RZ, -R9 ;  /* 0x000000ffff097224 */ /* 0x000fe400078e0a09 */
[----:B------:R-:W-:-:S04]  /*0ec0*/  IMAD.HI.U32 R6, R71, R56, RZ ;  /* 0x0000003847067227 */ /* 0x000fc800078e00ff */
[----:B------:R-:W-:Y:S02]  /*0ed0*/  VIADD R3, R15, 0xe ;  /* 0x0000000e0f037836 */ /* 0x000fe40000000000 */
[----:B------:R-:W-:Y:S02]  /*0ee0*/  IMAD.MOV R5, RZ, RZ, -R5 ;  /* 0x000000ffff057224 */ /* 0x000fe400078e0a05 */
[----:B------:R-:W-:Y:S01]  /*0ef0*/  IMAD R55, R7, R8, R12 ;  /* 0x0000000807377224 */ /* 0x000fe200078e020c */
[----:B------:R-:W-:Y:S01]  /*0f00*/  IABS R12, R13 ;  /* 0x0000000d000c7213 */ /* 0x000fe20000000000 */
[----:B------:R-:W-:Y:S01]  /*0f10*/  VIADD R16, R15, 0xf ;  /* 0x0000000f0f107836 */ /* 0x000fe20000000000 */
[----:B------:R1:W-:Y:S01]  /*0f20*/  STL [R1+0x74c], R3 ;  /* 0x00074c0301007387 */ /* 0x0003e20000100800 */
[----:B------:R-:W-:Y:S01]  /*0f30*/  IMAD R59, R7, R9, R14 ;  /* 0x00000009073b7224 */ /* 0x000fe200078e020e */
[----:B------:R-:W-:Y:S01]  /*0f40*/  IABS R54, R3 ;  /* 0x0000000300367213 */ /* 0x000fe20000000000 */
[----:B------:R-:W-:Y:S01]  /*0f50*/  IMAD.HI.U32 R4, R71, R58, RZ ;  /* 0x0000003a47047227 */ /* 0x000fe200078e00ff */
[----:B------:R-:W-:Y:S03]  /*0f60*/  STL [R1+0x754], R16 ;  /* 0x0007541001007387 */ /* 0x000fe60000100800 */
[----:B------:R-:W-:-:S02]  /*0f70*/  IMAD.MOV R6, RZ, RZ, -R6 ;  /* 0x000000ffff067224 */ /* 0x000fc400078e0a06 */
[C---:B---3--:R-:W-:Y:S02]  /*0f80*/  VIADD R11, R15.reuse, 0x12 ;  /* 0x000000120f0b7836 */ /* 0x048fe40000000000 */
        /* <DEDUP_REMOVED lines=10> */
[----:B------:R-:W-:Y:S02]  /*1030*/  IMAD R58, R7, R4, R58 ;  /* 0x00000004073a7224 */ /* 0x000fe400078e023a */
[----:B-1----:R-:W-:Y:S01]  /*1040*/  VIADD R3, R15, 0x13 ;  /* 0x000000130f037836 */ /* 0x002fe20000000000 */
[----:B------:R1:W-:Y:S01]  /*1050*/  STL [R1+0x764], R11 ;  /* 0x0007640b01007387 */ /* 0x0003e20000100800 */
[----:B------:R-:W-:-:S03]  /*1060*/  IMAD.HI.U32 R4, R71, R10, RZ ;  /* 0x0000000a47047227 */ /* 0x000fc600078e00ff */
[----:B---3--:R-:W-:Y:S01]  /*1070*/  IABS R14, R3 ;  /* 0x00000003000e7213 */ /* 0x008fe20000000000 */
[----:B------:R-:W-:Y:S01]  /*1080*/  IMAD.MOV R6, RZ, RZ, -R6 ;  /* 0x000000ffff067224 */ /* 0x000fe200078e0a06 */
[----:B------:R3:W-:Y:S01]  /*1090*/  STL [R1+0x774], R3 ;  /* 0x0007740301007387 */ /* 0x0007e20000100800 */
[----:B------:R-:W-:-:S04]  /*10a0*/  IMAD.HI.U32 R9, R71, R54, RZ ;  /* 0x0000003647097227 */ /* 0x000fc800078e00ff */
[----:B-1----:R-:W-:Y:S02]  /*10b0*/  VIADD R11, R15, 0x17 ;  /* 0x000000170f0b7836 */ /* 0x002fe40000000000 */
[----:B------:R-:W-:-:S04]  /*10c0*/  IMAD.HI.U32 R8, R71, R50, RZ ;  /* 0x0000003247087227 */ /* 0x000fc800078e00ff */
[----:B------:R-:W-:Y:S02]  /*10d0*/  IMAD.MOV R4, RZ, RZ, -R4 ;  /* 0x000000ffff047224 */ /* 0x000fe400078e0a04 */
[----:B------:R-:W-:Y:S01]  /*10e0*/  IMAD R51, R7, R6, R12 ;  /* 0x0000000607337224 */ /* 0x000fe200078e020c */
[----:B------:R-:W-:Y:S01]  /*10f0*/  IABS R12, R11 ;  /* 0x0000000b000c7213 */ /* 0x000fe20000000000 */
[----:B------:R-:W-:Y:S02]  /*1100*/  VIADD R16, R15, 0x15 ;  /* 0x000000150f107836 */ /* 0x000fe40000000000 */
[----:B------:R-:W-:Y:S02]  /*1110*/  IMAD.MOV R9, RZ, RZ, -R9 ;  /* 0x000000ffff097224 */ /* 0x000fe400078e0a09 */
[----:B------:R-:W-:-:S04]  /*1120*/  IMAD.HI.U32 R5, R71, R52, RZ ;  /* 0x0000003447057227 */ /* 0x000fc800078e00ff */
[----:B------:R-:W-:Y:S02]  /*1130*/  IMAD.MOV R8, RZ, RZ, -R8 ;  /* 0x000000ffff087224 */ /* 0x000fe400078e0a08 */
[C---:B------:R-:W-:Y:S02]  /*1140*/  VIADD R13, R15.reuse, 0x16 ;  /* 0x000000160f0d7836 */ /* 0x040fe40000000000 */
[----:B------:R-:W-:Y:S02]  /*1150*/  VIADD R17, R15, 0x14 ;  /* 0x000000140f117836 */ /* 0x000fe40000000000 */
[C---:B------:R-:W-:Y:S01]  /*1160*/  IMAD R53, R7.reuse, R4, R10 ;  /* 0x0000000407357224 */ /* 0x040fe200078e020a */
[----:B------:R-:W-:Y:S01]  /*1170*/  IABS R10, R16 ;  /* 0x00000010000a7213 */ /* 0x000fe20000000000 */
[C---:B------:R-:W-:Y:S01]  /*1180*/  IMAD R54, R7.reuse, R9, R54 ;  /* 0x0000000907367224 */ /* 0x040fe200078e0236 */
[----:B------:R-:W-:Y:S01]  /*1190*/  IABS R46, R13 ;  /* 0x0000000d002e7213 */ /* 0x000fe20000000000 */
[----:B------:R-:W-:Y:S01]  /*11a0*/  IMAD.MOV R5, RZ, RZ, -R5 ;  /* 0x000000ffff057224 */ /* 0x000fe200078e0a05 */
[----:B------:R-:W-:Y:S01]  /*11b0*/  STL [R1+0x770], R17 ;  /* 0x0007701101007387 */ /* 0x000fe20000100800 */
[----:B------:R-:W-:Y:S01]  /*11c0*/  IMAD R50, R7, R8, R50 ;  /* 0x0000000807327224 */ /* 0x000fe200078e0232 */
[----:B------:R-:W-:Y:S01]  /*11d0*/  IABS R48, R17 ;  /* 0x0000001100307213 */ /* 0x000fe20000000000 */
[C---:B------:R-:W-:Y:S01]  /*11e0*/  IMAD.HI.U32 R9, R71.reuse, R14, RZ ;  /* 0x0000000e47097227 */ /* 0x040fe200078e00ff */
[----:B------:R-:W-:Y:S03]  /*11f0*/  STL [R1+0x778], R16 ;  /* 0x0007781001007387 */ /* 0x000fe60000100800 */
[----:B------:R-:W-:Y:S01]  /*1200*/  IMAD.HI.U32 R8, R71, R12, RZ ;  /* 0x0000000c47087227 */ /* 0x000fe200078e00ff */
[----:B------:R1:W-:Y:S03]  /*1210*/  STL [R1+0x77c], R13 ;  /* 0x00077c0d01007387 */ /* 0x0003e60000100800 */
[----:B---3--:R-:W-:Y:S01]  /*1220*/  VIADD R3, R15, 0x18 ;  /* 0x000000180f037836 */ /* 0x008fe20000000000 */
[----:B------:R3:W-:Y:S01]  /*1230*/  STL [R1+0x784], R11 ;  /* 0x0007840b01007387 */ /* 0x0007e20000100800 */
[----:B------:R-:W-:-:S02]  /*1240*/  IMAD R52, R7, R5, R52 ;  /* 0x0000000507347224 */ /* 0x000fc400078e0234 */
[----:B------:R-:W-:Y:S01]  /*1250*/  IMAD.MOV R9, RZ, RZ, -R9 ;  /* 0x000000ffff097224 */ /* 0x000fe200078e0a09 */
[----:B------:R-:W-:Y:S01]  /*1260*/  IABS R44, R3 ;  /* 0x00000003002c7213 */ /* 0x000fe20000000000 */
[----:B------:R-:W-:Y:S01]  /*1270*/  IMAD.HI.U32 R5, R71, R10, RZ ;  /* 0x0000000a47057227 */ /* 0x000fe200078e00ff */
[----:B------:R4:W-:Y:S03]  /*1280*/  STL [R1+0x788], R3 ;  /* 0x0007880301007387 */ /* 0x0009e60000100800 */
[----:B------:R-:W-:Y:S02]  /*1290*/  IMAD.MOV R8, RZ, RZ, -R8 ;  /* 0x000000ffff087224 */ /* 0x000fe400078e0a08 */
[----:B-1----:R-:W-:Y:S02]  /*12a0*/  VIADD R13, R15, 0x1b ;  /* 0x0000001b0f0d7836 */ /* 0x002fe40000000000 */
[----:B------:R-:W-:-:S04]  /*12b0*/  IMAD.HI.U32 R6, R71, R46, RZ ;  /* 0x0000002e47067227 */ /* 0x000fc800078e00ff */
[C---:B------:R-:W-:Y:S02]  /*12c0*/  IMAD R49, R7.reuse, R9, R14 ;  /* 0x0000000907317224 */ /* 0x040fe400078e020e */
[----:B------:R-:W-:Y:S02]  /*12d0*/  IMAD.MOV R5, RZ, RZ, -R5 ;  /* 0x000000ffff057224 */ /* 0x000fe400078e0a05 */
[----:B------:R-:W-:Y:S01]  /*12e0*/  IMAD R45, R7, R8, R12 ;  /* 0x00000008072d7224 */ /* 0x000fe200078e020c */
[----:B------:R-:W-:Y:S01]  /*12f0*/  IABS R12, R13 ;  /* 0x0000000d000c7213 */ /* 0x000fe20000000000 */
[----:B------:R-:W-:Y:S02]  /*1300*/  VIADD R16, R15, 0x19 ;  /* 0x000000190f107836 */ /* 0x000fe40000000000 */
[----:B------:R-:W-:-:S03]  /*1310*/  IMAD.HI.U32 R4, R71, R48, RZ ;  /* 0x0000003047047227 */ /* 0x000fc600078e00ff */
[----:B------:R-:W-:Y:S01]  /*1320*/  STL [R1+0x798], R16 ;  /* 0x0007981001007387 */ /* 0x000fe20000100800 */
[----:B------:R-:W-:Y:S02]  /*1330*/  IMAD.MOV R6, RZ, RZ, -R6 ;  /* 0x000000ffff067224 */ /* 0x000fe400078e0a06 */
[C---:B------:R-:W-:Y:S02]  /*1340*/  VIADD R14, R15.reuse, 0x1a ;  /* 0x0000001a0f0e7836 */ /* 0x040fe40000000000 */
[C---:B---3--:R-:W-:Y:S02]  /*1350*/  VIADD R11, R15.reuse, 0x1c ;  /* 0x0000001c0f0b7836 */ /* 0x048fe40000000000 */
[----:B----4-:R-:W-:Y:S01]  /*1360*/  VIADD R3, R15, 0x1d ;  /* 0x0000001d0f037836 */ /* 0x010fe20000000000 */
[----:B------:R1:W-:Y:S01]  /*1370*/  STL [R1+0x794], R14 ;  /* 0x0007940e01007387 */ /* 0x0003e20000100800 */
[----:B------:R-:W-:Y:S01]  /*1380*/  IMAD.HI.U32 R9, R71, R44, RZ ;  /* 0x0000002c47097227 */ /* 0x000fe200078e00ff */
[----:B------:R-:W-:-:S02]  /*1390*/  IABS R42, R14 ;  /* 0x0000000e002a7213 */ /* 0x000fc40000000000 */
[----:B------:R-:W-:Y:S01]  /*13a0*/  IABS R40, R11 ;  /* 0x0000000b00287213 */ /* 0x000fe20000000000 */
[C---:B------:R-:W-:Y:S01]  /*13b0*/  IMAD R47, R7.reuse, R5, R10 ;  /* 0x00000005072f7224 */ /* 0x040fe200078e020a */
[----:B------:R-:W-:Y:S01]  /*13c0*/  IABS R10, R16 ;  /* 0x00000010000a7213 */ /* 0x000fe20000000000 */
[----:B------:R-:W-:Y:S01]  /*13d0*/  IMAD.MOV R4, RZ, RZ, -R4 ;  /* 0x000000ffff047224 */ /* 0x000fe200078e0a04 */
[----:B------:R3:W-:Y:S01]  /*13e0*/  STL [R1+0x79c], R13 ;  /* 0x00079c0d01007387 */ /* 0x0007e20000100800 */
[----:B------:R-:W-:Y:S01]  /*13f0*/  IMAD R46, R7, R6, R46 ;  /* 0x00000006072e7224 */ /* 0x000fe200078e022e */
[----:B-1----:R-:W-:Y:S01]  /*1400*/  IABS R14, R3 ;  /* 0x00000003000e7213 */ /* 0x002fe20000000000 */
[----:B------:R-:W-:Y:S01]  /*1410*/  IMAD.HI.U32 R6, R71, R12, RZ ;  /* 0x0000000c47067227 */ /* 0x000fe200078e00ff */
[----:B------:R1:W-:Y:S03]  /*1420*/  STL [R1+0x7a0], R11 ;  /* 0x0007a00b01007387 */ /* 0x0003e60000100800 */
[----:B------:R-:W-:Y:S01]  /*1430*/  IMAD.MOV R9, RZ, RZ, -R9 ;  /* 0x000000ffff097224 */ /* 0x000fe200078e0a09 */
[----:B------:R4:W-:Y:S01]  /*1440*/  STL [R1+0x7a8], R3 ;  /* 0x0007a80301007387 */ /* 0x0009e20000100800 */
[----:B------:R-:W-:-:S02]  /*1450*/  IMAD R48, R7, R4, R48 ;  /* 0x0000000407307224 */ /* 0x000fc400078e0230 */
[----:B---3--:R-:W-:Y:S02]  /*1460*/  VIADD R13, R15, 0x20 ;  /* 0x000000200f0d7836 */ /* 0x008fe40000000000 */
[----:B------:R-:W-:-:S03]  /*1470*/  IMAD.HI.U32 R4, R71, R10, RZ ;  /* 0x0000000a47047227 */ /* 0x000fc600078e00ff */
[----:B------:R-:W-:Y:S01]  /*1480*/  IABS R36, R13 ;  /* 0x0000000d00247213 */ /* 0x000fe20000000000 */
[----:B------:R-:W-:Y:S02]  /*1490*/  IMAD.MOV R6, RZ, RZ, -R6 ;  /* 0x000000ffff067224 */ /* 0x000fe400078e0a06 */
[----:B-1----:R-:W-:Y:S02]  /*14a0*/  VIADD R11, R15, 0x21 ;  /* 0x000000210f0b7836 */ /* 0x002fe40000000000 */
[----:B------:R-:W-:Y:S02]  /*14b0*/  IMAD R44, R7, R9, R44 ;  /* 0x00000009072c7224 */ /* 0x000fe400078e022c */
[----:B------:R-:W-:-:S04]  /*14c0*/  IMAD.HI.U32 R8, R71, R40, RZ ;  /* 0x0000002847087227 */ /* 0x000fc800078e00ff */
[----:B------:R-:W-:-:S04]  /*14d0*/  IMAD.HI.U32 R9, R71, R14, RZ ;  /* 0x0000000e47097227 */ /* 0x000fc800078e00ff */
[C---:B------:R-:W-:Y:S02]  /*14e0*/  VIADD R17, R15.reuse, 0x1e ;  /* 0x0000001e0f117836 */ /* 0x040fe40000000000 */
[----:B----4-:R-:W-:Y:S02]  /*14f0*/  VIADD R3, R15, 0x22 ;  /* 0x000000220f037836 */ /* 0x010fe40000000000 */
[----:B------:R-:W-:Y:S01]  /*1500*/  IMAD.MOV R4, RZ, RZ, -R4 ;  /* 0x000000ffff047224 */ /* 0x000fe200078e0a04 */
[----:B------:R-:W-:Y:S01]  /*1510*/  IABS R38, R17 ;  /* 0x0000001100267213 */ /* 0x000fe20000000000 */
[----:B------:R-:W-:Y:S01]  /*1520*/  IMAD R41, R7, R6, R12 ;  /* 0x0000000607297224 */ /* 0x000fe200078e020c */
[----:B------:R-:W-:Y:S01]  /*1530*/  IABS R12, R11 ;  /* 0x0000000b000c7213 */ /* 0x000fe20000000000 */
[----:B------:R-:W-:Y:S01]  /*1540*/  VIADD R16, R15, 0x1f ;  /* 0x0000001f0f107836 */ /* 0x000fe20000000000 */
[----:B------:R-:W-:Y:S01]  /*1550*/  IABS R34, R3 ;  /* 0x0000000300227213 */ /* 0x000fe20000000000 */
[----:B------:R-:W-:Y:S01]  /*1560*/  IMAD.MOV R8, RZ, RZ, -R8 ;  /* 0x000000ffff087224 */ /* 0x000fe200078e0a08 */
[----:B------:R-:W-:Y:S01]  /*1570*/  STL [R1+0x7ac], R17 ;  /* 0x0007ac1101007387 */ /* 0x000fe20000100800 */
[----:B------:R-:W-:-:S02]  /*1580*/  IMAD.MOV R9, RZ, RZ, -R9 ;  /* 0x000000ffff097224 */ /* 0x000fc400078e0a09 */
[----:B------:R-:W-:Y:S01]  /*1590*/  IMAD R43, R7, R4, R10 ;  /* 0x00000004072b7224 */ /* 0x000fe200078e020a */
[----:B------:R1:W-:Y:S01]  /*15a0*/  STL [R1+0x7bc], R16 ;  /* 0x0007bc1001007387 */ /* 0x0003e20000100800 */
[----:B------:R-:W-:Y:S01]  /*15b0*/  IMAD.HI.U32 R6, R71, R36, RZ ;  /* 0x0000002447067227 */ /* 0x000fe200078e00ff */
[----:B------:R-:W-:Y:S02]  /*15c0*/  IABS R10, R16 ;  /* 0x00000010000a7213 */ /* 0x000fe40000000000 */
[----:B------:R3:W-:Y:S01]  /*15d0*/  STL [R1+0x7b8], R13 ;  /* 0x0007b80d01007387 */ /* 0x0007e20000100800 */
[C---:B------:R-:W-:Y:S02]  /*15e0*/  IMAD R40, R7.reuse, R8, R40 ;  /* 0x0000000807287224 */ /* 0x040fe400078e0228 */
[----:B------:R-:W-:Y:S01]  /*15f0*/  IMAD R39, R7, R9, R14 ;  /* 0x0000000907277224 */ /* 0x000fe200078e020e */
[----:B------:R4:W-:Y:S01]  /*1600*/  STL [R1+0x7c0], R11 ;  /* 0x0007c00b01007387 */ /* 0x0009e20000100800 */
[----:B------:R-:W-:-:S03]  /*1610*/  IMAD.HI.U32 R8, R71, R12, RZ ;  /* 0x0000000c47087227 */ /* 0x000fc600078e00ff */
[----:B------:R5:W-:Y:S01]  /*1620*/  STL [R1+0x7c4], R3 ;  /* 0x0007c40301007387 */ /* 0x000be20000100800 */
[C---:B-1----:R-:W-:Y:S02]  /*1630*/  VIADD R16, R15.reuse, 0x23 ;  /* 0x000000230f107836 */ /* 0x042fe40000000000 */
[----:B------:R-:W-:Y:S02]  /*1640*/  VIADD R14, R15, 0x24 ;  /* 0x000000240f0e7836 */ /* 0x000fe40000000000 */
[C---:B------:R-:W-:Y:S01]  /*1650*/  IMAD.HI.U32 R4, R71.reuse, R38, RZ ;  /* 0x0000002647047227 */ /* 0x040fe200078e00ff */
[----:B------:R-:W-:Y:S02]  /*1660*/  STL [R1+0x7cc], R16 ;  /* 0x0007cc1001007387 */ /* 0x000fe40000100800 */
[----:B------:R-:W-:Y:S01]  /*1670*/  IABS R32, R14 ;  /* 0x0000000e00207213 */ /* 0x000fe20000000000 */
[----:B------:R-:W-:Y:S01]  /*1680*/  IMAD.HI.U32 R9, R71, R34, RZ ;  /* 0x0000002247097227 */ /* 0x000fe200078e00ff */
[----:B------:R-:W-:Y:S03]  /*1690*/  STL [R1+0x7d0], R14 ;  /* 0x0007d00e01007387 */ /* 0x000fe60000100800 */
[----:B------:R-:W-:-:S02]  /*16a0*/  IMAD.MOV R6, RZ, RZ, -R6 ;  /* 0x000000ffff067224 */ /* 0x000fc400078e0a06 */
[C---:B---3--:R-:W-:Y:S02]  /*16b0*/  VIADD R13, R15.reuse, 0x25 ;  /* 0x000000250f0d7836 */ /* 0x048fe40000000000 */
[----:B------:R-:W-:Y:S02]  /*16c0*/  IMAD.MOV R8, RZ, RZ, -R8 ;  /* 0x000000ffff087224 */ /* 0x000fe400078e0a08 */
[----:B----4-:R-:W-:Y:S01]  /*16d0*/  VIADD R11, R15, 0x26 ;  /* 0x000000260f0b7836 */ /* 0x010fe20000000000 */
[----:B------:R1:W-:Y:S01]  /*16e0*/  STL [R1+0x7c8], R13 ;  /* 0x0007c80d01007387 */ /* 0x0003e20000100800 */
[----:B------:R-:W-:Y:S02]  /*16f0*/  IMAD.MOV R4, RZ, RZ, -R4 ;  /* 0x000000ffff047224 */ /* 0x000fe400078e0a04 */
[----:B------:R-:W-:Y:S01]  /*1700*/  IMAD.MOV R9, RZ, RZ, -R9 ;  /* 0x000000ffff097224 */ /* 0x000fe200078e0a09 */
[----:B------:R3:W-:Y:S01]  /*1710*/  STL [R1+0x7b4], R11 ;  /* 0x0007b40b01007387 */ /* 0x0007e20000100800 */
[----:B------:R-:W-:Y:S01]  /*1720*/  IMAD R36, R7, R6, R36 ;  /* 0x0000000607247224 */ /* 0x000fe200078e0224 */
[----:B------:R-:W-:Y:S01]  /*1730*/  IABS R6, R13 ;  /* 0x0000000d00067213 */ /* 0x000fe20000000000 */
[----:B-----5:R-:W-:Y:S01]  /*1740*/  VIADD R3, R15, 0x27 ;  /* 0x000000270f037836 */ /* 0x020fe20000000000 */
[----:B------:R-:W-:Y:S01]  /*1750*/  IABS R30, R11 ;  /* 0x0000000b001e7213 */ /* 0x000fe20000000000 */
[----:B------:R-:W-:-:S02]  /*1760*/  IMAD R35, R7, R8, R12 ;  /* 0x0000000807237224 */ /* 0x000fc400078e020c */
[C---:B-1----:R-:W-:Y:S01]  /*1770*/  VIADD R13, R15.reuse, 0x28 ;  /* 0x000000280f0d7836 */ /* 0x042fe20000000000 */
[----:B------:R1:W-:Y:S01]  /*1780*/  STL [R1+0x7b0], R3 ;  /* 0x0007b00301007387 */ /* 0x0003e20000100800 */
[----:B------:R-:W-:Y:S02]  /*1790*/  VIADD R12, R15, 0x29 ;  /* 0x000000290f0c7836 */ /* 0x000fe40000000000 */
[C---:B------:R-:W-:Y:S01]  /*17a0*/  IMAD R38, R7.reuse, R4, R38 ;  /* 0x0000000407267224 */ /* 0x040fe200078e0226 */
[----:B------:R-:W-:Y:S01]  /*17b0*/  IABS R4, R3 ;  /* 0x0000000300047213 */ /* 0x000fe20000000000 */
[----:B------:R-:W-:Y:S01]  /*17c0*/  IMAD R34, R7, R9, R34 ;  /* 0x0000000907227224 */ /* 0x000fe200078e0222 */
[----:B------:R-:W-:Y:S01]  /*17d0*/  STL [R1+0x7a4], R13 ;  /* 0x0007a40d01007387 */ /* 0x000fe20000100800 */
[C---:B---3--:R-:W-:Y:S01]  /*17e0*/  VIADD R11, R15.reuse, 0x2a ;  /* 0x0000002a0f0b7836 */ /* 0x048fe20000000000 */
[----:B------:R-:W-:Y:S01]  /*17f0*/  IABS R27, R12 ;  /* 0x0000000c001b7213 */ /* 0x000fe20000000000 */
[C---:B------:R-:W-:Y:S01]  /*1800*/  VIADD R9, R15.reuse, 0x2b ;  /* 0x0000002b0f097836 */ /* 0x040fe20000000000 */
[----:B------:R-:W-:Y:S01]  /*1810*/  STL [R1+0x790], R12 ;  /* 0x0007900c01007387 */ /* 0x000fe20000100800 */
[----:B-1----:R-:W-:Y:S01]  /*1820*/  VIADD R3, R15, 0x2c ;  /* 0x0000002c0f037836 */ /* 0x002fe20000000000 */
[----:B------:R-:W-:Y:S01]  /*1830*/  IABS R26, R11 ;  /* 0x0000000b001a7213 */ /* 0x000fe20000000000 */
[----:B------:R-:W-:Y:S01]  /*1840*/  IMAD.HI.U32 R8, R71, R32, RZ ;  /* 0x0000002047087227 */ /* 0x000fe200078e00ff */
[----:B------:R-:W-:Y:S01]  /*1850*/  STL [R1+0x78c], R11 ;  /* 0x00078c0b01007387 */ /* 0x000fe20000100800 */
[----:B------:R-:W-:-:S02]  /*1860*/  IABS R28, R13 ;  /* 0x0000000d001c7213 */ /* 0x000fc40000000000 */
[----:B------:R-:W-:Y:S01]  /*1870*/  IABS R24, R3 ;  /* 0x0000000300187213 */ /* 0x000fe20000000000 */
[----:B------:R-:W-:Y:S01]  /*1880*/  STL [R1+0x780], R9 ;  /* 0x0007800901007387 */ /* 0x000fe20000100800 */
[----:B------:R-:W-:Y:S01]  /*1890*/  IMAD.MOV R8, RZ, RZ, -R8 ;  /* 0x000000ffff087224 */ /* 0x000fe200078e0a08 */
[----:B------:R-:W-:Y:S01]  /*18a0*/  IABS R25, R9 ;  /* 0x0000000900197213 */ /* 0x000fe20000000000 */
[----:B------:R-:W-:Y:S01]  /*18b0*/  IMAD.HI.U32 R5, R71, R42, RZ ;  /* 0x0000002a47057227 */ /* 0x000fe200078e00ff */
[----:B------:R1:W-:Y:S03]  /*18c0*/  STL [R1+0x76c], R3 ;  /* 0x00076c0301007387 */ /* 0x0003e60000100800 */
[C---:B------:R-:W-:Y:S02]  /*18d0*/  VIADD R93, R15.reuse, 0x2e ;  /* 0x0000002e0f5d7836 */ /* 0x040fe40000000000 */
[----:B------:R-:W-:-:S02]  /*18e0*/  VIADD R92, R15, 0x2f ;  /* 0x0000002f0f5c7836 */ /* 0x000fc40000000000 */
[----:B------:R-:W-:Y:S01]  /*18f0*/  IMAD R32, R7, R8, R32 ;  /* 0x0000000807207224 */ /* 0x000fe200078e0220 */
[----:B------:R-:W-:Y:S01]  /*1900*/  IABS R22, R93 ;  /* 0x0000005d00167213 */ /* 0x000fe20000000000 */
[----:B------:R-:W-:Y:S01]  /*1910*/  IMAD.MOV R5, RZ, RZ, -R5 ;  /* 0x000000ffff057224 */ /* 0x000fe200078e0a05 */
[----:B------:R-:W-:Y:S01]  /*1920*/  IABS R21, R92 ;  /* 0x0000005c00157213 */ /* 0x000fe20000000000 */
[----:B-1----:R-:W-:Y:S02]  /*1930*/  VIADD R3, R15, 0x2d ;  /* 0x0000002d0f037836 */ /* 0x002fe40000000000 */
[----:B------:R-:W-:-:S03]  /*1940*/  IMAD.HI.U32 R31, R71, R6, RZ ;  /* 0x00000006471f7227 */ /* 0x000fc600078e00ff */
[----:B------:R-:W-:Y:S01]  /*1950*/  STL [R1+0x768], R3 ;  /* 0x0007680301007387 */ /* 0x000fe20000100800 */
[----:B------:R-:W-:Y:S01]  /*1960*/  IMAD.HI.U32 R8, R71, R27, RZ ;  /* 0x0000001b47087227 */ /* 0x000fe200078e00ff */
[----:B------:R-:W-:Y:S02]  /*1970*/  IABS R23, R3 ;  /* 0x0000000300177213 */ /* 0x000fe40000000000 */
[----:B------:R-:W-:Y:S01]  /*1980*/  STL [R1+0x75c], R93 ;  /* 0x00075c5d01007387 */ /* 0x000fe20000100800 */
[C---:B------:R-:W-:Y:S02]  /*1990*/  VIADD R91, R15.reuse, 0x30 ;  /* 0x000000300f5b7836 */ /* 0x040fe40000000000 */
[----:B------:R-:W-:Y:S01]  /*19a0*/  VIADD R90, R15, 0x31 ;  /* 0x000000310f5a7836 */ /* 0x000fe20000000000 */
[----:B------:R1:W-:Y:S01]  /*19b0*/  STL [R1+0x7d8], R3 ;  /* 0x0007d80301007387 */ /* 0x0003e20000100800 */
[----:B------:R-:W-:Y:S01]  /*19c0*/  IMAD R42, R7, R5, R42 ;  /* 0x00000005072a7224 */ /* 0x000fe200078e022a */
[----:B------:R-:W-:Y:S01]  /*19d0*/  IABS R20, R91 ;  /* 0x0000005b00147213 */ /* 0x000fe20000000000 */
[----:B------:R-:W-:Y:S01]  /*19e0*/  IMAD.MOV R31, RZ, RZ, -R31 ;  /* 0x000000ffff1f7224 */ /* 0x000fe200078e0a1f */
[----:B------:R-:W-:Y:S01]  /*19f0*/  STL [R1+0x748], R92 ;  /* 0x0007485c01007387 */ /* 0x000fe20000100800 */
[----:B------:R-:W-:Y:S01]  /*1a00*/  IMAD.MOV R8, RZ, RZ, -R8 ;  /* 0x000000ffff087224 */ /* 0x000fe200078e0a08 */
[----:B------:R-:W-:Y:S01]  /*1a10*/  IABS R19, R90 ;  /* 0x0000005a00137213 */ /* 0x000fe20000000000 */
[----:B------:R-:W-:Y:S01]  /*1a20*/  IMAD.HI.U32 R5, R71, R10, RZ ;  /* 0x0000000a47057227 */ /* 0x000fe200078e00ff */
[----:B------:R-:W-:Y:S03]  /*1a30*/  STL [R1+0x7dc], R93 ;  /* 0x0007dc5d01007387 */ /* 0x000fe60000100800 */
[C---:B------:R-:W-:Y:S01]  /*1a40*/  VIADD R89, R15.reuse, 0x32 ;  /* 0x000000320f597836 */ /* 0x040fe20000000000 */
[----:B------:R-:W-:Y:S01]  /*1a50*/  STL [R1+0x744], R91 ;  /* 0x0007445b01007387 */ /* 0x000fe20000100800 */
[----:B------:R-:W-:-:S02]  /*1a60*/  VIADD R88, R15, 0x33 ;  /* 0x000000330f587836 */ /* 0x000fc40000000000 */
[C---:B------:R-:W-:Y:S01]  /*1a70*/  IMAD R31, R7.reuse, R31, R6 ;  /* 0x0000001f071f7224 */ /* 0x040fe200078e0206 */
[----:B------:R-:W-:Y:S01]  /*1a80*/  STL [R1+0x7e0], R92 ;  /* 0x0007e05c01007387 */ /* 0x000fe20000100800 */
[----:B------:R-:W-:Y:S01]  /*1a90*/  IMAD R27, R7, R8, R27 ;  /* 0x00000008071b7224 */ /* 0x000fe200078e021b */
[----:B------:R-:W-:Y:S01]  /*1aa0*/  IABS R18, R89 ;  /* 0x0000005900127213 */ /* 0x000fe20000000000 */
[----:B------:R-:W-:Y:S01]  /*1ab0*/  IMAD.MOV R5, RZ, RZ, -R5 ;  /* 0x000000ffff057224 */ /* 0x000fe200078e0a05 */
[----:B------:R-:W-:Y:S01]  /*1ac0*/  STL [R1+0x72c], R90 ;  /* 0x00072c5a01007387 */ /* 0x000fe20000100800 */
[C---:B------:R-:W-:Y:S01]  /*1ad0*/  IMAD.HI.U32 R6, R71.reuse, R26, RZ ;  /* 0x0000001a47067227 */ /* 0x040fe200078e00ff */
[----:B------:R-:W-:Y:S02]  /*1ae0*/  IABS R17, R88 ;  /* 0x0000005800117213 */ /* 0x000fe40000000000 */
[----:B------:R-:W-:Y:S01]  /*1af0*/  STL [R1+0x7e4], R91 ;  /* 0x0007e45b01007387 */ /* 0x000fe20000100800 */
[----:B------:R-:W-:-:S03]  /*1b00*/  IMAD.HI.U32 R8, R71, R22, RZ ;  /* 0x0000001647087227 */ /* 0x000fc600078e00ff */
[----:B------:R-:W-:Y:S01]  /*1b10*/  STL [R1+0x7e8], R90 ;  /* 0x0007e85a01007387 */ /* 0x000fe20000100800 */
[----:B------:R-:W-:Y:S01]  /*1b20*/  IMAD R37, R7, R5, R10 ;  /* 0x0000000507257224 */ /* 0x000fe200078e020a */
[----:B------:R-:W-:Y:S01]  /*1b30*/  IABS R10, R16 ;  /* 0x00000010000a7213 */ /* 0x000fe20000000000 */
[C---:B------:R-:W-:Y:S01]  /*1b40*/  IMAD.HI.U32 R29, R71.reuse, R4, RZ ;  /* 0x00000004471d7227 */ /* 0x040fe200078e00ff */
[----:B------:R-:W-:Y:S03]  /*1b50*/  STL [R1+0x724], R89 ;  /* 0x0007245901007387 */ /* 0x000fe60000100800 */
[----:B------:R-:W-:Y:S01]  /*1b60*/  IMAD.MOV R6, RZ, RZ, -R6 ;  /* 0x000000ffff067224 */ /* 0x000fe200078e0a06 */
[----:B------:R-:W-:Y:S01]  /*1b70*/  STL [R1+0x720], R88 ;  /* 0x0007205801007387 */ /* 0x000fe20000100800 */
[----:B------:R-:W-:Y:S02]  /*1b80*/  IMAD.MOV R8, RZ, RZ, -R8 ;  /* 0x000000ffff087224 */ /* 0x000fe400078e0a08 */
[C---:B------:R-:W-:Y:S01]  /*1b90*/  IMAD.HI.U32 R5, R71.reuse, R30, RZ ;  /* 0x0000001e47057227 */ /* 0x040fe200078e00ff */
[----:B------:R3:W-:Y:S03]  /*1ba0*/  STL [R1+0x7ec], R89 ;  /* 0x0007ec5901007387 */ /* 0x0007e60000100800 */
[----:B------:R-:W-:Y:S01]  /*1bb0*/  IMAD.MOV R29, RZ, RZ, -R29 ;  /* 0x000000ffff1d7224 */ /* 0x000fe200078e0a1d */
[----:B-1----:R-:W1:Y:S01]  /*1bc0*/  S2R R3, SR_TID.X ;  /* 0x0000000000037919 */ /* 0x002e620000002100 */
[----:B------:R-:W-:-:S04]  /*1bd0*/  IMAD.HI.U32 R9, R71, R28, RZ ;  /* 0x0000001c47097227 */ /* 0x000fc800078e00ff */
[C---:B------:R-:W-:Y:S02]  /*1be0*/  IMAD R26, R7.reuse, R6, R26 ;  /* 0x00000006071a7224 */ /* 0x040fe400078e021a */
[----:B---3--:R-:W-:Y:S02]  /*1bf0*/  IMAD.MOV.U32 R89, RZ, RZ, R15 ;  /* 0x000000ffff597224 */ /* 0x008fe400078e000f */
[----:B------:R-:W-:Y:S02]  /*1c00*/  IMAD R22, R7, R8, R22 ;  /* 0x0000000807167224 */ /* 0x000fe400078e0216 */
[----:B------:R-:W-:Y:S02]  /*1c10*/  VIADD R87, R15, 0x34 ;  /* 0x000000340f577836 */ /* 0x000fe40000000000 */
[----:B------:R-:W-:Y:S02]  /*1c20*/  VIADD R83, R89, 0x38 ;  /* 0x0000003859537836 */ /* 0x000fe40000000000 */
[----:B------:R-:W-:Y:S01]  /*1c30*/  IMAD.MOV R5, RZ, RZ, -R5 ;  /* 0x000000ffff057224 */ /* 0x000fe200078e0a05 */
[----:B------:R-:W-:Y:S01]  /*1c40*/  IABS R16, R87 ;  /* 0x0000005700107213 */ /* 0x000fe20000000000 */
[C---:B------:R-:W-:Y:S01]  /*1c50*/  IMAD.HI.U32 R6, R71.reuse, R21, RZ ;  /* 0x0000001547067227 */ /* 0x040fe200078e00ff */
[----:B------:R-:W-:Y:S01]  /*1c60*/  IABS R12, R83 ;  /* 0x00000053000c7213 */ /* 0x000fe20000000000 */
[----:B------:R-:W-:Y:S02]  /*1c70*/  STL [R1+0x718], R87 ;  /* 0x0007185701007387 */ /* 0x000fe40000100800 */
[----:B------:R-:W-:-:S02]  /*1c80*/  IMAD.HI.U32 R8, R71, R17, RZ ;  /* 0x0000001147087227 */ /* 0x000fc400078e00ff */
[----:B------:R3:W-:Y:S02]  /*1c90*/  STL [R1+0x7f0], R88 ;  /* 0x0007f05801007387 */ /* 0x0007e40000100800 */
[C---:B------:R-:W-:Y:S02]  /*1ca0*/  IMAD R29, R7.reuse, R29, R4 ;  /* 0x0000001d071d7224 */ /* 0x040fe400078e0204 */
[----:B------:R-:W-:Y:S02]  /*1cb0*/  IMAD.MOV R9, RZ, RZ, -R9 ;  /* 0x000000ffff097224 */ /* 0x000fe400078e0a09 */
[----:B------:R-:W-:Y:S02]  /*1cc0*/  IMAD R30, R7, R5, R30 ;  /* 0x00000005071e7224 */ /* 0x000fe400078e021e */
[----:B------:R-:W-:Y:S01]  /*1cd0*/  IMAD.HI.U32 R4, R71, R24, RZ ;  /* 0x0000001847047227 */ /* 0x000fe200078e00ff */
[----:B-1----:R-:W-:Y:S02]  /*1ce0*/  LOP3.LUT R74, R3, 0x7f, RZ, 0xc0, !PT ;  /* 0x0000007f034a7812 */ /* 0x002fe400078ec0ff */
[----:B------:R-:W-:Y:S01]  /*1cf0*/  SHF.R.U32.HI R3, RZ, 0x5, R3 ;  /* 0x00000005ff037819 */ /* 0x000fe20000011603 */
[----:B------:R-:W-:-:S02]  /*1d00*/  IMAD.MOV R6, RZ, RZ, -R6 ;  /* 0x000000ffff067224 */ /* 0x000fc400078e0a06 */
[----:B------:R-:W-:Y:S02]  /*1d10*/  IMAD.MOV R8, RZ, RZ, -R8 ;  /* 0x000000ffff087224 */ /* 0x000fe400078e0a08 */
[----:B------:R-:W-:Y:S02]  /*1d20*/  VIADD R84, R89, 0x37 ;  /* 0x0000003759547836 */ /* 0x000fe40000000000 */
[----:B------:R-:W-:-:S03]  /*1d30*/  IMAD.HI.U32 R5, R71, R25, RZ ;  /* 0x0000001947057227 */ /* 0x000fc600078e00ff */
[----:B------:R-:W-:Y:S01]  /*1d40*/  IABS R13, R84 ;  /* 0x00000054000d7213 */ /* 0x000fe20000000000 */
[----:B------:R-:W-:Y:S02]  /*1d50*/  IMAD R28, R7, R9, R28 ;  /* 0x00000009071c7224 */ /* 0x000fe400078e021c */
[----:B------:R-:W-:Y:S02]  /*1d60*/  IMAD.MOV R4, RZ, RZ, -R4 ;  /* 0x000000ffff047224 */ /* 0x000fe400078e0a04 */
[----:B------:R-:W-:-:S04]  /*1d70*/  IMAD.HI.U32 R9, R71, R23, RZ ;  /* 0x0000001747097227 */ /* 0x000fc800078e00ff */
[C---:B------:R-:W-:Y:S02]  /*1d80*/  IMAD R21, R7.reuse, R6, R21 ;  /* 0x0000000607157224 */ /* 0x040fe400078e0215 */
[----:B------:R-:W-:Y:S02]  /*1d90*/  IMAD R17, R7, R8, R17 ;  /* 0x0000000807117224 */ /* 0x000fe400078e0211 */
[----:B------:R-:W-:Y:S02]  /*1da0*/  VIADD R82, R89, 0x39 ;  /* 0x0000003959527836 */ /* 0x000fe40000000000 */
[----:B------:R-:W-:Y:S02]  /*1db0*/  IMAD.MOV R5, RZ, RZ, -R5 ;  /* 0x000000ffff057224 */ /* 0x000fe400078e0a05 */
[----:B------:R-:W-:Y:S01]  /*1dc0*/  IMAD.HI.U32 R6, R71, R16, RZ ;  /* 0x0000001047067227 */ /* 0x000fe200078e00ff */
[----:B------:R-:W-:-:S03]  /*1dd0*/  IABS R11, R82 ;  /* 0x00000052000b7213 */ /* 0x000fc60000000000 */
[----:B------:R-:W-:-:S04]  /*1de0*/  IMAD.HI.U32 R8, R71, R12, RZ ;  /* 0x0000000c47087227 */ /* 0x000fc800078e00ff */
[----:B------:R-:W-:Y:S02]  /*1df0*/  IMAD R24, R7, R4, R24 ;  /* 0x0000000407187224 */ /* 0x000fe400078e0218 */
[----:B------:R-:W-:Y:S02]  /*1e00*/  IMAD.MOV R9, RZ, RZ, -R9 ;  /* 0x000000ffff097224 */ /* 0x000fe400078e0a09 */
[----:B------:R-:W-:Y:S02]  /*1e10*/  VIADD R85, R15, 0x36 ;  /* 0x000000360f557836 */ /* 0x000fe40000000000 */
[----:B------:R-:W-:Y:S02]  /*1e20*/  IMAD R25, R7, R5, R25 ;  /* 0x0000000507197224 */ /* 0x000fe400078e0219 */
[----:B------:R-:W-:Y:S01]  /*1e30*/  IMAD.HI.U32 R4, R71, R19, RZ ;  /* 0x0000001347047227 */ /* 0x000fe200078e00ff */
[----:B------:R-:W-:-:S03]  /*1e40*/  IABS R14, R85 ;  /* 0x00000055000e7213 */ /* 0x000fc60000000000 */
[----:B------:R-:W-:Y:S02]  /*1e50*/  VIADD R86, R15, 0x35 ;  /* 0x000000350f567836 */ /* 0x000fe40000000000 */
[----:B------:R-:W-:Y:S02]  /*1e60*/  IMAD.MOV R6, RZ, RZ, -R6 ;  /* 0x000000ffff067224 */ /* 0x000fe400078e0a06 */
[----:B------:R-:W-:Y:S01]  /*1e70*/  IMAD.MOV R8, RZ, RZ, -R8 ;  /* 0x000000ffff087224 */ /* 0x000fe200078e0a08 */
[----:B------:R-:W-:Y:S01]  /*1e80*/  IABS R15, R86 ;  /* 0x00000056000f7213 */ /* 0x000fe20000000000 */
[----:B------:R-:W-:Y:S01]  /*1e90*/  VIADD R79, R89, 0x3c ;  /* 0x0000003c594f7836 */ /* 0x000fe20000000000 */
[----:B------:R-:W-:Y:S01]  /*1ea0*/  STL [R1+0x714], R86 ;  /* 0x0007145601007387 */ /* 0x000fe20000100800 */
[----:B------:R-:W-:-:S03]  /*1eb0*/  IMAD.HI.U32 R5, R71, R20, RZ ;  /* 0x0000001447057227 */ /* 0x000fc600078e00ff */
[----:B------:R-:W-:Y:S01]  /*1ec0*/  STL [R1+0x710], R85 ;  /* 0x0007105501007387 */ /* 0x000fe20000100800 */
[----:B------:R-:W-:-:S03]  /*1ed0*/  IMAD.HI.U32 R72, R71, R13, RZ ;  /* 0x0000000d47487227 */ /* 0x000fc600078e00ff */
[----:B------:R-:W-:Y:S01]  /*1ee0*/  STL [R1+0x704], R84 ;  /* 0x0007045401007387 */ /* 0x000fe20000100800 */
[----:B------:R-:W-:Y:S02]  /*1ef0*/  IMAD R23, R7, R9, R23 ;  /* 0x0000000907177224 */ /* 0x000fe400078e0217 */
[----:B------:R-:W-:Y:S01]  /*1f00*/  IMAD.MOV R4, RZ, RZ, -R4 ;  /* 0x000000ffff047224 */ /* 0x000fe200078e0a04 */
[----:B------:R-:W-:Y:S01]  /*1f10*/  STL [R1+0x700], R83 ;  /* 0x0007005301007387 */ /* 0x000fe20000100800 */
[----:B------:R-:W-:-:S03]  /*1f20*/  IMAD.HI.U32 R9, R71, R18, RZ ;  /* 0x0000001247097227 */ /* 0x000fc600078e00ff */
[----:B------:R-:W-:Y:S01]  /*1f30*/  STL [R1+0x6fc], R82 ;  /* 0x0006fc5201007387 */ /* 0x000fe20000100800 */
[C---:B------:R-:W-:Y:S02]  /*1f40*/  IMAD R16, R7.reuse, R6, R16 ;  /* 0x0000000607107224 */ /* 0x040fe400078e0210 */
[----:B------:R-:W-:Y:S01]  /*1f50*/  IMAD R12, R7, R8, R12 ;  /* 0x00000008070c7224 */ /* 0x000fe200078e020c */
[----:B------:R-:W-:Y:S01]  /*1f60*/  IABS R8, R79 ;  /* 0x0000004f00087213 */ /* 0x000fe20000000000 */
[----:B------:R-:W-:-:S04]  /*1f70*/  IMAD.HI.U32 R33, R71, R10, RZ ;  /* 0x0000000a47217227 */ /* 0x000fc800078e00ff */
[----:B------:R-:W-:Y:S02]  /*1f80*/  IMAD.MOV R5, RZ, RZ, -R5 ;  /* 0x000000ffff057224 */ /* 0x000fe400078e0a05 */
[----:B------:R-:W-:-:S04]  /*1f90*/  IMAD.HI.U32 R6, R71, R11, RZ ;  /* 0x0000000b47067227 */ /* 0x000fc800078e00ff */
[----:B------:R-:W-:Y:S02]  /*1fa0*/  IMAD.MOV R72, RZ, RZ, -R72 ;  /* 0x000000ffff487224 */ /* 0x000fe400078e0a48 */
[----:B------:R-:W-:Y:S02]  /*1fb0*/  IMAD R19, R7, R4, R19 ;  /* 0x0000000407137224 */ /* 0x000fe400078e0213 */
[----:B------:R-:W-:Y:S02]  /*1fc0*/  IMAD.MOV R9, RZ, RZ, -R9 ;  /* 0x000000ffff097224 */ /* 0x000fe400078e0a09 */
[----:B------:R-:W-:Y:S02]  /*1fd0*/  VIADD R80, R89, 0x3b ;  /* 0x0000003b59507836 */ /* 0x000fe40000000000 */
[----:B------:R-:W-:Y:S02]  /*1fe0*/  IMAD.MOV R33, RZ, RZ, -R33 ;  /* 0x000000ffff217224 */ /* 0x000fe400078e0a21 */
[----:B------:R-:W-:-:S02]  /*1ff0*/  IMAD R20, R7, R5, R20 ;  /* 0x0000000507147224 */ /* 0x000fc400078e0214 */
[----:B------:R-:W-:-:S04]  /*2000*/  IMAD.HI.U32 R4, R71, R14, RZ ;  /* 0x0000000e47047227 */ /* 0x000fc800078e00ff */
[----:B------:R-:W-:Y:S02]  /*2010*/  VIADD R81, R89, 0x3a ;  /* 0x0000003a59517836 */ /* 0x000fe40000000000 */
[----:B------:R-:W-:Y:S02]  /*2020*/  IMAD.MOV R6, RZ, RZ, -R6 ;  /* 0x000000ffff067224 */ /* 0x000fe400078e0a06 */
[----:B------:R-:W-:Y:S01]  /*2030*/  IMAD R13, R7, R72, R13 ;  /* 0x00000048070d7224 */ /* 0x000fe200078e020d */
[----:B------:R-:W-:Y:S01]  /*2040*/  STL [R1+0x6f8], R81 ;  /* 0x0006f85101007387 */ /* 0x000fe20000100800 */
[----:B------:R-:W-:Y:S02]  /*2050*/  VIADD R78, R89, 0x3d ;  /* 0x0000003d594e7836 */ /* 0x000fe40000000000 */
[C---:B------:R-:W-:Y:S01]  /*2060*/  IMAD.HI.U32 R5, R71.reuse, R15, RZ ;  /* 0x0000000f47057227 */ /* 0x040fe200078e00ff */
[----:B------:R-:W-:Y:S03]  /*2070*/  STL [R1+0x6f4], R80 ;  /* 0x0006f45001007387 */ /* 0x000fe60000100800 */
[----:B------:R-:W-:Y:S01]  /*2080*/  IMAD.HI.U32 R72, R71, R8, RZ ;  /* 0x0000000847487227 */ /* 0x000fe200078e00ff */
[----:B------:R-:W-:Y:S03]  /*2090*/  STL [R1+0x6f0], R79 ;  /* 0x0006f04f01007387 */ /* 0x000fe60000100800 */
[C---:B------:R-:W-:Y:S01]  /*20a0*/  IMAD R18, R7.reuse, R9, R18 ;  /* 0x0000000907127224 */ /* 0x040fe200078e0212 */
[----:B------:R-:W-:Y:S01]  /*20b0*/  IABS R9, R80 ;  /* 0x0000005000097213 */ /* 0x000fe20000000000 */
[----:B------:R-:W-:Y:S01]  /*20c0*/  IMAD R33, R7, R33, R10 ;  /* 0x0000002107217224 */ /* 0x000fe200078e020a */
[----:B------:R-:W-:Y:S01]  /*20d0*/  IABS R10, R81 ;  /* 0x00000051000a7213 */ /* 0x000fe20000000000 */
[----:B------:R-:W-:-:S02]  /*20e0*/  IMAD.MOV R4, RZ, RZ, -R4 ;  /* 0x000000ffff047224 */ /* 0x000fc400078e0a04 */
[C---:B------:R-:W-:Y:S01]  /*20f0*/  IMAD R11, R7.reuse, R6, R11 ;  /* 0x00000006070b7224 */ /* 0x040fe200078e020b */
[----:B------:R-:W-:Y:S01]  /*2100*/  IABS R6, R78 ;  /* 0x0000004e00067213 */ /* 0x000fe20000000000 */
[----:B------:R-:W-:Y:S02]  /*2110*/  IMAD.MOV R5, RZ, RZ, -R5 ;  /* 0x000000ffff057224 */ /* 0x000fe400078e0a05 */
[----:B------:R-:W-:Y:S02]  /*2120*/  IMAD.MOV R72, RZ, RZ, -R72 ;  /* 0x000000ffff487224 */ /* 0x000fe400078e0a48 */
[C---:B------:R-:W-:Y:S02]  /*2130*/  IMAD R14, R7.reuse, R4, R14 ;  /* 0x00000004070e7224 */ /* 0x040fe400078e020e */
[----:B------:R-:W-:Y:S02]  /*2140*/  IMAD R15, R7, R5, R15 ;  /* 0x00000005070f7224 */ /* 0x000fe400078e020f */
[----:B------:R-:W-:-:S04]  /*2150*/  IMAD.HI.U32 R4, R71, R9, RZ ;  /* 0x0000000947047227 */ /* 0x000fc800078e00ff */
[----:B------:R-:W-:Y:S02]  /*2160*/  IMAD R8, R7, R72, R8 ;  /* 0x0000004807087224 */ /* 0x000fe400078e0208 */
[----:B------:R-:W-:-:S04]  /*2170*/  IMAD.HI.U32 R5, R71, R10, RZ ;  /* 0x0000000a47057227 */ /* 0x000fc800078e00ff */
[----:B------:R-:W-:-:S04]  /*2180*/  IMAD.HI.U32 R72, R71, R6, RZ ;  /* 0x0000000647487227 */ /* 0x000fc800078e00ff */
[C---:B------:R-:W-:Y:S02]  /*2190*/  VIADD R77, R89.reuse, 0x3f ;  /* 0x0000003f594d7836 */ /* 0x040fe40000000000 */
[----:B------:R-:W-:Y:S02]  /*21a0*/  IMAD.MOV R4, RZ, RZ, -R4 ;  /* 0x000000ffff047224 */ /* 0x000fe400078e0a04 */
[----:B------:R-:W-:Y:S01]  /*21b0*/  VIADD R76, R89, 0x3e ;  /* 0x0000003e594c7836 */ /* 0x000fe20000000000 */
[----:B------:R-:W-:Y:S01]  /*21c0*/  STL [R1+0x6e4], R77 ;  /* 0x0006e44d01007387 */ /* 0x000fe20000100800 */
[----:B------:R-:W-:Y:S02]  /*21d0*/  IMAD.MOV R5, RZ, RZ, -R5 ;  /* 0x000000ffff057224 */ /* 0x000fe400078e0a05 */
[----:B------:R-:W-:Y:S01]  /*21e0*/  IMAD.IADD R75, R74, 0x1, R69 ;  /* 0x000000014a4b7824 */ /* 0x000fe200078e0245 */
[----:B------:R-:W-:Y:S01]  /*21f0*/  STL [R1+0x6ec], R78 ;  /* 0x0006ec4e01007387 */ /* 0x000fe20000100800 */
[----:B------:R-:W-:-:S02]  /*2200*/  IMAD.MOV R72, RZ, RZ, -R72 ;  /* 0x000000ffff487224 */ /* 0x000fc400078e0a48 */
[C---:B------:R-:W-:Y:S01]  /*2210*/  IMAD R9, R7.reuse, R4, R9 ;  /* 0x0000000407097224 */ /* 0x040fe200078e0209 */
[----:B------:R-:W-:Y:S01]  /*2220*/  IABS R4, R77 ;  /* 0x0000004d00047213 */ /* 0x000fe20000000000 */
[C---:B------:R-:W-:Y:S01]  /*2230*/  IMAD R10, R7.reuse, R5, R10 ;  /* 0x00000005070a7224 */ /* 0x040fe200078e020a */
[----:B------:R-:W-:Y:S01]  /*2240*/  STL [R1+0x6e8], R76 ;  /* 0x0006e84c01007387 */ /* 0x000fe20000100800 */
[----:B------:R-:W-:Y:S01]  /*2250*/  IABS R5, R76 ;  /* 0x0000004c00057213 */ /* 0x000fe20000000000 */
[----:B------:R-:W-:Y:S01]  /*2260*/  IMAD R6, R7, R72, R6 ;  /* 0x0000004807067224 */ /* 0x000fe200078e0206 */
[----:B------:R-:W-:Y:S01]  /*2270*/  IABS R69, R75 ;  /* 0x0000004b00457213 */ /* 0x000fe20000000000 */
[----:B------:R-:W-:Y:S01]  /*2280*/  STL [R1+0x6d4], R75 ;  /* 0x0006d44b01007387 */ /* 0x000fe20000100800 */
[----:B------:R-:W-:-:S03]  /*2290*/  IMAD.HI.U32 R73, R71, R4, RZ ;  /* 0x0000000447497227 */ /* 0x000fc600078e00ff */
[----:B------:R-:W4:Y:S01]  /*22a0*/  LDL R90, [R1+0x6e0] ;  /* 0x0006e000015a7983 */ /* 0x000f220000100800 */
[----:B------:R-:W-:-:S03]  /*22b0*/  IMAD.HI.U32 R71, R71, R5, RZ ;  /* 0x0000000547477227 */ /* 0x000fc600078e00ff */
[----:B------:R-:W5:Y:S01]  /*22c0*/  LDL R72, [R1+0x6dc] ;  /* 0x0006dc0001487983 */ /* 0x000f620000100800 */
[----:B------:R-:W-:Y:S02]  /*22d0*/  IMAD.MOV R71, RZ, RZ, -R71 ;  /* 0x000000ffff477224 */ /* 0x000fe400078e0a47 */
[----:B------:R-:W-:Y:S01]  /*22e0*/  @!P0 IMAD.IADD R70, R70, 0x1, -R7 ;  /* 0x0000000146468824 */ /* 0x000fe200078e0a07 */
[----:B------:R-:W2:Y:S01]  /*22f0*/  LDL R91, [R1+0x70c] ;  /* 0x00070c00015b7983 */ /* 0x000ea20000100800 */
[C---:B------:R-:W-:Y:S01]  /*2300*/  IMAD R5, R7.reuse, R71, R5 ;  /* 0x0000004707057224 */ /* 0x040fe200078e0205 */
[----:B------:R-:W-:Y:S01]  /*2310*/  ISETP.GT.U32.AND P0, PT, R7, R65, PT ;  /* 0x000000410700720c */ /* 0x000fe20003f04070 */
[----:B------:R-:W-:Y:S01]  /*2320*/  IMAD.SHL.U32 R71, R3, 0x200000, RZ ;  /* 0x0020000003477824 */ /* 0x000fe200078e00ff */
[----:B------:R-:W2:Y:S01]  /*2330*/  LDL R92, [R1+0x708] ;  /* 0x00070800015c7983 */ /* 0x000ea20000100800 */
[----:B------:R-:W-:Y:S01]  /*2340*/  ISETP.GT.U32.AND P3, PT, R7, R70, PT ;  /* 0x000000460700720c */ /* 0x000fe20003f64070 */
[----:B------:R-:W-:-:S02]  /*2350*/  IMAD.MOV R73, RZ, RZ, -R73 ;  /* 0x000000ffff497224 */ /* 0x000fc400078e0a49 */
[----:B------:R-:W2:Y:S01]  /*2360*/  LDL R93, [R1+0x71c] ;  /* 0x00071c00015d7983 */ /* 0x000ea20000100800 */
[--C-:B------:R-:W-:Y:S01]  /*2370*/  @!P1 IMAD.IADD R66, R66, 0x1, -R7.reuse ;  /* 0x0000000142429824 */ /* 0x100fe200078e0a07 */
[C---:B------:R-:W-:Y:S01]  /*2380*/  ISETP.GT.U32.AND P1, PT, R7.reuse, R59, PT ;  /* 0x0000003b0700720c */ /* 0x040fe20003f24070 */
[----:B------:R-:W-:Y:S01]  /*2390*/  IMAD R4, R7, R73, R4 ;  /* 0x0000004907047224 */ /* 0x000fe200078e0204 */
[----:B------:R-:W2:Y:S01]  /*23a0*/  LDL R3, [R1+0x728] ;  /* 0x0007280001037983 */ /* 0x000ea20000100800 */
[--C-:B------:R-:W-:Y:S01]  /*23b0*/  @!P2 IMAD.IADD R67, R67, 0x1, -R7.reuse ;  /* 0x000000014343a824 */ /* 0x100fe200078e0a07 */
[----:B------:R-:W-:Y:S01]  /*23c0*/  ISETP.GT.U32.AND P2, PT, R7, R60, PT ;  /* 0x0000003c0700720c */ /* 0x000fe20003f44070 */
[--C-:B------:R-:W-:Y:S01]  /*23d0*/  @!P0 IMAD.IADD R65, R65, 0x1, -R7.reuse ;  /* 0x0000000141418824 */ /* 0x100fe200078e0a07 */
[C---:B------:R-:W-:Y:S01]  /*23e0*/  ISETP.GT.U32.AND P6, PT, R7.reuse, R4, PT ;  /* 0x000000040700720c */ /* 0x040fe20003fc4070 */
[--C-:B------:R-:W-:Y:S01]  /*23f0*/  @!P5 IMAD.IADD R64, R64, 0x1, -R7.reuse ;  /* 0x000000014040d824 */ /* 0x100fe200078e0a07 */
[C---:B------:R-:W-:Y:S01]  /*2400*/  ISETP.GT.U32.AND P0, PT, R7.reuse, R58, PT ;  /* 0x0000003a0700720c */ /* 0x040fe20003f04070 */
[--C-:B------:R-:W-:Y:S01]  /*2410*/  @!P3 IMAD.IADD R70, R70, 0x1, -R7.reuse ;  /* 0x000000014646b824 */ /* 0x100fe200078e0a07 */
[----:B------:R-:W-:Y:S01]  /*2420*/  ISETP.GT.U32.AND P3, PT, R7, R61, PT ;  /* 0x0000003d0700720c */ /* 0x000fe20003f64070 */
[--C-:B------:R-:W-:Y:S01]  /*2430*/  @!P4 IMAD.IADD R63, R63, 0x1, -R7.reuse ;  /* 0x000000013f3fc824 */ /* 0x100fe200078e0a07 */
[----:B------:R-:W-:Y:S01]  /*2440*/  ISETP.GT.U32.AND P5, PT, R7, R57, PT ;  /* 0x000000390700720c */ /* 0x000fe20003fa4070 */
[--C-:B------:R-:W-:Y:S01]  /*2450*/  @!P1 IMAD.IADD R59, R59, 0x1, -R7.reuse ;  /* 0x000000013b3b9824 */ /* 0x100fe200078e0a07 */
[C---:B------:R-:W-:Y:S01]  /*2460*/  ISETP.GT.U32.AND P4, PT, R7.reuse, R56, PT ;  /* 0x000000380700720c */ /* 0x040fe20003f84070 */
[----:B------:R-:W-:Y:S01]  /*2470*/  IMAD.HI.U32 R0, R0, R69, RZ ;  /* 0x0000004500007227 */ /* 0x000fe200078e00ff */
[C---:B------:R-:W-:Y:S01]  /*2480*/  ISETP.GT.U32.AND P1, PT, R7.reuse, R65, PT ;  /* 0x000000410700720c */ /* 0x040fe20003f24070 */
[----:B------:R-:W2:Y:S02]  /*2490*/  LDL R73, [R1+0x6d8] ;  /* 0x0006d80001497983 */ /* 0x000ea40000100800 */
[--C-:B------:R-:W-:Y:S01]  /*24a0*/  @!P6 IMAD.IADD R4, R4, 0x1, -R7.reuse ;  /* 0x000000010404e824 */ /* 0x100fe200078e0a07 */
[C---:B------:R-:W-:Y:S01]  /*24b0*/  ISETP.GT.U32.AND P6, PT, R7.reuse, R62, PT ;  /* 0x0000003e0700720c */ /* 0x040fe20003fc4070 */
[--C-:B------:R-:W-:Y:S01]  /*24c0*/  @!P0 IMAD.IADD R58, R58, 0x1, -R7.reuse ;  /* 0x000000013a3a8824 */ /* 0x100fe200078e0a07 */
[----:B------:R-:W-:Y:S01]  /*24d0*/  ISETP.GT.U32.AND P0, PT, R7, R64, PT ;  /* 0x000000400700720c */ /* 0x000fe20003f04070 */
[--C-:B------:R-:W-:Y:S01]  /*24e0*/  @!P3 IMAD.IADD R61, R61, 0x1, -R7.reuse ;  /* 0x000000013d3db824 */ /* 0x100fe200078e0a07 */
[C---:B------:R-:W-:Y:S01]  /*24f0*/  ISETP.GT.U32.AND P3, PT, R7.reuse, R67, PT ;  /* 0x000000430700720c */ /* 0x040fe20003f64070 */
[--C-:B------:R-:W-:Y:S01]  /*2500*/  @!P2 IMAD.IADD R60, R60, 0x1, -R7.reuse ;  /* 0x000000013c3ca824 */ /* 0x100fe200078e0a07 */
[----:B------:R-:W-:Y:S01]  /*2510*/  ISETP.GT.U32.AND P2, PT, R7, R66, PT ;  /* 0x000000420700720c */ /* 0x000fe20003f44070 */
[--C-:B------:R-:W-:Y:S01]  /*2520*/  @!P5 IMAD.IADD R57, R57, 0x1, -R7.reuse ;  /* 0x000000013939d824 */ /* 0x100fe200078e0a07 */
[----:B------:R-:W-:Y:S01]  /*2530*/  ISETP.GT.U32.AND P5, PT, R7, R63, PT ;  /* 0x0000003f0700720c */ /* 0x000fe20003fa4070 */
[--C-:B------:R-:W-:Y:S01]  /*2540*/  @!P4 IMAD.IADD R56, R56, 0x1, -R7.reuse ;  /* 0x000000013838c824 */ /* 0x100fe200078e0a07 */
[----:B---3--:R-:W3:Y:S01]  /*2550*/  LDL R88, [R1+0x740] ;  /* 0x0007400001587983 */ /* 0x008ee20000100800 */
[--C-:B------:R-:W-:Y:S01]  /*2560*/  @!P1 IMAD.IADD R65, R65, 0x1, -R7.reuse ;  /* 0x0000000141419824 */ /* 0x100fe200078e0a07 */
[C---:B------:R-:W-:Y:S01]  /*2570*/  ISETP.GT.U32.AND P1, PT, R7.reuse, R59, PT ;  /* 0x0000003b0700720c */ /* 0x040fe20003f24070 */
        /* <DEDUP_REMOVED lines=9> */
[C---:B------:R-:W-:Y:S01]  /*2610*/  ISETP.GT.U32.AND P2, PT, R7.reuse, R60, PT ;  /* 0x0000003c0700720c */ /* 0x040fe20003f44070 */
[----:B------:R-:W-:Y:S01]  /*2620*/  IMAD.MOV R0, RZ, RZ, -R0 ;  /* 0x000000ffff007224 */ /* 0x000fe200078e0a00 */
        /* <DEDUP_REMOVED lines=139> */
[----:B------:R-:W-:Y:S01]  /*2ee0*/  @!P5 IMAD.IADD R20, R20, 0x1, -R7 ;  /* 0x000000011414d824 */ /* 0x000fe200078e0a07 */
[----:B------:R-:W-:Y:S01]  /*2ef0*/  ISETP.GT.U32.AND P5, PT, R7, R26, PT ;  /* 0x0000001a0700720c */ /* 0x000fe20003fa4070 */
[----:B------:R-:W-:-:S02]  /*2f00*/  IMAD R0, R68, R0, R69 ;  /* 0x0000000044007224 */ /* 0x000fc400078e0245 */
[----:B------:R-:W-:-:S04]  /*2f10*/  @!P1 IMAD.IADD R17, R17, 0x1, -R7 ;  /* 0x0000000111119824 */ /* 0x000fc800078e0a07 */
        /* <DEDUP_REMOVED lines=12> */
[----:B------:R-:W1:Y:S01]  /*2fe0*/  LDS R69, [UR9] ;  /* 0x00000009ff457984 */ /* 0x000e620008000800 */
        /* <DEDUP_REMOVED lines=33> */
[----:B------:R-:W-:-:S02]  /*3200*/  @!P1 IMAD.IADD R9, R9, 0x1, -R7 ;  /* 0x0000000109099824 */ /* 0x000fc400078e0a07 */
[--C-:B------:R-:W-:Y:S02]  /*3210*/  @!P2 IMAD.IADD R11, R11, 0x1, -R7.reuse ;  /* 0x000000010b0ba824 */ /* 0x100fe400078e0a07 */
[--C-:B------:R-:W-:Y:S01]  /*3220*/  @!P4 IMAD.IADD R6, R6, 0x1, -R7.reuse ;  /* 0x000000010606c824 */ /* 0x100fe200078e0a07 */
[----:B------:R-:W-:Y:S01]  /*3230*/  ISETP.GT.U32.AND P2, PT, R7, R15, PT ;  /* 0x0000000f0700720c */ /* 0x000fe20003f44070 */
[--C-:B------:R-:W-:Y:S01]  /*3240*/  @!P5 IMAD.IADD R5, R5, 0x1, -R7.reuse ;  /* 0x000000010505d824 */ /* 0x100fe200078e0a07 */
[C---:B------:R-:W-:Y:S01]  /*3250*/  ISETP.GT.U32.AND P4, PT, R7.reuse, R12, PT ;  /* 0x0000000c0700720c */ /* 0x040fe20003f84070 */
[--C-:B------:R-:W-:Y:S01]  /*3260*/  @!P6 IMAD.IADD R14, R14, 0x1, -R7.reuse ;  /* 0x000000010e0ee824 */ /* 0x100fe200078e0a07 */
[C---:B------:R-:W-:Y:S01]  /*3270*/  ISETP.GT.U32.AND P5, PT, R7.reuse, R9, PT ;  /* 0x000000090700720c */ /* 0x040fe20003fa4070 */
[----:B------:R-:W-:Y:S01]  /*3280*/  @!P3 IMAD.IADD R16, R16, 0x1, -R7 ;  /* 0x000000011010b824 */ /* 0x000fe200078e0a07 */
[C---:B------:R-:W-:Y:S02]  /*3290*/  ISETP.GT.U32.AND P3, PT, R7.reuse, R11, PT ;  /* 0x0000000b0700720c */ /* 0x040fe40003f64070 */
[----:B------:R-:W-:Y:S01]  /*32a0*/  ISETP.GT.U32.AND P6, PT, R7, R6, PT ;  /* 0x000000060700720c */ /* 0x000fe20003fc4070 */
[----:B------:R-:W-:-:S04]  /*32b0*/  @!P0 IMAD.IADD R0, R0, 0x1, -R68 ;  /* 0x0000000100008824 */ /* 0x000fc800078e0a44 */
[--C-:B------:R-:W-:Y:S01]  /*32c0*/  @!P2 IMAD.IADD R15, R15, 0x1, -R7.reuse ;  /* 0x000000010f0fa824 */ /* 0x100fe200078e0a07 */
[----:B------:R-:W-:Y:S01]  /*32d0*/  ISETP.GT.U32.AND P2, PT, R7, R10, PT ;  /* 0x0000000a0700720c */ /* 0x000fe20003f44070 */
[--C-:B------:R-:W-:Y:S01]  /*32e0*/  @!P4 IMAD.IADD R12, R12, 0x1, -R7.reuse ;  /* 0x000000010c0cc824 */ /* 0x100fe200078e0a07 */
[----:B------:R-:W-:Y:S01]  /*32f0*/  ISETP.GT.U32.AND P4, PT, R68, R0, PT ;  /* 0x000000004400720c */ /* 0x000fe20003f84070 */
[--C-:B------:R-:W-:Y:S01]  /*3300*/  @!P5 IMAD.IADD R9, R9, 0x1, -R7.reuse ;  /* 0x000000010909d824 */ /* 0x100fe200078e0a07 */
[----:B------:R-:W-:Y:S01]  /*3310*/  ISETP.GE.AND P5, PT, R89, RZ, PT ;  /* 0x000000ff5900720c */ /* 0x000fe20003fa6270 */
[--C-:B------:R-:W-:Y:S01]  /*3320*/  @!P3 IMAD.IADD R11, R11, 0x1, -R7.reuse ;  /* 0x000000010b0bb824 */ /* 0x100fe200078e0a07 */
[----:B------:R-:W3:Y:S01]  /*3330*/  LDL R89, [R1+0x73c] ;  /* 0x00073c0001597983 */ /* 0x000ee20000100800 */
[----:B------:R-:W-:-:S06]  /*3340*/  @!P6 IMAD.IADD R6, R6, 0x1, -R7 ;  /* 0x000000010606e824 */ /* 0x000fcc00078e0a07 */
[----:B------:R-:W-:Y:S02]  /*3350*/  @!P2 IMAD.IADD R10, R10, 0x1, -R7 ;  /* 0x000000010a0aa824 */ /* 0x000fe400078e0a07 */
[----:B------:R-:W-:Y:S01]  /*3360*/  @!P4 IMAD.IADD R0, R0, 0x1, -R68 ;  /* 0x000000010000c824 */ /* 0x000fe200078e0a44 */
[----:B----4-:R-:W-:Y:S02]  /*3370*/  ISETP.GE.AND P6, PT, R90, RZ, PT ;  /* 0x000000ff5a00720c */ /* 0x010fe40003fc6270 */
[----:B------:R-:W4:Y:S01]  /*3380*/  LDL R90, [R1+0x738] ;  /* 0x00073800015a7983 */ /* 0x000f220000100800 */
[----:B-----5:R-:W-:Y:S01]  /*3390*/  ISETP.GE.AND P3, PT, R72, RZ, PT ;  /* 0x000000ff4800720c */ /* 0x020fe20003f66270 */
[----:B------:R-:W-:Y:S01]  /*33a0*/  @!P5 IMAD.MOV R70, RZ, RZ, -R70 ;  /* 0x000000ffff46d224 */ /* 0x000fe200078e0a46 */
[----:B------:R-:W-:Y:S01]  /*33b0*/  ISETP.GT.U32.AND P1, PT, R7, R13, PT ;  /* 0x0000000d0700720c */ /* 0x000fe20003f24070 */
[----:B------:R-:W5:Y:S01]  /*33c0*/  LDL R72, [R1+0x774] ;  /* 0x0007740001487983 */ /* 0x000f620000100800 */
[----:B--2---:R-:W-:-:S03]  /*33d0*/  ISETP.GE.AND P2, PT, R91, RZ, PT ;  /* 0x000000ff5b00720c */ /* 0x004fc60003f46270 */
[----:B------:R-:W2:Y:S01]  /*33e0*/  LDL R91, [R1+0x730] ;  /* 0x00073000015b7983 */ /* 0x000ea20000100800 */
[----:B------:R-:W-:-:S03]  /*33f0*/  ISETP.GE.AND P4, PT, R92, RZ, PT ;  /* 0x000000ff5c00720c */ /* 0x000fc60003f86270 */
[----:B------:R-:W5:Y:S01]  /*3400*/  LDL R92, [R1+0x750] ;  /* 0x00075000015c7983 */ /* 0x000f620000100800 */
[----:B------:R-:W-:Y:S01]  /*3410*/  ISETP.GE.AND P5, PT, R93, RZ, PT ;  /* 0x000000ff5d00720c */ /* 0x000fe20003fa6270 */
[----:B------:R-:W-:Y:S02]  /*3420*/  @!P3 IMAD.MOV R66, RZ, RZ, -R66 ;  /* 0x000000ffff42b224 */ /* 0x000fe400078e0a42 */
[----:B------:R-:W5:Y:S01]  /*3430*/  LDL R93, [R1+0x74c] ;  /* 0x00074c00015d7983 */ /* 0x000f620000100800 */
[----:B------:R-:W-:-:S03]  /*3440*/  ISETP.GE.AND P3, PT, R3, RZ, PT ;  /* 0x000000ff0300720c */ /* 0x000fc60003f66270 */
[----:B------:R-:W5:Y:S01]  /*3450*/  LDL R3, [R1+0x754] ;  /* 0x0007540001037983 */ /* 0x000f620000100800 */
[----:B------:R-:W-:Y:S01]  /*3460*/  @!P1 IMAD.IADD R13, R13, 0x1, -R7 ;  /* 0x000000010d0d9824 */ /* 0x000fe200078e0a07 */
[----:B------:R-:W-:-:S13]  /*3470*/  ISETP.GT.U32.AND P1, PT, R7, R8, PT ;  /* 0x000000080700720c */ /* 0x000fda0003f24070 */
[----:B------:R-:W-:Y:S01]  /*3480*/  @!P1 IMAD.IADD R8, R8, 0x1, -R7 ;  /* 0x0000000108089824 */ /* 0x000fe200078e0a07 */
[----:B------:R-:W-:Y:S02]  /*3490*/  ISETP.GE.AND P1, PT, R73, RZ, PT ;  /* 0x000000ff4900720c */ /* 0x000fe40003f26270 */
[----:B------:R-:W5:Y:S01]  /*34a0*/  LDL R73, [R1+0x734] ;  /* 0x0007340001497983 */ /* 0x000f620000100800 */
[----:B------:R-:W-:Y:S02]  /*34b0*/  @!P2 IMAD.MOV R64, RZ, RZ, -R64 ;  /* 0x000000ffff40a224 */ /* 0x000fe400078e0a40 */
[----:B------:R-:W-:-:S08]  /*34c0*/  @!P4 IMAD.MOV R63, RZ, RZ, -R63 ;  /* 0x000000ffff3fc224 */ /* 0x000fd000078e0a3f */
[----:B------:R-:W-:Y:S01]  /*34d0*/  @!P1 IMAD.MOV R65, RZ, RZ, -R65 ;  /* 0x000000ffff419224 */ /* 0x000fe200078e0a41 */
[----:B---3--:R-:W-:Y:S02]  /*34e0*/  ISETP.GE.AND P1, PT, R88, RZ, PT ;  /* 0x000000ff5800720c */ /* 0x008fe40003f26270 */
[----:B------:R-:W3:Y:S01]  /*34f0*/  LDL R88, [R1+0x758] ;  /* 0x0007580001587983 */ /* 0x000ee20000100800 */
[----:B------:R-:W-:-:S10]  /*3500*/  @!P3 IMAD.MOV R61, RZ, RZ, -R61 ;  /* 0x000000ffff3db224 */ /* 0x000fd400078e0a3d */
[----:B------:R-:W-:Y:S01]  /*3510*/  @!P1 IMAD.MOV R60, RZ, RZ, -R60 ;  /* 0x000000ffff3c9224 */ /* 0x000fe200078e0a3c */
[----:B------:R-:W-:Y:S01]  /*3520*/  LOP3.LUT R71, R71, 0x600000, RZ, 0xc0, !PT ;  /* 0x0060000047477812 */ /* 0x000fe200078ec0ff */
[----:B------:R-:W0:Y:S01]  /*3530*/  LDCU.64 UR20, c[0x0][0x358] ;  /* 0x00006b00ff1477ac */ /* 0x000e220008000a00 */
[----:B------:R-:W-:Y:S01]  /*3540*/  UMOV UR7, 0x1 ;  /* 0x0000000100077882 */ /* 0x000fe20000000000 */
[----:B------:R-:W-:Y:S01]  /*3550*/  BAR.SYNC.DEFER_BLOCKING 0x0 ;  /* 0x0000000000007b1d */ /* 0x000fe20000010000 */
[----:B------:R-:W-:-:S05]  /*3560*/  ISETP.GE.AND P2, PT, R89, RZ, PT ;  /* 0x000000ff5900720c */ /* 0x000fca0003f46270 */
[----:B------:R-:W3:Y:S01]  /*3570*/  LDL R89, [R1+0x760] ;  /* 0x0007600001597983 */ /* 0x000ee20000100800 */
[----:B----4-:R-:W-:-:S03]  /*3580*/  ISETP.GE.AND P4, PT, R90, RZ, PT ;  /* 0x000000ff5a00720c */ /* 0x010fc60003f86270 */
[----:B------:R-:W4:Y:S04]  /*3590*/  LDL R90, [R1+0x764] ;  /* 0x00076400015a7983 */ /* 0x000f280000100800 */
[----:B------:R-:W-:Y:S01]  /*35a0*/  @!P2 IMAD.MOV R59, RZ, RZ, -R59 ;  /* 0x000000ffff3ba224 */ /* 0x000fe200078e0a3b */
[----:B--2---:R-:W-:Y:S02]  /*35b0*/  ISETP.GE.AND P3, PT, R91, RZ, PT ;  /* 0x000000ff5b00720c */ /* 0x004fe40003f66270 */
[----:B------:R-:W2:Y:S01]  /*35c0*/  LDL R91, [R1+0x770] ;  /* 0x00077000015b7983 */ /* 0x000ea20000100800 */
[----:B-----5:R-:W-:Y:S02]  /*35d0*/  ISETP.GE.AND P1, PT, R92, RZ, PT ;  /* 0x000000ff5c00720c */ /* 0x020fe40003f26270 */
[----:B------:R-:W-:Y:S01]  /*35e0*/  @!P4 IMAD.MOV R58, RZ, RZ, -R58 ;  /* 0x000000ffff3ac224 */ /* 0x000fe200078e0a3a */
[----:B------:R-:W5:Y:S01]  /*35f0*/  LDL R92, [R1+0x778] ;  /* 0x00077800015c7983 */ /* 0x000f620000100800 */
[----:B------:R-:W-:-:S03]  /*3600*/  ISETP.GE.AND P2, PT, R93, RZ, PT ;  /* 0x000000ff5d00720c */ /* 0x000fc60003f46270 */
[----:B------:R-:W5:Y:S01]  /*3610*/  LDL R93, [R1+0x77c] ;  /* 0x00077c00015d7983 */ /* 0x000f620000100800 */
[----:B------:R-:W-:-:S03]  /*3620*/  ISETP.GE.AND P4, PT, R3, RZ, PT ;  /* 0x000000ff0300720c */ /* 0x000fc60003f86270 */
[----:B------:R-:W5:Y:S01]  /*3630*/  LDL R3, [R1+0x784] ;  /* 0x0007840001037983 */ /* 0x000f620000100800 */
[----:B------:R-:W-:Y:S01]  /*3640*/  @!P5 IMAD.MOV R62, RZ, RZ, -R62 ;  /* 0x000000ffff3ed224 */ /* 0x000fe200078e0a3e */
[----:B------:R-:W-:Y:S01]  /*3650*/  ISETP.GE.AND P5, PT, R73, RZ, PT ;  /* 0x000000ff4900720c */ /* 0x000fe20003fa6270 */
[----:B------:R-:W-:Y:S01]  /*3660*/  @!P3 IMAD.MOV R56, RZ, RZ, -R56 ;  /* 0x000000ffff38b224 */ /* 0x000fe200078e0a38 */
[----:B------:R-:W5:Y:S01]  /*3670*/  LDL R73, [R1+0x788] ;  /* 0x0007880001497983 */ /* 0x000f620000100800 */
[----:B------:R-:W-:-:S10]  /*3680*/  @!P1 IMAD.MOV R55, RZ, RZ, -R55 ;  /* 0x000000ffff379224 */ /* 0x000fd400078e0a37 */
[----:B------:R-:W-:Y:S01]  /*3690*/  @!P5 IMAD.MOV R57, RZ, RZ, -R57 ;  /* 0x000000ffff39d224 */ /* 0x000fe200078e0a39 */
[----:B---3--:R-:W-:Y:S02]  /*36a0*/  ISETP.GE.AND P5, PT, R88, RZ, PT ;  /* 0x000000ff5800720c */ /* 0x008fe40003fa6270 */
[----:B------:R-:W3:Y:S01]  /*36b0*/  LDL R88, [R1+0x798] ;  /* 0x0007980001587983 */ /* 0x000ee20000100800 */
[----:B------:R-:W-:-:S10]  /*36c0*/  @!P4 IMAD.MOV R53, RZ, RZ, -R53 ;  /* 0x000000ffff35c224 */ /* 0x000fd400078e0a35 */
[----:B------:R-:W-:Y:S01]  /*36d0*/  @!P5 IMAD.MOV R52, RZ, RZ, -R52 ;  /* 0x000000ffff34d224 */ /* 0x000fe200078e0a34 */
[----:B------:R-:W-:Y:S02]  /*36e0*/  ISETP.GE.AND P3, PT, R89, RZ, PT ;  /* 0x000000ff5900720c */ /* 0x000fe40003f66270 */
[----:B------:R-:W3:Y:S01]  /*36f0*/  LDL R89, [R1+0x794] ;  /* 0x0007940001597983 */ /* 0x000ee20000100800 */
[----:B----4-:R-:W-:-:S10]  /*3700*/  ISETP.GE.AND P1, PT, R90, RZ, PT ;  /* 0x000000ff5a00720c */ /* 0x010fd40003f26270 */
[----:B------:R-:W-:Y:S01]  /*3710*/  @!P3 IMAD.MOV R51, RZ, RZ, -R51 ;  /* 0x000000ffff33b224 */ /* 0x000fe200078e0a33 */
[----:B------:R-:W4:Y:S01]  /*3720*/  LDL R90, [R1+0x79c] ;  /* 0x00079c00015a7983 */ /* 0x000f220000100800 */
[----:B--2---:R-:W-:-:S03]  /*3730*/  ISETP.GE.AND P4, PT, R91, RZ, PT ;  /* 0x000000ff5b00720c */ /* 0x004fc60003f86270 */
[----:B------:R-:W2:Y:S01]  /*3740*/  LDL R91, [R1+0x7a0] ;  /* 0x0007a000015b7983 */ /* 0x000ea20000100800 */
[----:B-----5:R-:W-:Y:S01]  /*3750*/  ISETP.GE.AND P5, PT, R92, RZ, PT ;  /* 0x000000ff5c00720c */ /* 0x020fe20003fa6270 */
[----:B------:R-:W-:Y:S02]  /*3760*/  @!P1 IMAD.MOV R50, RZ, RZ, -R50 ;  /* 0x000000ffff329224 */ /* 0x000fe400078e0a32 */
        /* <DEDUP_REMOVED lines=11> */
[----:B------:R-:W-:Y:S02]  /*3820*/  ISETP.GE.AND P2, PT, R73, RZ, PT ;  /* 0x000000ff4900720c */ /* 0x000fe40003f46270 */
[----:B------:R-:W5:Y:S01]  /*3830*/  LDL R73, [R1+0x7c0] ;  /* 0x0007c00001497983 */ /* 0x000f620000100800 */
[----:B------:R-:W-:Y:S01]  /*3840*/  @!P3 IMAD.MOV R46, RZ, RZ, -R46 ;  /* 0x000000ffff2eb224 */ /* 0x000fe200078e0a2e */
[----:B---3--:R-:W-:Y:S02]  /*3850*/  ISETP.GE.AND P4, PT, R88, RZ, PT ;  /* 0x000000ff5800720c */ /* 0x008fe40003f86270 */
[----:B------:R-:W3:Y:S01]  /*3860*/  LDL R88, [R1+0x7c4] ;  /* 0x0007c40001587983 */ /* 0x000ee20000100800 */
[----:B------:R-:W-:-:S06]  /*3870*/  @!P1 IMAD.MOV R45, RZ, RZ, -R45 ;  /* 0x000000ffff2d9224 */ /* 0x000fcc00078e0a2d */
[----:B------:R-:W-:-:S04]  /*3880*/  @!P2 IMAD.MOV R44, RZ, RZ, -R44 ;  /* 0x000000ffff2ca224 */ /* 0x000fc800078e0a2c */
[----:B------:R-:W-:Y:S01]  /*3890*/  @!P4 IMAD.MOV R43, RZ, RZ, -R43 ;  /* 0x000000ffff2bc224 */ /* 0x000fe200078e0a2b */
[----:B------:R-:W-:Y:S02]  /*38a0*/  ISETP.GE.AND P5, PT, R89, RZ, PT ;  /* 0x000000ff5900720c */ /* 0x000fe40003fa6270 */
[----:B------:R-:W3:Y:S11]  /*38b0*/  LDL R89, [R1+0x7cc] ;  /* 0x0007cc0001597983 */ /* 0x000ef60000100800 */
[----:B------:R-:W-:Y:S01]  /*38c0*/  @!P5 IMAD.MOV R42, RZ, RZ, -R42 ;  /* 0x000000ffff2ad224 */ /* 0x000fe200078e0a2a */
[----:B----4-:R-:W-:-:S02]  /*38d0*/  ISETP.GE.AND P3, PT, R90, RZ, PT ;  /* 0x000000ff5a00720c */ /* 0x010fc40003f66270 */
[----:B------:R-:W4:Y:S01]  /*38e0*/  LDL R90, [R1+0x7d0] ;  /* 0x0007d000015a7983 */ /* 0x000f220000100800 */
[----:B--2---:R-:W-:-:S03]  /*38f0*/  ISETP.GE.AND P1, PT, R91, RZ, PT ;  /* 0x000000ff5b00720c */ /* 0x004fc60003f26270 */
[----:B------:R-:W2:Y:S01]  /*3900*/  LDL R91, [R1+0x7c8] ;  /* 0x0007c800015b7983 */ /* 0x000ea20000100800 */
[----:B-----5:R-:W-:-:S03]  /*3910*/  ISETP.GE.AND P2, PT, R92, RZ, PT ;  /* 0x000000ff5c00720c */ /* 0x020fc60003f46270 */
[----:B------:R-:W5:Y:S01]  /*3920*/  LDL R92, [R1+0x7b4] ;  /* 0x0007b400015c7983 */ /* 0x000f620000100800 */
[----:B------:R-:W-:-:S03]  /*3930*/  ISETP.GE.AND P4, PT, R93, RZ, PT ;  /* 0x000000ff5d00720c */ /* 0x000fc60003f86270 */
[----:B------:R-:W5:Y:S01]  /*3940*/  LDL R93, [R1+0x7b0] ;  /* 0x0007b000015d7983 */ /* 0x000f620000100800 */
[----:B------:R-:W-:-:S03]  /*3950*/  ISETP.GE.AND P5, PT, R3, RZ, PT ;  /* 0x000000ff0300720c */ /* 0x000fc60003fa6270 */
[----:B------:R-:W5:Y:S01]  /*3960*/  LDL R3, [R1+0x7a4] ;  /* 0x0007a40001037983 */ /* 0x000f620000100800 */
[----:B------:R-:W-:Y:S01]  /*3970*/  ISETP.GT.U32.AND P0, PT, R7, R5, PT ;  /* 0x000000050700720c */ /* 0x000fe20003f04070 */
[----:B------:R-:W-:Y:S01]  /*3980*/  @!P3 IMAD.MOV R41, RZ, RZ, -R41 ;  /* 0x000000ffff29b224 */ /* 0x000fe200078e0a29 */
[----:B------:R-:W-:Y:S01]  /*3990*/  ISETP.GE.AND P3, PT, R72, RZ, PT ;  /* 0x000000ff4800720c */ /* 0x000fe20003f66270 */
[----:B------:R-:W-:Y:S01]  /*39a0*/  @!P1 IMAD.MOV R40, RZ, RZ, -R40 ;  /* 0x000000ffff289224 */ /* 0x000fe200078e0a28 */
[----:B------:R-:W-:Y:S01]  /*39b0*/  R2UR UR10, R71 ;  /* 0x00000000470a72ca */ /* 0x000fe200000e0000 */
[----:B------:R-:W-:Y:S01]  /*39c0*/  @!P2 IMAD.MOV R39, RZ, RZ, -R39 ;  /* 0x000000ffff27a224 */ /* 0x000fe200078e0a27 */
[----:B------:R-:W5:Y:S01]  /*39d0*/  LDL R71, [R1+0x78c] ;  /* 0x00078c0001477983 */ /* 0x000f620000100800 */
[----:B------:R-:W-:-:S03]  /*39e0*/  @!P4 IMAD.MOV R38, RZ, RZ, -R38 ;  /* 0x000000ffff26c224 */ /* 0x000fc600078e0a26 */
[----:B------:R-:W5:Y:S01]  /*39f0*/  LDL R72, [R1+0x780] ;  /* 0x0007800001487983 */ /* 0x000f620000100800 */
[----:B------:R-:W-:Y:S02]  /*3a00*/  ISETP.GE.AND P1, PT, R73, RZ, PT ;  /* 0x000000ff4900720c */ /* 0x000fe40003f26270 */
[----:B------:R-:W-:Y:S01]  /*3a10*/  @!P0 IMAD.IADD R5, R5, 0x1, -R7 ;  /* 0x0000000105058824 */ /* 0x000fe200078e0a07 */
[----:B------:R-:W5:Y:S01]  /*3a20*/  LDL R73, [R1+0x76c] ;  /* 0x00076c0001497983 */ /* 0x000f620000100800 */
[----:B------:R-:W-:-:S03]  /*3a30*/  @!P5 IMAD.MOV R37, RZ, RZ, -R37 ;  /* 0x000000ffff25d224 */ /* 0x000fc600078e0a25 */
[----:B------:R-:W5:Y:S01]  /*3a40*/  LDL R7, [R1+0x790] ;  /* 0x0007900001077983 */ /* 0x000f620000100800 */
[----:B---3--:R-:W-:Y:S01]  /*3a50*/  ISETP.GE.AND P2, PT, R88, RZ, PT ;  /* 0x000000ff5800720c */ /* 0x008fe20003f46270 */
[----:B------:R-:W-:Y:S02]  /*3a60*/  @!P3 IMAD.MOV R36, RZ, RZ, -R36 ;  /* 0x000000ffff24b224 */ /* 0x000fe400078e0a24 */
[----:B------:R-:W3:Y:S02]  /*3a70*/  LDL.LU R88, [R1+0x7f0] ;  /* 0x0007f00001587983 */ /* 0x000ee40000300800 */
[----:B------:R-:W-:-:S08]  /*3a80*/  @!P1 IMAD.MOV R35, RZ, RZ, -R35 ;  /* 0x000000ffff239224 */ /* 0x000fd000078e0a23 */
[----:B------:R-:W-:Y:S01]  /*3a90*/  @!P2 IMAD.MOV R34, RZ, RZ, -R34 ;  /* 0x000000ffff22a224 */ /* 0x000fe200078e0a22 */
[----:B------:R-:W-:Y:S02]  /*3aa0*/  ISETP.GE.AND P4, PT, R89, RZ, PT ;  /* 0x000000ff5900720c */ /* 0x000fe40003f86270 */
[----:B------:R-:W3:Y:S11]  /*3ab0*/  LDL.LU R89, [R1+0x7ec] ;  /* 0x0007ec0001597983 */ /* 0x000ef60000300800 */
[----:B------:R-:W-:Y:S01]  /*3ac0*/  @!P4 IMAD.MOV R33, RZ, RZ, -R33 ;  /* 0x000000ffff21c224 */ /* 0x000fe200078e0a21 */
[----:B----4-:R-:W-:-:S02]  /*3ad0*/  ISETP.GE.AND P5, PT, R90, RZ, PT ;  /* 0x000000ff5a00720c */ /* 0x010fc40003fa6270 */
[----:B------:R-:W4:Y:S01]  /*3ae0*/  LDL.LU R90, [R1+0x7e8] ;  /* 0x0007e800015a7983 */ /* 0x000f220000300800 */
[----:B--2---:R-:W-:-:S03]  /*3af0*/  ISETP.GE.AND P3, PT, R91, RZ, PT ;  /* 0x000000ff5b00720c */ /* 0x004fc60003f66270 */
[----:B------:R-:W2:Y:S01]  /*3b00*/  LDL.LU R91, [R1+0x7e4] ;  /* 0x0007e400015b7983 */ /* 0x000ea20000300800 */
[----:B-----5:R-:W-:-:S03]  /*3b10*/  ISETP.GE.AND P1, PT, R92, RZ, PT ;  /* 0x000000ff5c00720c */ /* 0x020fc60003f26270 */
[----:B------:R-:W5:Y:S01]  /*3b20*/  LDL.LU R92, [R1+0x7e0] ;  /* 0x0007e000015c7983 */ /* 0x000f620000300800 */
[----:B------:R-:W-:-:S03]  /*3b30*/  ISETP.GE.AND P2, PT, R93, RZ, PT ;  /* 0x000000ff5d00720c */ /* 0x000fc60003f46270 */
[----:B------:R-:W2:Y:S01]  /*3b40*/  LDL.LU R93, [R1+0x7dc] ;  /* 0x0007dc00015d7983 */ /* 0x000ea20000300800 */
[----:B------:R-:W-:-:S03]  /*3b50*/  ISETP.GE.AND P4, PT, R3, RZ, PT ;  /* 0x000000ff0300720c */ /* 0x000fc60003f86270 */
[----:B------:R-:W2:Y:S10]  /*3b60*/  LDL.LU R3, [R1+0x7d8] ;  /* 0x0007d80001037983 */ /* 0x000eb40000300800 */
[----:B------:R-:W-:-:S02]  /*3b70*/  @!P4 IMAD.MOV R28, RZ, RZ, -R28 ;  /* 0x000000ffff1cc224 */ /* 0x000fc400078e0a1c */
[----:B------:R-:W-:Y:S01]  /*3b80*/  @!P2 IMAD.MOV R29, RZ, RZ, -R29 ;  /* 0x000000ffff1da224 */ /* 0x000fe200078e0a1d */
[----:B------:R-:W-:-:S13]  /*3b90*/  ISETP.GE.AND P2, PT, R73, RZ, PT ;  /* 0x000000ff4900720c */ /* 0x000fda0003f46270 */
[----:B------:R-:W-:Y:S01]  /*3ba0*/  @!P2 IMAD.MOV R24, RZ, RZ, -R24 ;  /* 0x000000ffff18a224 */ /* 0x000fe200078e0a18 */
[----:B--2---:R-:W-:Y:S02]  /*3bb0*/  ISETP.GE.AND P4, PT, R3, RZ, PT ;  /* 0x000000ff0300720c */ /* 0x004fe40003f86270 */
[----:B------:R-:W2:Y:S01]  /*3bc0*/  LDL.LU R3, [R1+0x7d4] ;  /* 0x0007d40001037983 */ /* 0x000ea20000300800 */
[----:B----4-:R-:W-:-:S13]  /*3bd0*/  ISETP.GE.AND P2, PT, R90, RZ, PT ;  /* 0x000000ff5a00720c */ /* 0x010fda0003f46270 */
[----:B------:R-:W-:Y:S01]  /*3be0*/  @!P2 IMAD.MOV R19, RZ, RZ, -R19 ;  /* 0x000000ffff13a224 */ /* 0x000fe200078e0a13 */
[----:B------:R-:W-:Y:S01]  /*3bf0*/  ISETP.GE.AND P2, PT, R85, RZ, PT ;  /* 0x000000ff5500720c */ /* 0x000fe20003f46270 */
[----:B------:R-:W-:Y:S01]  /*3c00*/  @!P5 IMAD.MOV R32, RZ, RZ, -R32 ;  /* 0x000000ffff20d224 */ /* 0x000fe200078e0a20 */
[----:B------:R-:W-:Y:S01]  /*3c10*/  ISETP.GE.AND P5, PT, R7, RZ, PT ;  /* 0x000000ff0700720c */ /* 0x000fe20003fa6270 */
[----:B------:R-:W-:Y:S01]  /*3c20*/  @!P1 IMAD.MOV R30, RZ, RZ, -R30 ;  /* 0x000000ffff1e9224 */ /* 0x000fe200078e0a1e */
[----:B------:R-:W-:Y:S01]  /*3c30*/  ISETP.GE.AND P1, PT, R72, RZ, PT ;  /* 0x000000ff4800720c */ /* 0x000fe20003f26270 */
[----:B------:R-:W-:-:S08]  /*3c40*/  @!P3 IMAD.MOV R31, RZ, RZ, -R31 ;  /* 0x000000ffff1fb224 */ /* 0x000fd000078e0a1f */
[----:B------:R-:W-:Y:S01]  /*3c50*/  @!P2 IMAD.MOV R14, RZ, RZ, -R14 ;  /* 0x000000ffff0ea224 */ /* 0x000fe200078e0a0e */
[----:B------:R-:W-:Y:S01]  /*3c60*/  ISETP.GE.AND P2, PT, R80, RZ, PT ;  /* 0x000000ff5000720c */ /* 0x000fe20003f46270 */
[----:B------:R-:W-:Y:S01]  /*3c70*/  @!P6 IMAD.MOV R67, RZ, RZ, -R67 ;  /* 0x000000ffff43e224 */ /* 0x000fe200078e0a43 */
[----:B------:R-:W-:Y:S01]  /*3c80*/  ISETP.GE.AND P3, PT, R71, RZ, PT ;  /* 0x000000ff4700720c */ /* 0x000fe20003f66270 */
[----:B------:R-:W-:Y:S01]  /*3c90*/  @!P5 IMAD.MOV R27, RZ, RZ, -R27 ;  /* 0x000000ffff1bd224 */ /* 0x000fe200078e0a1b */
[----:B------:R-:W-:Y:S01]  /*3ca0*/  ISETP.GE.AND P5, PT, R93, RZ, PT ;  /* 0x000000ff5d00720c */ /* 0x000fe20003fa6270 */
[----:B------:R-:W-:Y:S01]  /*3cb0*/  @!P1 IMAD.MOV R25, RZ, RZ, -R25 ;  /* 0x000000ffff199224 */ /* 0x000fe200078e0a19 */
[----:B------:R-:W4:Y:S07]  /*3cc0*/  LDC R7, c[0x0][0x3a0] ;  /* 0x0000e800ff077b82 */ /* 0x000f2e0000000800 */
[----:B------:R-:W-:Y:S01]  /*3cd0*/  @!P2 IMAD.MOV R9, RZ, RZ, -R9 ;  /* 0x000000ffff09a224 */ /* 0x000fe200078e0a09 */
[----:B------:R-:W-:Y:S01]  /*3ce0*/  ISETP.GE.AND P1, PT, R91, RZ, PT ;  /* 0x000000ff5b00720c */ /* 0x000fe20003f26270 */
[----:B------:R-:W-:Y:S01]  /*3cf0*/  @!P3 IMAD.MOV R26, RZ, RZ, -R26 ;  /* 0x000000ffff1ab224 */ /* 0x000fe200078e0a1a */
[----:B-----5:R-:W-:Y:S01]  /*3d00*/  ISETP.GE.AND P3, PT, R92, RZ, PT ;  /* 0x000000ff5c00720c */ /* 0x020fe20003f66270 */
[----:B------:R-:W-:Y:S01]  /*3d10*/  @!P4 IMAD.MOV R23, RZ, RZ, -R23 ;  /* 0x000000ffff17c224 */ /* 0x000fe200078e0a17 */
[----:B---3--:R-:W-:Y:S01]  /*3d20*/  ISETP.GE.AND P4, PT, R89, RZ, PT ;  /* 0x000000ff5900720c */ /* 0x008fe20003f86270 */
[----:B------:R-:W-:Y:S01]  /*3d30*/  @!P5 IMAD.MOV R22, RZ, RZ, -R22 ;  /* 0x000000ffff16d224 */ /* 0x000fe200078e0a16 */
[----:B------:R-:W-:-:S07]  /*3d40*/  ISETP.GE.AND P5, PT, R88, RZ, PT ;  /* 0x000000ff5800720c */ /* 0x000fce0003fa6270 */
[----:B------:R-:W-:Y:S01]  /*3d50*/  @!P1 IMAD.MOV R20, RZ, RZ, -R20 ;  /* 0x000000ffff149224 */ /* 0x000fe200078e0a14 */
[----:B------:R-:W-:Y:S01]  /*3d60*/  ISETP.GE.AND P1, PT, R86, RZ, PT ;  /* 0x000000ff5600720c */ /* 0x000fe20003f26270 */
[----:B------:R-:W-:Y:S01]  /*3d70*/  @!P3 IMAD.MOV R21, RZ, RZ, -R21 ;  /* 0x000000ffff15b224 */ /* 0x000fe200078e0a15 */
[----:B------:R-:W-:Y:S01]  /*3d80*/  ISETP.GE.AND P3, PT, R87, RZ, PT ;  /* 0x000000ff5700720c */ /* 0x000fe20003f66270 */
[----:B------:R-:W-:Y:S01]  /*3d90*/  @!P4 IMAD.MOV R18, RZ, RZ, -R18 ;  /* 0x000000ffff12c224 */ /* 0x000fe200078e0a12 */
[----:B------:R-:W-:Y:S01]  /*3da0*/  ISETP.GE.AND P4, PT, R84, RZ, PT ;  /* 0x000000ff5400720c */ /* 0x000fe20003f86270 */
        /* <DEDUP_REMOVED lines=13> */
[----:B------:R-:W-:Y:S02]  /*3e80*/  ISETP.GE.AND P3, PT, R77, RZ, PT ;  /* 0x000000ff4d00720c */ /* 0x000fe40003f66270 */
[----:B-1----:R-:W-:Y:S02]  /*3e90*/  R2UR UR8, R69 ;  /* 0x00000000450872ca */ /* 0x002fe400000e0000 */
[----:B------:R-:W1:Y:S01]  /*3ea0*/  LDC.64 R68, c[0x0][0x3a8] ;  /* 0x0000ea00ff447b82 */ /* 0x000e620000000a00 */
[----:B------:R-:W-:Y:S01]  /*3eb0*/  @!P4 IMAD.MOV R8, RZ, RZ, -R8 ;  /* 0x000000ffff08c224 */ /* 0x000fe200078e0a08 */
[----:B------:R-:W-:Y:S01]  /*3ec0*/  ISETP.GE.AND P6, PT, R75, RZ, PT ;  /* 0x000000ff4b00720c */ /* 0x000fe20003fc6270 */
[----:B------:R-:W-:Y:S01]  /*3ed0*/  @!P5 IMAD.MOV R6, RZ, RZ, -R6 ;  /* 0x000000ffff06d224 */ /* 0x000fe200078e0a06 */
[----:B------:R-:W-:-:S03]  /*3ee0*/  ISETP.NE.AND P0, PT, R2, RZ, PT ;  /* 0x000000ff0200720c */ /* 0x000fc60003f05270 */
[----:B------:R-:W-:Y:S02]  /*3ef0*/  @!P1 IMAD.MOV R5, RZ, RZ, -R5 ;  /* 0x000000ffff059224 */ /* 0x000fe400078e0a05 */
[----:B------:R-:W-:-:S06]  /*3f00*/  @!P3 IMAD.MOV R4, RZ, RZ, -R4 ;  /* 0x000000ffff04b224 */ /* 0x000fcc00078e0a04 */
[----:B------:R-:W-:Y:S02]  /*3f10*/  @!P6 IMAD.MOV R0, RZ, RZ, -R0 ;  /* 0x000000ffff00e224 */ /* 0x000fe400078e0a00 */
[----:B------:R-:W-:Y:S01]  /*3f20*/  @!P0 LOP3.LUT R0, RZ, R2, RZ, 0x33, !PT ;  /* 0x00000002ff008212 */ /* 0x000fe200078e33ff */
[----:B----4-:R-:W-:-:S05]  /*3f30*/  VIADD R2, R7, 0xffffff82 ;  /* 0xffffff8207027836 */ /* 0x010fca0000000000 */
[----:B------:R-:W-:Y:S01]  /*3f40*/  ISETP.GE.U32.AND P4, PT, R2, 0x7fffff03, PT ;  /* 0x7fffff030200780c */ /* 0x000fe20003f86070 */
[----:B------:R-:W-:Y:S02]  /*3f50*/  VIADD R2, R7, 0xffffff83 ;  /* 0xffffff8307027836 */ /* 0x000fe40000000000 */
[----:B0-----:R-:W-:-:S03]  /*3f60*/  IMAD R0, R0, UR4, RZ ;  /* 0x0000000400007c24 */ /* 0x001fc6000f8e02ff */
[----:B------:R-:W-:Y:S02]  /*3f70*/  ISETP.GE.U32.AND P1, PT, R2, 0x7fffff04, PT ;  /* 0x7fffff040200780c */ /* 0x000fe40003f26070 */
[----:B--2---:R-:W-:Y:S02]  /*3f80*/  ISETP.NE.AND P2, PT, R3, RZ, PT ;  /* 0x000000ff0300720c */ /* 0x004fe40003f45270 */
[----:B------:R-:W-:-:S04]  /*3f90*/  LOP3.LUT R3, RZ, R3, RZ, 0x33, !PT ;  /* 0x00000003ff037212 */ /* 0x000fc800078e33ff */
[C---:B------:R-:W-:Y:S02]  /*3fa0*/  SEL R71, R3.reuse, R70, !P2 ;  /* 0x0000004603477207 */ /* 0x040fe40005000000 */
[C---:B------:R-:W-:Y:S02]  /*3fb0*/  SEL R70, R3.reuse, R67, !P2 ;  /* 0x0000004303467207 */ /* 0x040fe40005000000 */
[C---:B------:R-:W-:Y:S02]  /*3fc0*/  SEL R67, R3.reuse, R66, !P2 ;  /* 0x0000004203437207 */ /* 0x040fe40005000000 */
[C---:B------:R-:W-:Y:S01]  /*3fd0*/  SEL R66, R3.reuse, R65, !P2 ;  /* 0x0000004103427207 */ /* 0x040fe20005000000 */
[----:B------:R-:W-:Y:S01]  /*3fe0*/  STL [R1+0xac], R71 ;  /* 0x0000ac4701007387 */ /* 0x000fe20000100800 */
[C---:B------:R-:W-:Y:S02]  /*3ff0*/  SEL R65, R3.reuse, R64, !P2 ;  /* 0x0000004003417207 */ /* 0x040fe40005000000 */
[C---:B------:R-:W-:Y:S01]  /*4000*/  SEL R64, R3.reuse, R63, !P2 ;  /* 0x0000003f03407207 */ /* 0x040fe20005000000 */
[----:B------:R0:W-:Y:S01]  /*4010*/  STL [R1+0xb0], R70 ;  /* 0x0000b04601007387 */ /* 0x0001e20000100800 */
[----:B------:R-:W-:-:S02]  /*4020*/  SEL R63, R3, R62, !P2 ;  /* 0x0000003e033f7207 */ /* 0x000fc40005000000 */
[C---:B------:R-:W-:Y:S01]  /*4030*/  SEL R62, R3.reuse, R61, !P2 ;  /* 0x0000003d033e7207 */ /* 0x040fe20005000000 */
[----:B------:R2:W-:Y:S01]  /*4040*/  STL [R1+0xb4], R67 ;  /* 0x0000b44301007387 */ /* 0x0005e20000100800 */
[C---:B------:R-:W-:Y:S02]  /*4050*/  SEL R61, R3.reuse, R60, !P2 ;  /* 0x0000003c033d7207 */ /* 0x040fe40005000000 */
[C---:B------:R-:W-:Y:S01]  /*4060*/  SEL R60, R3.reuse, R59, !P2 ;  /* 0x0000003b033c7207 */ /* 0x040fe20005000000 */
[----:B------:R2:W-:Y:S01]  /*4070*/  STL [R1+0xbc], R66 ;  /* 0x0000bc4201007387 */ /* 0x0005e20000100800 */
[----:B------:R-:W-:-:S03]  /*4080*/  SEL R59, R3, R58, !P2 ;  /* 0x0000003a033b7207 */ /* 0x000fc60005000000 */
        /* <DEDUP_REMOVED lines=106> */
[----:B------:R2:W-:Y:S04]  /*4730*/  STL [R1+0x194], R12 ;  /* 0x0001940c01007387 */ /* 0x0005e80000100800 */
[----:B------:R2:W-:Y:S04]  /*4740*/  STL [R1+0x198], R11 ;  /* 0x0001980b01007387 */ /* 0x0005e80000100800 */
[----:B------:R2:W-:Y:S01]  /*4750*/  STL [R1+0x19c], R10 ;  /* 0x00019c0a01007387 */ /* 0x0005e20000100800 */
[----:B------:R-:W-:-:S03]  /*4760*/  VIADD R3, R7, 0xffffff80 ;  /* 0xffffff8007037836 */ /* 0x000fc60000000000 */
[----:B------:R2:W-:Y:S04]  /*4770*/  STL [R1+0x1a0], R9 ;  /* 0x0001a00901007387 */ /* 0x0005e80000100800 */
[----:B------:R2:W-:Y:S04]  /*4780*/  STL [R1+0x1a4], R8 ;  /* 0x0001a40801007387 */ /* 0x0005e80000100800 */
[----:B------:R2:W-:Y:S04]  /*4790*/  STL [R1+0x1a8], R6 ;  /* 0x0001a80601007387 */ /* 0x0005e80000100800 */
[----:B------:R2:W-:Y:S01]  /*47a0*/  STL [R1+0x1ac], R5 ;  /* 0x0001ac0501007387 */ /* 0x0005e20000100800 */
[----:B------:R-:W-:Y:S01]  /*47b0*/  ISETP.GE.U32.AND P3, PT, R3, 0x7fffff01, PT ;  /* 0x7fffff010300780c */ /* 0x000fe20003f66070 */
[----:B-1----:R-:W-:-:S02]  /*47c0*/  IMAD R3, R74, R69, RZ ;  /* 0x000000454a037224 */ /* 0x002fc400078e02ff */
[----:B------:R-:W-:-:S03]  /*47d0*/  VIADD R4, R7, 0xffffff81 ;  /* 0xffffff8107047836 */ /* 0x000fc60000000000 */
[----:B0-----:R-:W-:Y:S02]  /*47e0*/  LEA R70, P6, R3, UR14, 0x1 ;  /* 0x0000000e03467c11 */ /* 0x001fe4000f8c08ff */
[----:B------:R-:W-:Y:S01]  /*47f0*/  ISETP.GE.U32.AND P0, PT, R4, 0x7fffff02, PT ;  /* 0x7fffff020400780c */ /* 0x000fe20003f06070 */
[----:B------:R-:W-:Y:S01]  /*4800*/  VIADD R4, R7, 0xffffff84 ;  /* 0xffffff8407047836 */ /* 0x000fe20000000000 */
[----:B------:R-:W-:Y:S02]  /*4810*/  LEA.HI.X.SX32 R3, R3, UR15, 0x1, P6 ;  /* 0x0000000f03037c11 */ /* 0x000fe4000b0f0eff */
[----:B------:R-:W-:Y:S02]  /*4820*/  LEA R2, P6, R0, UR12, 0x1 ;  /* 0x0000000c00027c11 */ /* 0x000fe4000f8c08ff */
[----:B------:R-:W-:Y:S02]  /*4830*/  ISETP.GE.U32.AND P5, PT, R4, 0x7fffff05, PT ;  /* 0x7fffff050400780c */ /* 0x000fe40003fa6070 */
[----:B------:R-:W-:-:S02]  /*4840*/  ISETP.NE.U32.AND P2, PT, R74, RZ, PT ;  /* 0x000000ff4a00720c */ /* 0x000fc40003f45070 */
[----:B------:R-:W-:Y:S01]  /*4850*/  LEA.HI.X.SX32 R0, R0, UR13, 0x1, P6 ;  /* 0x0000000d00007c11 */ /* 0x000fe2000b0f0eff */
[----:B--2---:R-:W-:Y:S10]  /*4860*/  BRA.U UP0, `(.L_x_5) ;  /* 0x0000000100187547 */ /* 0x004ff4000b800000 */
[----:B------:R-:W-:Y:S01]  /*4870*/  ELECT P6, URZ, PT ;  /* 0x0000000000ff782f */ /* 0x000fe200038c0000 */
[----:B------:R-:W-:Y:S01]  /*4880*/  IMAD.MOV.U32 R4, RZ, RZ, 0x1 ;  /* 0x00000001ff047424 */ /* 0x000fe200078e00ff */
[----:B------:R-:W-:Y:S01]  /*4890*/  UMOV UR4, 0x40 ;  /* 0x0000004000047882 */ /* 0x000fe20000000000 */
[----:B------:R-:W-:Y:S01]  /*48a0*/  UVIRTCOUNT.DEALLOC.SMPOOL 0x80 ;  /* 0x000000800000784c */ /* 0x000fe20000000000 */
[----:B------:R-:W-:-:S09]  /*48b0*/  ULEA UR4, UR5, UR4, 0x18 ;  /* 0x0000000405047291 */ /* 0x000fd2000f8ec0ff */
[----:B------:R0:W-:Y:S03]  /*48c0*/  @P6 STS.U8 [UR4], R4 ;  /* 0x00000004ff006988 */ /* 0x0001e60008000004 */
.L_x_5:
[----:B------:R-:W-:Y:S01]  /*48d0*/  UIADD3 UR10, UPT, UPT, UR8, UR10, URZ ;  /* 0x0000000a080a7290 */ /* 0x000fe2000fffe0ff */
[C---:B------:R-:W-:Y:S01]  /*48e0*/  IMAD R6, R68.reuse, 0xfe, RZ ;  /* 0x000000fe44067824 */ /* 0x040fe200078e02ff */
[----:B------:R-:W-:Y:S01]  /*48f0*/  VOTEU.ALL UP1, P2 ;  /* 0x0000000000ff7886 */ /* 0x000fe20001020000 */
[----:B------:R-:W-:Y:S01]  /*4900*/  UIADD3 UR6, UPT, UPT, UR9, 0x8000, URZ ;  /* 0x0000800009067890 */ /* 0x000fe2000fffe0ff */
[C---:B------:R-:W-:Y:S01]  /*4910*/  IMAD R5, R68.reuse, 0x7f, RZ ;  /* 0x0000007f44057824 */ /* 0x040fe200078e02ff */
[----:B------:R-:W-:Y:S01]  /*4920*/  VOTEU.ALL UP2, P2 ;  /* 0x0000000000ff7886 */ /* 0x000fe20001040000 */
[----:B0-----:R-:W-:Y:S01]  /*4930*/  IMAD R4, R68, 0xfc, RZ ;  /* 0x000000fc44047824 */ /* 0x001fe200078e02ff */
[----:B------:R-:W-:-:S04]  /*4940*/  @!UP1 UIADD3 UR4, UPT, UPT, -UR7, 0x100000, URZ ;  /* 0x0010000007049890 */ /* 0x000fc8000fffe1ff */
[----:B------:R-:W-:Y:S02]  /*4950*/  @!UP1 USHF.L.U32 UR5, UR4, 0xb, URZ ;  /* 0x0000000b04059899 */ /* 0x000fe400080006ff */
[----:B------:R-:W-:Y:S01]  /*4960*/  @!UP1 USHF.L.U32 UR4, UR4, 0x1, URZ ;  /* 0x0000000104049899 */ /* 0x000fe200080006ff */
[----:B------:R0:W-:Y:S01]  /*4970*/  STL [R1+0x800], R48 ;  /* 0x0008003001007387 */ /* 0x0001e20000100800 */
[----:B------:R-:W-:Y:S01]  /*4980*/  IADD3 R6, P6, PT, R6, R2, RZ ;  /* 0x0000000206067210 */ /* 0x000fe20007fde0ff */
[----:B------:R-:W-:Y:S01]  /*4990*/  IMAD R8, R68, 0x7e, RZ ;  /* 0x0000007e44087824 */ /* 0x000fe200078e02ff */
[----:B------:R-:W-:Y:S01]  /*49a0*/  PRMT R10, RZ, 0x7610, R10 ;  /* 0x00007610ff0a7816 */ /* 0x000fe2000000000a */
[----:B------:R-:W-:Y:S01]  /*49b0*/  STTM.x64 tmem[UR10], RZ ;  /* 0x000000ff000079ed */ /* 0x000fe2000834000a */
[----:B------:R-:W1:Y:S02]  /*49c0*/  FENCE.VIEW.ASYNC.T ;  /* 0x00000000000073c6 */ /* 0x000e640000000200 */
[----:B-1----:R-:W-:Y:S01]  /*49d0*/  BAR.SYNC.DEFER_BLOCKING 0x0 ;  /* 0x0000000000007b1d */ /* 0x002fe20000010000 */
[----:B------:R-:W-:Y:S01]  /*49e0*/  LEA.HI.X.SX32 R5, R5, R0, 0x1, P6 ;  /* 0x0000000005057211 */ /* 0x000fe200030f0eff */
[----:B------:R-:W-:Y:S01]  /*49f0*/  VIADD R9, R7, 0xffffff85 ;  /* 0xffffff8507097836 */ /* 0x000fe20000000000 */
[----:B0-----:R-:W-:Y:S01]  /*4a00*/  IADD3 R48, P6, PT, R4, R2, RZ ;  /* 0x0000000204307210 */ /* 0x001fe20007fde0ff */
[----:B------:R-:W-:Y:S01]  /*4a10*/  @!P3 IMAD.MOV.U32 R4, RZ, RZ, R6 ;  /* 0x000000ffff04b224 */ /* 0x000fe200078e0006 */
[----:B------:R-:W-:Y:S01]  /*4a20*/  PRMT R11, RZ, 0x7610, R11 ;  /* 0x00007610ff0b7816 */ /* 0x000fe2000000000b */
[----:B------:R-:W0:Y:S01]  /*4a30*/  LDCU UR11, c[0x0][0x3b0] ;  /* 0x00007600ff0b77ac */ /* 0x000e220008000800 */
[----:B------:R1:W-:Y:S01]  /*4a40*/  STL [R1+0x7fc], R47 ;  /* 0x0007fc2f01007387 */ /* 0x0003e20000100800 */
[----:B------:R-:W-:-:S02]  /*4a50*/  PRMT R12, RZ, 0x7610, R12 ;  /* 0x00007610ff0c7816 */ /* 0x000fc4000000000c */
[----:B------:R-:W-:Y:S01]  /*4a60*/  PRMT R13, RZ, 0x7610, R13 ;  /* 0x00007610ff0d7816 */ /* 0x000fe2000000000d */
[----:B------:R-:W-:Y:S01]  /*4a70*/  STL [R1+0x7f8], R46 ;  /* 0x0007f82e01007387 */ /* 0x000fe20000100800 */
[----:B------:R-:W-:Y:S01]  /*4a80*/  PRMT R14, RZ, 0x7610, R14 ;  /* 0x00007610ff0e7816 */ /* 0x000fe2000000000e */
[----:B------:R-:W2:Y:S02]  /*4a90*/  LDCU UR12, c[0x0][0x3b0] ;  /* 0x00007600ff0c77ac */ /* 0x000ea40008000800 */
[----:B------:R-:W-:Y:S01]  /*4aa0*/  STL [R1+0x7f4], R45 ;  /* 0x0007f42d01007387 */ /* 0x000fe20000100800 */
[----:B-1----:R-:W-:Y:S01]  /*4ab0*/  PRMT R47, RZ, 0x7610, R47 ;  /* 0x00007610ff2f7816 */ /* 0x002fe2000000002f */
[----:B------:R-:W1:Y:S02]  /*4ac0*/  LDCU UR13, c[0x0][0x3b0] ;  /* 0x00007600ff0d77ac */ /* 0x000e640008000800 */
[----:B------:R-:W-:Y:S01]  /*4ad0*/  STL [R1+0x7f0], R44 ;  /* 0x0007f02c01007387 */ /* 0x000fe20000100800 */
[----:B------:R-:W-:-:S02]  /*4ae0*/  PRMT R15, RZ, 0x7610, R15 ;  /* 0x00007610ff0f7816 */ /* 0x000fc4000000000f */
[----:B------:R-:W-:Y:S01]  /*4af0*/  PRMT R17, RZ, 0x7610, R17 ;  /* 0x00007610ff117816 */ /* 0x000fe20000000011 */
[----:B------:R-:W3:Y:S02]  /*4b00*/  FENCE.VIEW.ASYNC.S ;  /* 0x00000000000073c6 */ /* 0x000ee40000000000 */
[----:B---3--:R3:W4:Y:S02]  /*4b10*/  @!UP2 SYNCS.EXCH.64 URZ, [UR6], UR4 ;  /* 0x0000000406ffa5b2 */ /* 0x0087240008000100 */
[----:B----4-:R-:W-:Y:S01]  /*4b20*/  BAR.SYNC.DEFER_BLOCKING 0x0 ;  /* 0x0000000000007b1d */ /* 0x010fe20000010000 */
[----:B------:R-:W-:Y:S02]  /*4b30*/  PRMT R20, RZ, 0x7610, R20 ;  /* 0x00007610ff147816 */ /* 0x000fe40000000014 */
[----:B------:R-:W-:Y:S02]  /*4b40*/  PRMT R31, RZ, 0x7610, R31 ;  /* 0x00007610ff1f7816 */ /* 0x000fe4000000001f */
[----:B------:R-:W-:Y:S01]  /*4b50*/  PRMT R39, RZ, 0x7610, R39 ;  /* 0x00007610ff277816 */ /* 0x000fe20000000027 */
[----:B------:R-:W4:Y:S01]  /*4b60*/  LDCU UR14, c[0x0][0x3b0] ;  /* 0x00007600ff0e77ac */ /* 0x000f220008000800 */
[----:B------:R-:W-:Y:S01]  /*4b70*/  STL [R1+0x7ec], R43 ;  /* 0x0007ec2b01007387 */ /* 0x000fe20000100800 */
[----:B------:R-:W-:Y:S01]  /*4b80*/  PRMT R35, RZ, 0x7610, R35 ;  /* 0x00007610ff237816 */ /* 0x000fe20000000023 */
[----:B------:R-:W0:Y:S02]  /*4b90*/  LDCU UR15, c[0x0][0x3b0] ;  /* 0x00007600ff0f77ac */ /* 0x000e240008000800 */
        /* <DEDUP_REMOVED lines=9> */
[----:B------:R0:W2:Y:S01]  /*4c30*/  @!P3 LDG.E.U16 R47, desc[UR20][R4.64] ;  /* 0x00000014042fb981 */ /* 0x0000a2000c1e1500 */
[----:B------:R-:W-:Y:S01]  /*4c40*/  PRMT R66, RZ, 0x7610, R66 ;  /* 0x00007610ff427816 */ /* 0x000fe20000000042 */
[----:B------:R-:W0:Y:S02]  /*4c50*/  LDCU UR19, c[0x0][0x3b0] ;  /* 0x00007600ff1377ac */ /* 0x000e240008000800 */
[----:B------:R-:W-:Y:S01]  /*4c60*/  STL [R1+0x7dc], R70 ;  /* 0x0007dc4601007387 */ /* 0x000fe20000100800 */
[----:B------:R-:W-:Y:S01]  /*4c70*/  PRMT R36, RZ, 0x7610, R36 ;  /* 0x00007610ff247816 */ /* 0x000fe20000000024 */
[----:B------:R-:W1:Y:S02]  /*4c80*/  LDCU UR22, c[0x0][0x3b0] ;  /* 0x00007600ff1677ac */ /* 0x000e640008000800 */
        /* <DEDUP_REMOVED lines=9> */
[----:B------:R3:W-:Y:S01]  /*4d20*/  STL [R1+0x6ac], R5 ;  /* 0x0006ac0501007387 */ /* 0x0007e20000100800 */
[----:B0-----:R-:W-:Y:S01]  /*4d30*/  IMAD R4, R68, 0xfa, RZ ;  /* 0x000000fa44047824 */ /* 0x001fe200078e02ff */
[----:B------:R-:W-:Y:S01]  /*4d40*/  PRMT R30, RZ, 0x7610, R30 ;  /* 0x00007610ff1e7816 */ /* 0x000fe2000000001e */
[----:B------:R-:W0:Y:S01]  /*4d50*/  LDCU UR26, c[0x0][0x3b0] ;  /* 0x00007600ff1a77ac */ /* 0x000e220008000800 */
[----:B------:R4:W-:Y:S01]  /*4d60*/  STL [R1+0x6a8], R48 ;  /* 0x0006a83001007387 */ /* 0x0009e20000100800 */
[----:B------:R-:W-:-:S02]  /*4d70*/  PRMT R29, RZ, 0x7610, R29 ;  /* 0x00007610ff1d7816 */ /* 0x000fc4000000001d */
[----:B------:R-:W-:Y:S01]  /*4d80*/  PRMT R28, RZ, 0x7610, R28 ;  /* 0x00007610ff1c7816 */ /* 0x000fe2000000001c */
[----:B------:R-:W0:Y:S01]  /*4d90*/  LDCU UR27, c[0x0][0x3b0] ;  /* 0x00007600ff1b77ac */ /* 0x000e220008000800 */
[----:B---3--:R-:W-:Y:S01]  /*4da0*/  IMAD.MOV.U32 R5, RZ, RZ, R48 ;  /* 0x000000ffff057224 */ /* 0x008fe200078e0030 */
[----:B------:R-:W-:Y:S01]  /*4db0*/  PRMT R27, RZ, 0x7610, R27 ;  /* 0x00007610ff1b7816 */ /* 0x000fe2000000001b */
[----:B------:R-:W3:Y:S01]  /*4dc0*/  LDCU UR28, c[0x0][0x3b0] ;  /* 0x00007600ff1c77ac */ /* 0x000ee20008000800 */
[----:B----4-:R-:W-:Y:S02]  /*4dd0*/  LEA.HI.X.SX32 R48, R8, R0, 0x1, P6 ;  /* 0x0000000008307211 */ /* 0x010fe400030f0eff */
[----:B------:R-:W-:Y:S01]  /*4de0*/  PRMT R26, RZ, 0x7610, R26 ;  /* 0x00007610ff1a7816 */ /* 0x000fe2000000001a */
[----:B------:R-:W4:Y:S02]  /*4df0*/  LDCU UR29, c[0x0][0x3b0] ;  /* 0x00007600ff1d77ac */ /* 0x000f240008000800 */
[----:B------:R-:W-:Y:S01]  /*4e00*/  STL [R1+0x6a4], R48 ;  /* 0x0006a43001007387 */ /* 0x000fe20000100800 */
[----:B------:R-:W-:Y:S01]  /*4e10*/  PRMT R25, RZ, 0x7610, R25 ;  /* 0x00007610ff197816 */ /* 0x000fe20000000019 */
[----:B------:R-:W0:Y:S01]  /*4e20*/  LDCU UR30, c[0x0][0x3b0] ;  /* 0x00007600ff1e77ac */ /* 0x000e220008000800 */
[----:B------:R-:W-:-:S02]  /*4e30*/  PRMT R24, RZ, 0x7610, R24 ;  /* 0x00007610ff187816 */ /* 0x000fc40000000018 */
[----:B------:R-:W-:Y:S01]  /*4e40*/  PRMT R23, RZ, 0x7610, R23 ;  /* 0x00007610ff177816 */ /* 0x000fe20000000017 */
[----:B------:R-:W0:Y:S01]  /*4e50*/  LDCU UR31, c[0x0][0x3b0] ;  /* 0x00007600ff1f77ac */ /* 0x000e220008000800 */
[----:B------:R-:W-:Y:S02]  /*4e60*/  PRMT R22, RZ, 0x7610, R22 ;  /* 0x00007610ff167816 */ /* 0x000fe40000000016 */
[----:B------:R-:W-:Y:S01]  /*4e70*/  PRMT R21, RZ, 0x7610, R21 ;  /* 0x00007610ff157816 */ /* 0x000fe20000000015 */
[----:B------:R-:W0:Y:S01]  /*4e80*/  LDCU UR32, c[0x0][0x3b0] ;  /* 0x00007600ff2077ac */ /* 0x000e220008000800 */
[----:B------:R-:W-:Y:S02]  /*4e90*/  PRMT R19, RZ, 0x7610, R19 ;  /* 0x00007610ff137816 */ /* 0x000fe40000000013 */
        /* <DEDUP_REMOVED lines=62> */
[----:B------:R-:W-:Y:S01]  /*5280*/  PRMT R49, RZ, 0x7610, R49 ;  /* 0x00007610ff317816 */ /* 0x000fe20000000031 */
[----:B------:R-:W0:Y:S01]  /*5290*/  LDCU UR54, c[0x0][0x3b0] ;  /* 0x00007600ff3677ac */ /* 0x000e220008000800 */
        /* <DEDUP_REMOVED lines=8> */
[----:B--2---:R2:W-:Y:S02]  /*5320*/  STL [R1+0xa4], R47 ;  /* 0x0000a42f01007387 */ /* 0x0045e40000100800 */
[----:B--2---:R-:W-:Y:S01]  /*5330*/  IADD3 R47, P6, PT, R4, R2, RZ ;  /* 0x00000002042f7210 */ /* 0x004fe20007fde0ff */
[----:B------:R-:W-:-:S02]  /*5340*/  IMAD.MOV.U32 R4, RZ, RZ, R48 ;  /* 0x000000ffff047224 */ /* 0x000fc400078e0030 */
[----:B------:R-:W-:Y:S01]  /*5350*/  IMAD R6, R68, 0x7d, RZ ;  /* 0x0000007d44067824 */ /* 0x000fe200078e02ff */
[----:B------:R-:W2:Y:S02]  /*5360*/  LDL.LU R48, [R1+0x800] ;  /* 0x0008000001307983 */ /* 0x000ea40000300800 */
[----:B------:R-:W-:-:S04]  /*5370*/  @!P0 LOP3.LUT R5, R5, R4, RZ, 0x3c, !PT ;  /* 0x0000000405058212 */ /* 0x000fc800078e3cff */
[----:B------:R-:W-:-:S04]  /*5380*/  @!P0 LOP3.LUT R4, R5, R4, RZ, 0x3c, !PT ;  /* 0x0000000405048212 */ /* 0x000fc800078e3cff */
[----:B------:R-:W-:-:S05]  /*5390*/  @!P0 LOP3.LUT R5, R5, R4, RZ, 0x3c, !PT ;  /* 0x0000000405058212 */ /* 0x000fca00078e3cff */
[----:B------:R0:W2:Y:S01]  /*53a0*/  @!P0 LDG.E.U16 R10, desc[UR20][R4.64] ;  /* 0x00000014040a8981 */ /* 0x0000a2000c1e1500 */
[----:B------:R-:W-:-:S03]  /*53b0*/  PRMT R46, RZ, 0x7610, R46 ;  /* 0x00007610ff2e7816 */ /* 0x000fc6000000002e */
[----:B------:R-:W-:Y:S01]  /*53c0*/  STL [R1+0x6a0], R47 ;  /* 0x0006a02f01007387 */ /* 0x000fe20000100800 */
[----:B0-----:R-:W-:Y:S01]  /*53d0*/  LEA.HI.X.SX32 R5, R6, R0, 0x1, P6 ;  /* 0x0000000006057211 */ /* 0x001fe200030f0eff */
[----:B------:R-:W-:-:S04]  /*53e0*/  IMAD R4, R68, 0xf8, RZ ;  /* 0x000000f844047824 */ /* 0x000fc800078e02ff */
[----:B------:R-:W-:Y:S04]  /*53f0*/  STL [R1+0x69c], R5 ;  /* 0x00069c0501007387 */ /* 0x000fe80000100800 */
[----:B--2---:R0:W-:Y:S02]  /*5400*/  STL [R1+0xa8], R10 ;  /* 0x0000a80a01007387 */ /* 0x0041e40000100800 */
[----:B0-----:R-:W-:Y:S01]  /*5410*/  IADD3 R10, P6, PT, R4, R2, RZ ;  /* 0x00000002040a7210 */ /* 0x001fe20007fde0ff */
[----:B------:R-:W-:-:S05]  /*5420*/  @!P4 IMAD.MOV.U32 R4, RZ, RZ, R47 ;  /* 0x000000ffff04c224 */ /* 0x000fca00078e002f */
[----:B------:R0:W2:Y:S01]  /*5430*/  @!P4 LDG.E.U16 R46, desc[UR20][R4.64] ;  /* 0x00000014042ec981 */ /* 0x0000a2000c1e1500 */
[----:B------:R-:W-:Y:S01]  /*5440*/  ISETP.GE.U32.AND P3, PT, R9, 0x7fffff06, PT ;  /* 0x7fffff060900780c */ /* 0x000fe20003f66070 */
[----:B------:R-:W-:-:S05]  /*5450*/  VIADD R9, R7, 0xffffff86 ;  /* 0xffffff8607097836 */ /* 0x000fca0000000000 */
[----:B------:R-:W-:Y:S01]  /*5460*/  ISETP.GE.U32.AND P0, PT, R9, 0x7fffff07, PT ;  /* 0x7fffff070900780c */ /* 0x000fe20003f06070 */
[C---:B------:R-:W-:Y:S02]  /*5470*/  IMAD R9, R68.reuse, 0x7c, RZ ;  /* 0x0000007c44097824 */ /* 0x040fe400078e02ff */
[----:B0-----:R-:W-:-:S03]  /*5480*/  IMAD R4, R68, 0xf6, RZ ;  /* 0x000000f644047824 */ /* 0x001fc600078e02ff */
[----:B------:R-:W-:Y:S01]  /*5490*/  LEA.HI.X.SX32 R47, R9, R0, 0x1, P6 ;  /* 0x00000000092f7211 */ /* 0x000fe200030f0eff */
[----:B------:R-:W-:Y:S01]  /*54a0*/  STL [R1+0x698], R10 ;  /* 0x0006980a01007387 */ /* 0x000fe20000100800 */
[----:B------:R-:W-:-:S03]  /*54b0*/  IMAD.MOV.U32 R5, RZ, RZ, R10 ;  /* 0x000000ffff057224 */ /* 0x000fc600078e000a */
[----:B------:R-:W-:Y:S04]  /*54c0*/  STL [R1+0x694], R47 ;  /* 0x0006942f01007387 */ /* 0x000fe80000100800 */
[----:B--2---:R0:W-:Y:S02]  /*54d0*/  STL [R1+0x9c], R46 ;  /* 0x00009c2e01007387 */ /* 0x0041e40000100800 */
[----:B0-----:R-:W-:Y:S01]  /*54e0*/  IADD3 R46, P6, PT, R4, R2, RZ ;  /* 0x00000002042e7210 */ /* 0x001fe20007fde0ff */
[----:B------:R-:W-:Y:S02]  /*54f0*/  IMAD.MOV.U32 R4, RZ, RZ, R47 ;  /* 0x000000ffff047224 */ /* 0x000fe400078e002f */
[----:B------:R-:W-:Y:S01]  /*5500*/  VIADD R6, R7, 0xffffff87 ;  /* 0xffffff8707067836 */ /* 0x000fe20000000000 */
[----:B------:R-:W2:Y:S02]  /*5510*/  LDL.LU R47, [R1+0x7fc] ;  /* 0x0007fc00012f7983 */ /* 0x000ea40000300800 */
[----:B------:R-:W-:-:S04]  /*5520*/  @!P1 LOP3.LUT R5, R5, R4, RZ, 0x3c, !PT ;  /* 0x0000000405059212 */ /* 0x000fc800078e3cff */
[----:B------:R-:W-:-:S04]  /*5530*/  @!P1 LOP3.LUT R4, R5, R4, RZ, 0x3c, !PT ;  /* 0x0000000405049212 */ /* 0x000fc800078e3cff */
[----:B------:R-:W-:-:S05]  /*5540*/  @!P1 LOP3.LUT R5, R5, R4, RZ, 0x3c, !PT ;  /* 0x0000000405059212 */ /* 0x000fca00078e3cff */
[----:B------:R0:W2:Y:S01]  /*5550*/  @!P1 LDG.E.U16 R11, desc[UR20][R4.64] ;  /* 0x00000014040b9981 */ /* 0x0000a2000c1e1500 */
[----:B------:R-:W-:Y:S01]  /*5560*/  ISETP.GE.U32.AND P4, PT, R6, 0x7fffff08, PT ;  /* 0x7fffff080600780c */ /* 0x000fe20003f86070 */
[----:B------:R-:W-:Y:S02]  /*5570*/  IMAD R6, R68, 0x7b, RZ ;  /* 0x0000007b44067824 */ /* 0x000fe400078e02ff */
[----:B------:R-:W-:Y:S03]  /*5580*/  STL [R1+0x690], R46 ;  /* 0x0006902e01007387 */ /* 0x000fe60000100800 */
[----:B0-----:R-:W-:Y:S01]  /*5590*/  LEA.HI.X.SX32 R5, R6, R0, 0x1, P6 ;  /* 0x0000000006057211 */ /* 0x001fe200030f0eff */
[----:B------:R-:W-:Y:S01]  /*55a0*/  IMAD R4, R68, 0xf4, RZ ;  /* 0x000000f444047824 */ /* 0x000fe200078e02ff */
[----:B------:R-:W-:-:S03]  /*55b0*/  PRMT R45, RZ, 0x7610, R45 ;  /* 0x00007610ff2d7816 */ /* 0x000fc6000000002d */
[----:B------:R-:W-:Y:S04]  /*55c0*/  STL [R1+0x68c], R5 ;  /* 0x00068c0501007387 */ /* 0x000fe80000100800 */
[----:B--2---:R0:W-:Y:S02]  /*55d0*/  STL [R1+0xa0], R11 ;  /* 0x0000a00b01007387 */ /* 0x0041e40000100800 */
[----:B0-----:R-:W-:Y:S01]  /*55e0*/  IADD3 R11, P6, PT, R4, R2, RZ ;  /* 0x00000002040b7210 */ /* 0x001fe20007fde0ff */
[----:B------:R-:W-:-:S05]  /*55f0*/  @!P5 IMAD.MOV.U32 R4, RZ, RZ, R46 ;  /* 0x000000ffff04d224 */ /* 0x000fca00078e002e */
[----:B------:R0:W2:Y:S01]  /*5600*/  @!P5 LDG.E.U16 R45, desc[UR20][R4.64] ;  /* 0x00000014042dd981 */ /* 0x0000a2000c1e1500 */
[----:B------:R-:W-:-:S05]  /*5610*/  VIADD R10, R7, 0xffffff88 ;  /* 0xffffff88070a7836 */ /* 0x000fca0000000000 */
[----:B------:R-:W-:Y:S01]  /*5620*/  ISETP.GE.U32.AND P1, PT, R10, 0x7fffff09, PT ;  /* 0x7fffff090a00780c */ /* 0x000fe20003f26070 */
[C---:B------:R-:W-:Y:S01]  /*5630*/  IMAD R10, R68.reuse, 0x7a, RZ ;  /* 0x0000007a440a7824 */ /* 0x040fe200078e02ff */
[----:B------:R-:W-:Y:S01]  /*5640*/  STL [R1+0x688], R11 ;  /* 0x0006880b01007387 */ /* 0x000fe20000100800 */
[----:B0-----:R-:W-:-:S03]  /*5650*/  IMAD R4, R68, 0xf2, RZ ;  /* 0x000000f244047824 */ /* 0x001fc600078e02ff */
[----:B------:R-:W-:Y:S01]  /*5660*/  LEA.HI.X.SX32 R46, R10, R0, 0x1, P6 ;  /* 0x000000000a2e7211 */ /* 0x000fe200030f0eff */
[----:B------:R-:W-:-:S04]  /*5670*/  IMAD.MOV.U32 R5, RZ, RZ, R11 ;  /* 0x000000ffff057224 */ /* 0x000fc800078e000b */
        /* <DEDUP_REMOVED lines=98> */
[----:B------:R-:W-:-:S04]  /*5ca0*/  IMAD R4, R68, 0xe4, RZ ;  /* 0x000000e444047824 */ /* 0x000fc800078e02ff */
        /* <DEDUP_REMOVED lines=23> */
[----:B------:R-:W-:Y:S02]  /*5e20*/  VIADD R15, R7, 0xffffff92 ;  /* 0xffffff92070f7836 */ /* 0x000fe40000000000 */
[----:B------:R-:W-:-:S03]  /*5e30*/  IMAD R6, R68, 0x71, RZ ;  /* 0x0000007144067824 */ /* 0x000fc600078e02ff */
[----:B------:R-:W-:Y:S02]  /*5e40*/  ISETP.GE.U32.AND P1, PT, R15, 0x7fffff13, PT ;  /* 0x7fffff130f00780c */ /* 0x000fe40003f26070 */
[----:B------:R-:W-:Y:S01]  /*5e50*/  LEA.HI.X.SX32 R15, R6, R0, 0x1, P6 ;  /* 0x00000000060f7211 */ /* 0x000fe200030f0eff */
[----:B0-----:R-:W-:Y:S01]  /*5e60*/  IMAD R4, R68, 0xe0, RZ ;  /* 0x000000e044047824 */ /* 0x001fe200078e02ff */
[----:B------:R-:W-:Y:S01]  /*5e70*/  STL [R1+0x640], R17 ;  /* 0x0006401101007387 */ /* 0x000fe20000100800 */
[----:B------:R-:W-:-:S03]  /*5e80*/  IMAD.MOV.U32 R5, RZ, RZ, R17 ;  /* 0x000000ffff057224 */ /* 0x000fc600078e0011 */
[----:B------:R-:W-:Y:S01]  /*5e90*/  STL [R1+0x63c], R15 ;  /* 0x00063c0f01007387 */ /* 0x000fe20000100800 */
[----:B------:R-:W-:-:S03]  /*5ea0*/  PRMT R41, RZ, 0x7610, R41 ;  /* 0x00007610ff297816 */ /* 0x000fc60000000029 */
[----:B--2---:R0:W-:Y:S02]  /*5eb0*/  STL [R1+0x78], R20 ;  /* 0x0000781401007387 */ /* 0x0041e40000100800 */
[----:B0-----:R-:W-:Y:S01]  /*5ec0*/  IADD3 R20, P6, PT, R4, R2, RZ ;  /* 0x0000000204147210 */ /* 0x001fe20007fde0ff */
[----:B------:R-:W-:Y:S02]  /*5ed0*/  @!P5 IMAD.MOV.U32 R4, RZ, RZ, R5 ;  /* 0x000000ffff04d224 */ /* 0x000fe400078e0005 */
[----:B------:R-:W-:-:S05]  /*5ee0*/  @!P5 IMAD.MOV.U32 R5, RZ, RZ, R15 ;  /* 0x000000ffff05d224 */ /* 0x000fca00078e000f */
[----:B------:R0:W2:Y:S01]  /*5ef0*/  @!P5 LDG.E.U16 R41, desc[UR20][R4.64] ;  /* 0x000000140429d981 */ /* 0x0000a2000c1e1500 */
[----:B------:R-:W-:-:S03]  /*5f00*/  IMAD R17, R68, 0x70, RZ ;  /* 0x0000007044117824 */ /* 0x000fc600078e02ff */
[----:B------:R-:W-:Y:S01]  /*5f10*/  STL [R1+0x638], R20 ;  /* 0x0006381401007387 */ /* 0x000fe20000100800 */
[----:B0-----:R-:W-:Y:S02]  /*5f20*/  IMAD R4, R68, 0xde, RZ ;  /* 0x000000de44047824 */ /* 0x001fe400078e02ff */
[----:B------:R-:W-:Y:S01]  /*5f30*/  IMAD.MOV.U32 R5, RZ, RZ, R20 ;  /* 0x000000ffff057224 */ /* 0x000fe200078e0014 */
[----:B--2---:R0:W-:Y:S02]  /*5f40*/  STL [R1+0x6c], R41 ;  /* 0x00006c2901007387 */ /* 0x0041e40000100800 */
[----:B0-----:R-:W-:Y:S02]  /*5f50*/  LEA.HI.X.SX32 R41, R17, R0, 0x1, P6 ;  /* 0x0000000011297211 */ /* 0x001fe400030f0eff */
[----:B------:R-:W-:-:S03]  /*5f60*/  IADD3 R20, P6, PT, R4, R2, RZ ;  /* 0x0000000204147210 */ /* 0x000fc60007fde0ff */
[----:B------:R-:W-:-:S05]  /*5f70*/  IMAD.MOV.U32 R4, RZ, RZ, R41 ;  /* 0x000000ffff047224 */ /* 0x000fca00078e0029 */
[----:B------:R-:W-:-:S04]  /*5f80*/  @!P3 LOP3.LUT R5, R5, R4, RZ, 0x3c, !PT ;  /* 0x000000040505b212 */ /* 0x000fc800078e3cff */
[----:B------:R-:W-:-:S04]  /*5f90*/  @!P3 LOP3.LUT R4, R5, R4, RZ, 0x3c, !PT ;  /* 0x000000040504b212 */ /* 0x000fc800078e3cff */
[----:B------:R-:W-:-:S05]  /*5fa0*/  @!P3 LOP3.LUT R5, R5, R4, RZ, 0x3c, !PT ;  /* 0x000000040505b212 */ /* 0x000fca00078e3cff */
[----:B------:R0:W2:Y:S01]  /*5fb0*/  @!P3 LDG.E.U16 R31, desc[UR20][R4.64] ;  /* 0x00000014041fb981 */ /* 0x0000a2000c1e1500 */
[C---:B------:R-:W-:Y:S02]  /*5fc0*/  VIADD R6, R7.reuse, 0xffffff93 ;  /* 0xffffff9307067836 */ /* 0x040fe40000000000 */
[----:B------:R-:W-:-:S03]  /*5fd0*/  VIADD R15, R7, 0xffffff94 ;  /* 0xffffff94070f7836 */ /* 0x000fc60000000000 */
[----:B------:R-:W-:Y:S01]  /*5fe0*/  ISETP.GE.U32.AND P5, PT, R6, 0x7fffff14, PT ;  /* 0x7fffff140600780c */ /* 0x000fe20003fa6070 */
[C---:B------:R-:W-:Y:S01]  /*5ff0*/  IMAD R6, R68.reuse, 0x6f, RZ ;  /* 0x0000006f44067824 */ /* 0x040fe200078e02ff */
[----:B------:R-:W-:Y:S01]  /*6000*/  ISETP.GE.U32.AND P3, PT, R15, 0x7fffff15, PT ;  /* 0x7fffff150f00780c */ /* 0x000fe20003f66070 */
[----:B------:R1:W-:Y:S01]  /*6010*/  STL [R1+0x634], R41 ;  /* 0x0006342901007387 */ /* 0x0003e20000100800 */
[----:B0-----:R-:W-:Y:S02]  /*6020*/  IMAD R4, R68, 0xdc, RZ ;  /* 0x000000dc44047824 */ /* 0x001fe400078e02ff */
[----:B------:R-:W-:Y:S01]  /*6030*/  LEA.HI.X.SX32 R15, R6, R0, 0x1, P6 ;  /* 0x00000000060f7211 */ /* 0x000fe200030f0eff */
[----:B------:R-:W-:Y:S01]  /*6040*/  IMAD.MOV.U32 R5, RZ, RZ, R20 ;  /* 0x000000ffff057224 */ /* 0x000fe200078e0014 */
[----:B------:R-:W-:Y:S01]  /*6050*/  PRMT R40, RZ, 0x7610, R40 ;  /* 0x00007610ff287816 */ /* 0x000fe20000000028 */
[----:B-1----:R-:W3:Y:S04]  /*6060*/  LDL.LU R41, [R1+0x7e4] ;  /* 0x0007e40001297983 */ /* 0x002ee80000300800 */
[----:B------:R-:W-:Y:S04]  /*6070*/  STL [R1+0x630], R20 ;  /* 0x0006301401007387 */ /* 0x000fe80000100800 */
[----:B------:R-:W-:Y:S04]  /*6080*/  STL [R1+0x62c], R15 ;  /* 0x00062c0f01007387 */ /* 0x000fe80000100800 */
[----:B--2---:R0:W-:Y:S02]  /*6090*/  STL [R1+0x70], R31 ;  /* 0x0000701f01007387 */ /* 0x0041e40000100800 */
[----:B0-----:R-:W-:Y:S01]  /*60a0*/  IADD3 R31, P6, PT, R4, R2, RZ ;  /* 0x00000002041f7210 */ /* 0x001fe20007fde0ff */
[----:B------:R-:W-:-:S02]  /*60b0*/  @!P0 IMAD.MOV.U32 R4, RZ, RZ, R5 ;  /* 0x000000ffff048224 */ /* 0x000fc400078e0005 */
        /* <DEDUP_REMOVED lines=33> */
[----:B------:R-:W-:Y:S02]  /*62d0*/  STL [R1+0x618], R39 ;  /* 0x0006182701007387 */ /* 0x000fe40000100800 */
[----:B0-----:R-:W-:Y:S01]  /*62e0*/  LEA.HI.X.SX32 R5, R31, R0, 0x1, P6 ;  /* 0x000000001f057211 */ /* 0x001fe200030f0eff */
[----:B------:R-:W-:Y:S02]  /*62f0*/  IMAD R4, R68, 0xd6, RZ ;  /* 0x000000d644047824 */ /* 0x000fe400078e02ff */
[----:B------:R-:W-:Y:S02]  /*6300*/  VIADD R6, R7, 0xffffff97 ;  /* 0xffffff9707067836 */ /* 0x000fe40000000000 */
[----:B------:R-:W-:Y:S03]  /*6310*/  STL [R1+0x614], R5 ;  /* 0x0006140501007387 */ /* 0x000fe60000100800 */
[----:B------:R-:W-:Y:S01]  /*6320*/  ISETP.GE.U32.AND P1, PT, R6, 0x7fffff18, PT ;  /* 0x7fffff180600780c */ /* 0x000fe20003f26070 */
[----:B------:R-:W-:Y:S01]  /*6330*/  IMAD R6, R68, 0x6b, RZ ;  /* 0x0000006b44067824 */ /* 0x000fe200078e02ff */
[----:B------:R-:W-:Y:S01]  /*6340*/  PRMT R69, RZ, 0x7610, R69 ;  /* 0x00007610ff457816 */ /* 0x000fe20000000045 */
[----:B--2---:R0:W-:Y:S02]  /*6350*/  STL [R1+0x60], R70 ;  /* 0x0000604601007387 */ /* 0x0041e40000100800 */
[----:B0-----:R-:W-:Y:S01]  /*6360*/  IADD3 R70, P6, PT, R4, R2, RZ ;  /* 0x0000000204467210 */ /* 0x001fe20007fde0ff */
[----:B------:R-:W-:-:S05]  /*6370*/  @!P5 IMAD.MOV.U32 R4, RZ, RZ, R39 ;  /* 0x000000ffff04d224 */ /* 0x000fca00078e0027 */
[----:B------:R0:W2:Y:S02]  /*6380*/  @!P5 LDG.E.U16 R35, desc[UR20][R4.64] ;  /* 0x000000140423d981 */ /* 0x0000a4000c1e1500 */
[----:B0-----:R-:W-:Y:S01]  /*6390*/  IMAD R4, R68, 0xd4, RZ ;  /* 0x000000d444047824 */ /* 0x001fe200078e02ff */
[----:B------:R-:W-:-:S04]  /*63a0*/  LEA.HI.X.SX32 R5, R6, R0, 0x1, P6 ;  /* 0x0000000006057211 */ /* 0x000fc800030f0eff */
[----:B------:R-:W-:Y:S01]  /*63b0*/  IADD3 R39, P6, PT, R4, R2, RZ ;  /* 0x0000000204277210 */ /* 0x000fe20007fde0ff */
[----:B------:R-:W-:-:S05]  /*63c0*/  @!P3 IMAD.MOV.U32 R4, RZ, RZ, R70 ;  /* 0x000000ffff04b224 */ /* 0x000fca00078e0046 */
[----:B------:R0:W3:Y:S04]  /*63d0*/  @!P3 LDG.E.U16 R69, desc[UR20][R4.64] ;  /* 0x000000140445b981 */ /* 0x0000e8000c1e1500 */
[----:B------:R-:W-:Y:S01]  /*63e0*/  STL [R1+0x610], R70 ;  /* 0x0006104601007387 */ /* 0x000fe20000100800 */
[----:B------:R-:W-:Y:S02]  /*63f0*/  VIADD R6, R7, 0xffffff99 ;  /* 0xffffff9907067836 */ /* 0x000fe40000000000 */
[----:B0-----:R-:W-:-:S03]  /*6400*/  IMAD R4, R68, 0xd2, RZ ;  /* 0x000000d244047824 */ /* 0x001fc600078e02ff */
[----:B------:R-:W-:Y:S01]  /*6410*/  ISETP.GE.U32.AND P3, PT, R6, 0x7fffff1a, PT ;  /* 0x7fffff1a0600780c */ /* 0x000fe20003f66070 */
[C---:B------:R-:W-:Y:S01]  /*6420*/  IMAD R6, R68.reuse, 0x69, RZ ;  /* 0x0000006944067824 */ /* 0x040fe200078e02ff */
[----:B--2---:R0:W-:Y:S02]  /*6430*/  STL [R1+0x5c], R35 ;  /* 0x00005c2301007387 */ /* 0x0041e40000100800 */
[----:B0-----:R-:W-:Y:S02]  /*6440*/  IMAD R35, R68, 0x6a, RZ ;  /* 0x0000006a44237824 */ /* 0x001fe400078e02ff */
[----:B------:R0:W-:Y:S03]  /*6450*/  STL [R1+0x60c], R5 ;  /* 0x00060c0501007387 */ /* 0x0001e60000100800 */
[----:B------:R-:W-:Y:S01]  /*6460*/  LEA.HI.X.SX32 R70, R35, R0, 0x1, P6 ;  /* 0x0000000023467211 */ /* 0x000fe200030f0eff */
[----:B------:R-:W-:Y:S04]  /*6470*/  STL [R1+0x608], R39 ;  /* 0x0006082701007387 */ /* 0x000fe80000100800 */
[----:B------:R-:W-:Y:S01]  /*6480*/  STL [R1+0x604], R70 ;  /* 0x0006044601007387 */ /* 0x000fe20000100800 */
[----:B0-----:R-:W-:-:S03]  /*6490*/  @!P0 IMAD.MOV.U32 R5, RZ, RZ, R70 ;  /* 0x000000ffff058224 */ /* 0x001fc600078e0046 */
[----:B---3--:R0:W-:Y:S02]  /*64a0*/  STL [R1+0x58], R69 ;  /* 0x0000584501007387 */ /* 0x0081e40000100800 */
[----:B0-----:R-:W-:Y:S01]  /*64b0*/  IADD3 R69, P6, PT, R4, R2, RZ ;  /* 0x0000000204457210 */ /* 0x001fe20007fde0ff */
[----:B------:R-:W-:-:S03]  /*64c0*/  @!P0 IMAD.MOV.U32 R4, RZ, RZ, R39 ;  /* 0x000000ffff048224 */ /* 0x000fc600078e0027 */
[----:B------:R-:W-:Y:S02]  /*64d0*/  LEA.HI.X.SX32 R70, R6, R0, 0x1, P6 ;  /* 0x0000000006467211 */ /* 0x000fe400030f0eff */
[----:B------:R0:W2:Y:S02]  /*64e0*/  @!P0 LDG.E.U16 R38, desc[UR20][R4.64] ;  /* 0x0000001404268981 */ /* 0x0000a4000c1e1500 */
[----:B0-----:R-:W-:Y:S02]  /*64f0*/  IMAD R4, R68, 0xd0, RZ ;  /* 0x000000d044047824 */ /* 0x001fe400078e02ff */
[----:B------:R-:W-:-:S03]  /*6500*/  @!P4 IMAD.MOV.U32 R5, RZ, RZ, R70 ;  /* 0x000000ffff05c224 */ /* 0x000fc600078e0046 */
[----:B------:R-:W-:Y:S01]  /*6510*/  IADD3 R39, P6, PT, R4, R2, RZ ;  /* 0x0000000204277210 */ /* 0x000fe20007fde0ff */
[----:B------:R-:W-:-:S05]  /*6520*/  @!P4 IMAD.MOV.U32 R4, RZ, RZ, R69 ;  /* 0x000000ffff04c224 */ /* 0x000fca00078e0045 */
[----:B------:R0:W3:Y:S04]  /*6530*/  @!P4 LDG.E.U16 R67, desc[UR20][R4.64] ;  /* 0x000000140443c981 */ /* 0x0000e8000c1e1500 */
[----:B------:R-:W-:Y:S01]  /*6540*/  STL [R1+0x600], R69 ;  /* 0x0006004501007387 */ /* 0x000fe20000100800 */
[----:B0-----:R-:W-:-:S03]  /*6550*/  IMAD R4, R68, 0xce, RZ ;  /* 0x000000ce44047824 */ /* 0x001fc600078e02ff */
[----:B--2---:R0:W-:Y:S02]  /*6560*/  STL [R1+0x54], R38 ;  /* 0x0000542601007387 */ /* 0x0041e40000100800 */
[----:B0-----:R-:W-:Y:S02]  /*6570*/  IMAD R38, R68, 0x68, RZ ;  /* 0x0000006844267824 */ /* 0x001fe400078e02ff */
[----:B------:R-:W-:Y:S03]  /*6580*/  STL [R1+0x5fc], R70 ;  /* 0x0005fc4601007387 */ /* 0x000fe60000100800 */
[----:B------:R-:W-:Y:S01]  /*6590*/  LEA.HI.X.SX32 R69, R38, R0, 0x1, P6 ;  /* 0x0000000026457211 */ /* 0x000fe200030f0eff */
[----:B------:R-:W-:Y:S04]  /*65a0*/  STL [R1+0x5f8], R39 ;  /* 0x0005f82701007387 */ /* 0x000fe80000100800 */
[----:B------:R-:W-:Y:S01]  /*65b0*/  STL [R1+0x5f4], R69 ;  /* 0x0005f44501007387 */ /* 0x000fe20000100800 */
[----:B------:R-:W-:-:S03]  /*65c0*/  @!P1 IMAD.MOV.U32 R5, RZ, RZ, R69 ;  /* 0x000000ffff059224 */ /* 0x000fc600078e0045 */
[----:B---3--:R0:W-:Y:S02]  /*65d0*/  STL [R1+0x50], R67 ;  /* 0x0000504301007387 */ /* 0x0081e40000100800 */
[----:B0-----:R-:W-:Y:S01]  /*65e0*/  IADD3 R67, P6, PT, R4, R2, RZ ;  /* 0x0000000204437210 */ /* 0x001fe20007fde0ff */
[----:B------:R-:W-:-:S05]  /*65f0*/  @!P1 IMAD.MOV.U32 R4, RZ, RZ, R39 ;  /* 0x000000ffff049224 */ /* 0x000fca00078e0027 */
[----:B------:R0:W2:Y:S01]  /*6600*/  @!P1 LDG.E.U16 R37, desc[UR20][R4.64] ;  /* 0x0000001404259981 */ /* 0x0000a2000c1e1500 */
[C---:B------:R-:W-:Y:S02]  /*6610*/  VIADD R6, R7.reuse, 0xffffff9b ;  /* 0xffffff9b07067836 */ /* 0x040fe40000000000 */
[----:B------:R-:W-:-:S03]  /*6620*/  VIADD R15, R7, 0xffffff98 ;  /* 0xffffff98070f7836 */ /* 0x000fc60000000000 */
[----:B------:R-:W-:Y:S01]  /*6630*/  ISETP.GE.U32.AND P4, PT, R6, 0x7fffff1c, PT ;  /* 0x7fffff1c0600780c */ /* 0x000fe20003f86070 */
[C---:B------:R-:W-:Y:S01]  /*6640*/  IMAD R6, R68.reuse, 0x67, RZ ;  /* 0x0000006744067824 */ /* 0x040fe200078e02ff */
[----:B------:R-:W-:Y:S01]  /*6650*/  ISETP.GE.U32.AND P5, PT, R15, 0x7fffff19, PT ;  /* 0x7fffff190f00780c */ /* 0x000fe20003fa6070 */
[----:B0-----:R-:W-:-:S03]  /*6660*/  IMAD R4, R68, 0xcc, RZ ;  /* 0x000000cc44047824 */ /* 0x001fc600078e02ff */
[----:B------:R-:W-:Y:S01]  /*6670*/  LEA.HI.X.SX32 R69, R6, R0, 0x1, P6 ;  /* 0x0000000006457211 */ /* 0x000fe200030f0eff */
[----:B------:R-:W-:Y:S04]  /*6680*/  STL [R1+0x5f0], R67 ;  /* 0x0005f04301007387 */ /* 0x000fe80000100800 */
[----:B------:R-:W-:Y:S04]  /*6690*/  STL [R1+0x5ec], R69 ;  /* 0x0005ec4501007387 */ /* 0x000fe80000100800 */
[----:B------:R-:W-:Y:S01]  /*66a0*/  @!P5 IMAD.MOV.U32 R5, RZ, RZ, R69 ;  /* 0x000000ffff05d224 */ /* 0x000fe200078e0045 */
[----:B--2---:R0:W-:Y:S02]  /*66b0*/  STL [R1+0x4c], R37 ;  /* 0x00004c2501007387 */ /* 0x0041e40000100800 */
[----:B0-----:R-:W-:Y:S01]  /*66c0*/  IADD3 R37, P6, PT, R4, R2, RZ ;  /* 0x0000000204257210 */ /* 0x001fe20007fde0ff */
[----:B------:R-:W-:-:S05]  /*66d0*/  @!P5 IMAD.MOV.U32 R4, RZ, RZ, R67 ;  /* 0x000000ffff04d224 */ /* 0x000fca00078e0043 */
[----:B------:R0:W2:Y:S01]  /*66e0*/  @!P5 LDG.E.U16 R66, desc[UR20][R4.64] ;  /* 0x000000140442d981 */ /* 0x0000a2000c1e1500 */
[----:B------:R-:W-:-:S05]  /*66f0*/  IMAD R39, R68, 0x66, RZ ;  /* 0x0000006644277824 */ /* 0x000fca00078e02ff */
[----:B------:R-:W-:Y:S01]  /*6700*/  LEA.HI.X.SX32 R67, R39, R0, 0x1, P6 ;  /* 0x0000000027437211 */ /* 0x000fe200030f0eff */
[----:B------:R-:W-:Y:S01]  /*6710*/  STL [R1+0x5e8], R37 ;  /* 0x0005e82501007387 */ /* 0x000fe20000100800 */
[----:B0-----:R-:W-:-:S03]  /*6720*/  IMAD R4, R68, 0xca, RZ ;  /* 0x000000ca44047824 */ /* 0x001fc600078e02ff */
[----:B------:R-:W-:Y:S01]  /*6730*/  STL [R1+0x5e4], R67 ;  /* 0x0005e44301007387 */ /* 0x000fe20000100800 */
[----:B------:R-:W-:-:S03]  /*6740*/  @!P3 IMAD.MOV.U32 R5, RZ, RZ, R67 ;  /* 0x000000ffff05b224 */ /* 0x000fc600078e0043 */
[----:B--2---:R0:W-:Y:S02]  /*6750*/  STL [R1+0x48], R66 ;  /* 0x0000484201007387 */ /* 0x0041e40000100800 */
        /* <DEDUP_REMOVED lines=190> */
[----:B------:R-:W-:Y:S01]  /*7340*/  PRMT R3, RZ, 0x7610, R3 ;  /* 0x00007610ff037816 */ /* 0x000fe20000000003 */
[----:B------:R-:W-:Y:S02]  /*7350*/  @!P0 IMAD.MOV.U32 R5, RZ, RZ, R21 ;  /* 0x000000ffff058224 */ /* 0x000fe400078e0015 */
        /* <DEDUP_REMOVED lines=18> */
[----:B------:R-:W-:Y:S02]  /*7480*/  IMAD R28, R68, 0x54, RZ ;  /* 0x00000054441c7824 */ /* 0x000fe400078e02ff */
[----:B------:R-:W-:-:S03]  /*7490*/  VIADD R15, R7, 0xffffffac ;  /* 0xffffffac070f7836 */ /* 0x000fc60000000000 */
[----:B------:R-:W-:Y:S01]  /*74a0*/  LEA.HI.X.SX32 R18, R28, R0, 0x1, P6 ;  /* 0x000000001c127211 */ /* 0x000fe200030f0eff */
[----:B------:R-:W-:Y:S01]  /*74b0*/  VIADD R6, R7, 0xffffffaf ;  /* 0xffffffaf07067836 */ /* 0x000fe20000000000 */
[----:B------:R-:W-:Y:S01]  /*74c0*/  STL [R1+0x558], R3 ;  /* 0x0005580301007387 */ /* 0x000fe20000100800 */
[----:B0-----:R-:W-:-:S03]  /*74d0*/  IMAD R4, R68, 0xa6, RZ ;  /* 0x000000a644047824 */ /* 0x001fc600078e02ff */
[----:B------:R0:W-:Y:S01]  /*74e0*/  STL [R1+0x554], R18 ;  /* 0x0005541201007387 */ /* 0x0001e20000100800 */
[----:B------:R-:W-:Y:S01]  /*74f0*/  ISETP.GE.U32.AND P5, PT, R15, 0x7fffff2d, PT ;  /* 0x7fffff2d0f00780c */ /* 0x000fe20003fa6070 */
[----:B------:R-:W-:Y:S01]  /*7500*/  @!P1 IMAD.MOV.U32 R5, RZ, RZ, R18 ;  /* 0x000000ffff059224 */ /* 0x000fe200078e0012 */
[----:B------:R-:W-:Y:S01]  /*7510*/  ISETP.GE.U32.AND P4, PT, R6, 0x7fffff30, PT ;  /* 0x7fffff300600780c */ /* 0x000fe20003f86070 */
[C---:B------:R-:W-:Y:S02]  /*7520*/  IMAD R6, R68.reuse, 0x53, RZ ;  /* 0x0000005344067824 */ /* 0x040fe400078e02ff */
[----:B------:R-:W-:Y:S02]  /*7530*/  VIADD R15, R7, 0xffffffae ;  /* 0xffffffae070f7836 */ /* 0x000fe40000000000 */
[----:B0-----:R-:W-:-:S03]  /*7540*/  IMAD R18, R68, 0x52, RZ ;  /* 0x0000005244127824 */ /* 0x001fc600078e02ff */
[----:B------:R-:W-:Y:S01]  /*7550*/  ISETP.GE.U32.AND P0, PT, R15, 0x7fffff2f, PT ;  /* 0x7fffff2f0f00780c */ /* 0x000fe20003f06070 */
[C---:B------:R-:W-:Y:S02]  /*7560*/  IMAD R27, R68.reuse, 0x50, RZ ;  /* 0x00000050441b7824 */ /* 0x040fe400078e02ff */
[----:B------:R-:W-:Y:S02]  /*7570*/  VIADD R15, R7, 0xffffffb0 ;  /* 0xffffffb0070f7836 */ /* 0x000fe40000000000 */
[C---:B------:R-:W-:Y:S02]  /*7580*/  IMAD R26, R68.reuse, 0x4e, RZ ;  /* 0x0000004e441a7824 */ /* 0x040fe400078e02ff */
[C---:B------:R-:W-:Y:S02]  /*7590*/  IMAD R25, R68.reuse, 0x4c, RZ ;  /* 0x0000004c44197824 */ /* 0x040fe400078e02ff */
[C---:B------:R-:W-:Y:S02]  /*75a0*/  IMAD R24, R68.reuse, 0x4a, RZ ;  /* 0x0000004a44187824 */ /* 0x040fe400078e02ff */
[----:B------:R-:W-:-:S02]  /*75b0*/  IMAD R22, R68, 0x48, RZ ;  /* 0x0000004844167824 */ /* 0x000fc400078e02ff */
[----:B------:R-:W-:Y:S01]  /*75c0*/  IMAD R21, R68, 0x46, RZ ;  /* 0x0000004644157824 */ /* 0x000fe200078e02ff */
[----:B--2---:R0:W-:Y:S02]  /*75d0*/  STL [R1], R16 ;  /* 0x0000001001007387 */ /* 0x0041e40000100800 */
[----:B0-----:R-:W-:Y:S01]  /*75e0*/  IADD3 R16, P6, PT, R4, R2, RZ ;  /* 0x0000000204107210 */ /* 0x001fe20007fde0ff */
[----:B------:R-:W-:-:S03]  /*75f0*/  @!P1 IMAD.MOV.U32 R4, RZ, RZ, R3 ;  /* 0x000000ffff049224 */ /* 0x000fc600078e0003 */
[----:B------:R-:W-:Y:S02]  /*7600*/  LEA.HI.X.SX32 R19, R6, R0, 0x1, P6 ;  /* 0x0000000006137211 */ /* 0x000fe400030f0eff */
[----:B------:R0:W5:Y:S02]  /*7610*/  @!P1 LDG.E.U16 R93, desc[UR20][R4.64] ;  /* 0x00000014045d9981 */ /* 0x000164000c1e1500 */
[----:B0-----:R-:W-:Y:S02]  /*7620*/  IMAD R4, R68, 0xa4, RZ ;  /* 0x000000a444047824 */ /* 0x001fe400078e02ff */
[----:B------:R-:W-:-:S03]  /*7630*/  @!P5 IMAD.MOV.U32 R5, RZ, RZ, R19 ;  /* 0x000000ffff05d224 */ /* 0x000fc600078e0013 */
[----:B------:R-:W-:Y:S01]  /*7640*/  IADD3 R3, P6, PT, R4, R2, RZ ;  /* 0x0000000204037210 */ /* 0x000fe20007fde0ff */
[----:B------:R-:W-:Y:S01]  /*7650*/  @!P5 IMAD.MOV.U32 R4, RZ, RZ, R16 ;  /* 0x000000ffff04d224 */ /* 0x000fe200078e0010 */
[----:B------:R-:W-:Y:S01]  /*7660*/  STL [R1+0x550], R16 ;  /* 0x0005501001007387 */ /* 0x000fe20000100800 */
[----:B------:R-:W-:-:S03]  /*7670*/  VIADD R6, R7, 0xffffffb1 ;  /* 0xffffffb107067836 */ /* 0x000fc60000000000 */
[----:B------:R0:W5:Y:S04]  /*7680*/  @!P5 LDG.E.U16 R92, desc[UR20][R4.64] ;  /* 0x00000014045cd981 */ /* 0x000168000c1e1500 */
[----:B------:R1:W-:Y:S01]  /*7690*/  STL [R1+0x54c], R19 ;  /* 0x00054c1301007387 */ /* 0x0003e20000100800 */
[----:B0-----:R-:W-:Y:S01]  /*76a0*/  IMAD R4, R68, 0xa2, RZ ;  /* 0x000000a244047824 */ /* 0x001fe200078e02ff */
[----:B-1----:R-:W-:-:S04]  /*76b0*/  LEA.HI.X.SX32 R19, R18, R0, 0x1, P6 ;  /* 0x0000000012137211 */ /* 0x002fc800030f0eff */
[----:B------:R-:W-:Y:S01]  /*76c0*/  IADD3 R16, P6, PT, R4, R2, RZ ;  /* 0x0000000204107210 */ /* 0x000fe20007fde0ff */
[----:B------:R-:W-:Y:S01]  /*76d0*/  @!P3 IMAD.MOV.U32 R4, RZ, RZ, R3 ;  /* 0x000000ffff04b224 */ /* 0x000fe200078e0003 */
[----:B------:R-:W-:Y:S01]  /*76e0*/  ISETP.GE.U32.AND P5, PT, R6, 0x7fffff32, PT ;  /* 0x7fffff320600780c */ /* 0x000fe20003fa6070 */
[----:B------:R-:W-:Y:S02]  /*76f0*/  @!P3 IMAD.MOV.U32 R5, RZ, RZ, R19 ;  /* 0x000000ffff05b224 */ /* 0x000fe400078e0013 */
[C---:B------:R-:W-:Y:S01]  /*7700*/  IMAD R6, R68.reuse, 0x51, RZ ;  /* 0x0000005144067824 */ /* 0x040fe200078e02ff */
[----:B------:R-:W-:Y:S04]  /*7710*/  STL [R1+0x548], R3 ;  /* 0x0005480301007387 */ /* 0x000fe80000100800 */
[----:B------:R0:W5:Y:S04]  /*7720*/  @!P3 LDG.E.U16 R91, desc[UR20][R4.64] ;  /* 0x00000014045bb981 */ /* 0x000168000c1e1500 */
[----:B------:R1:W-:Y:S01]  /*7730*/  STL [R1+0x544], R19 ;  /* 0x0005441301007387 */ /* 0x0003e20000100800 */
[----:B0-----:R-:W-:Y:S01]  /*7740*/  IMAD R4, R68, 0xa0, RZ ;  /* 0x000000a044047824 */ /* 0x001fe200078e02ff */
[----:B-1----:R-:W-:-:S04]  /*7750*/  LEA.HI.X.SX32 R19, R6, R0, 0x1, P6 ;  /* 0x0000000006137211 */ /* 0x002fc800030f0eff */
[----:B------:R-:W-:Y:S01]  /*7760*/  IADD3 R3, P6, PT, R4, R2, RZ ;  /* 0x0000000204037210 */ /* 0x000fe20007fde0ff */
[----:B------:R-:W-:Y:S02]  /*7770*/  @!P0 IMAD.MOV.U32 R4, RZ, RZ, R16 ;  /* 0x000000ffff048224 */ /* 0x000fe400078e0010 */
[----:B------:R-:W-:Y:S01]  /*7780*/  @!P0 IMAD.MOV.U32 R5, RZ, RZ, R19 ;  /* 0x000000ffff058224 */ /* 0x000fe200078e0013 */
[----:B------:R-:W-:Y:S01]  /*7790*/  STL [R1+0x540], R16 ;  /* 0x0005401001007387 */ /* 0x000fe20000100800 */
[----:B------:R-:W-:-:S03]  /*77a0*/  VIADD R6, R7, 0xffffffb3 ;  /* 0xffffffb307067836 */ /* 0x000fc60000000000 */
[----:B------:R0:W5:Y:S04]  /*77b0*/  @!P0 LDG.E.U16 R90, desc[UR20][R4.64] ;  /* 0x00000014045a8981 */ /* 0x000168000c1e1500 */
[----:B------:R1:W-:Y:S01]  /*77c0*/  STL [R1+0x53c], R19 ;  /* 0x00053c1301007387 */ /* 0x0003e20000100800 */
[----:B------:R-:W-:Y:S01]  /*77d0*/  ISETP.GE.U32.AND P1, PT, R15, 0x7fffff31, PT ;  /* 0x7fffff310f00780c */ /* 0x000fe20003f26070 */
        /* <DEDUP_REMOVED lines=17> */
[----:B------:R0:W5:Y:S01]  /*78f0*/  @!P1 LDG.E.U16 R88, desc[UR20][R4.64] ;  /* 0x0000001404589981 */ /* 0x000162000c1e1500 */
[----:B------:R-:W-:-:S03]  /*7900*/  VIADD R6, R7, 0xffffffb5 ;  /* 0xffffffb507067836 */ /* 0x000fc60000000000 */
        /* <DEDUP_REMOVED lines=92> */
[----:B------:R-:W-:Y:S02]  /*7ed0*/  VIADD R15, R7, 0xffffffbc ;  /* 0xffffffbc070f7836 */ /* 0x000fe40000000000 */
[----:B------:R-:W-:Y:S01]  /*7ee0*/  IMAD R6, R68, 0x45, RZ ;  /* 0x0000004544067824 */ /* 0x000fe200078e02ff */
[----:B------:R-:W-:Y:S02]  /*7ef0*/  STL [R1+0x4e8], R3 ;  /* 0x0004e80301007387 */ /* 0x000fe40000100800 */
[----:B------:R-:W-:-:S02]  /*7f00*/  ISETP.GE.U32.AND P3, PT, R15, 0x7fffff3d, PT ;  /* 0x7fffff3d0f00780c */ /* 0x000fc40003f66070 */
[----:B------:R0:W5:Y:S01]  /*7f10*/  @!P4 LDG.E.U16 R79, desc[UR20][R4.64] ;  /* 0x00000014044fc981 */ /* 0x000162000c1e1500 */
[----:B------:R-:W-:-:S03]  /*7f20*/  VIADD R15, R7, 0xffffffbe ;  /* 0xffffffbe070f7836 */ /* 0x000fc60000000000 */
[----:B------:R1:W-:Y:S01]  /*7f30*/  STL [R1+0x4e4], R19 ;  /* 0x0004e41301007387 */ /* 0x0003e20000100800 */
[----:B0-----:R-:W-:Y:S01]  /*7f40*/  IMAD R4, R68, 0x88, RZ ;  /* 0x0000008844047824 */ /* 0x001fe200078e02ff */
[----:B-1----:R-:W-:-:S04]  /*7f50*/  LEA.HI.X.SX32 R19, R6, R0, 0x1, P6 ;  /* 0x0000000006137211 */ /* 0x002fc800030f0eff */
[----:B------:R-:W-:Y:S01]  /*7f60*/  IADD3 R3, P6, PT, R4, R2, RZ ;  /* 0x0000000204037210 */ /* 0x000fe20007fde0ff */
[----:B------:R-:W-:Y:S01]  /*7f70*/  @!P1 IMAD.MOV.U32 R4, RZ, RZ, R16 ;  /* 0x000000ffff049224 */ /* 0x000fe200078e0010 */
[----:B------:R-:W-:Y:S01]  /*7f80*/  ISETP.GE.U32.AND P4, PT, R15, 0x7fffff3f, PT ;  /* 0x7fffff3f0f00780c */ /* 0x000fe20003f86070 */
[----:B------:R-:W-:Y:S02]  /*7f90*/  @!P1 IMAD.MOV.U32 R5, RZ, RZ, R19 ;  /* 0x000000ffff059224 */ /* 0x000fe400078e0013 */
[----:B------:R-:W-:Y:S01]  /*7fa0*/  IMAD R15, R68, 0x44, RZ ;  /* 0x00000044440f7824 */ /* 0x000fe200078e02ff */
        /* <DEDUP_REMOVED lines=10> */
[----:B------:R-:W-:-:S03]  /*8050*/  IMAD R6, R68, 0x43, RZ ;  /* 0x0000004344067824 */ /* 0x000fc600078e02ff */
[----:B------:R0:W5:Y:S02]  /*8060*/  @!P5 LDG.E.U16 R77, desc[UR20][R4.64] ;  /* 0x00000014044dd981 */ /* 0x000164000c1e1500 */
[----:B------:R-:W-:Y:S02]  /*8070*/  LEA.HI.X.SX32 R67, R6, R0, 0x1, P6 ;  /* 0x0000000006437211 */ /* 0x000fe400030f0eff */
[----:B------:R1:W-:Y:S01]  /*8080*/  STL [R1+0x4d8], R3 ;  /* 0x0004d80301007387 */ /* 0x0003e20000100800 */
[----:B0-----:R-:W-:Y:S02]  /*8090*/  IMAD R4, R68, 0x84, RZ ;  /* 0x0000008444047824 */ /* 0x001fe400078e02ff */
[----:B------:R-:W-:-:S03]  /*80a0*/  @!P3 IMAD.MOV.U32 R5, RZ, RZ, R67 ;  /* 0x000000ffff05b224 */ /* 0x000fc600078e0043 */
[----:B-1----:R-:W-:Y:S01]  /*80b0*/  IADD3 R3, P6, PT, R4, R2, RZ ;  /* 0x0000000204037210 */ /* 0x002fe20007fde0ff */
[----:B------:R-:W-:Y:S01]  /*80c0*/  @!P3 IMAD.MOV.U32 R4, RZ, RZ, R66 ;  /* 0x000000ffff04b224 */ /* 0x000fe200078e0042 */
[----:B------:R0:W-:Y:S01]  /*80d0*/  STL [R1+0x4d4], R19 ;  /* 0x0004d41301007387 */ /* 0x0001e20000100800 */
[----:B------:R-:W-:-:S03]  /*80e0*/  VIADD R6, R7, 0xffffffc1 ;  /* 0xffffffc107067836 */ /* 0x000fc60000000000 */
[----:B------:R1:W5:Y:S01]  /*80f0*/  @!P3 LDG.E.U16 R76, desc[UR20][R4.64] ;  /* 0x00000014044cb981 */ /* 0x000362000c1e1500 */
[----:B------:R-:W-:Y:S02]  /*8100*/  VIADD R16, R7, 0xffffffc0 ;  /* 0xffffffc007107836 */ /* 0x000fe40000000000 */
[C---:B0-----:R-:W-:Y:S01]  /*8110*/  IMAD R19, R68.reuse, 0x42, RZ ;  /* 0x0000004244137824 */ /* 0x041fe200078e02ff */
[----:B------:R-:W-:Y:S01]  /*8120*/  STL [R1+0x4d0], R66 ;  /* 0x0004d04201007387 */ /* 0x000fe20000100800 */
[----:B-1----:R-:W-:-:S03]  /*8130*/  IMAD R4, R68, 0x82, RZ ;  /* 0x0000008244047824 */ /* 0x002fc600078e02ff */
[----:B------:R0:W-:Y:S01]  /*8140*/  STL [R1+0x4cc], R67 ;  /* 0x0004cc4301007387 */ /* 0x0001e20000100800 */
[----:B------:R-:W-:Y:S01]  /*8150*/  ISETP.GE.U32.AND P3, PT, R6, 0x7fffff42, PT ;  /* 0x7fffff420600780c */ /* 0x000fe20003f66070 */
[----:B------:R-:W-:Y:S01]  /*8160*/  IMAD R6, R68, 0x41, RZ ;  /* 0x0000004144067824 */ /* 0x000fe200078e02ff */
[----:B------:R-:W-:Y:S01]  /*8170*/  ISETP.GE.U32.AND P5, PT, R16, 0x7fffff41, PT ;  /* 0x7fffff411000780c */ /* 0x000fe20003fa6070 */
[----:B------:R-:W-:Y:S01]  /*8180*/  STL [R1+0x4c8], R3 ;  /* 0x0004c80301007387 */ /* 0x000fe20000100800 */
[----:B0-----:R-:W-:Y:S02]  /*8190*/  LEA.HI.X.SX32 R67, R19, R0, 0x1, P6 ;  /* 0x0000000013437211 */ /* 0x001fe400030f0eff */
[----:B------:R-:W-:Y:S01]  /*81a0*/  IADD3 R66, P6, PT, R4, R2, RZ ;  /* 0x0000000204427210 */ /* 0x000fe20007fde0ff */
[----:B------:R-:W-:Y:S02]  /*81b0*/  @!P0 IMAD.MOV.U32 R4, RZ, RZ, R3 ;  /* 0x000000ffff048224 */ /* 0x000fe400078e0003 */
[----:B------:R0:W-:Y:S01]  /*81c0*/  STL [R1+0x4c4], R67 ;  /* 0x0004c44301007387 */ /* 0x0001e20000100800 */
[----:B------:R-:W-:-:S02]  /*81d0*/  @!P0 IMAD.MOV.U32 R5, RZ, RZ, R67 ;  /* 0x000000ffff058224 */ /* 0x000fc400078e0043 */
[C---:B------:R-:W-:Y:S01]  /*81e0*/  VIADD R16, R7.reuse, 0xffffffc2 ;  /* 0xffffffc207107836 */ /* 0x040fe20000000000 */
[----:B------:R1:W-:Y:S04]  /*81f0*/  STL [R1+0x4c0], R66 ;  /* 0x0004c04201007387 */ /* 0x0003e80000100800 */
[----:B------:R2:W5:Y:S01]  /*8200*/  @!P0 LDG.E.U16 R75, desc[UR20][R4.64] ;  /* 0x00000014044b8981 */ /* 0x000562000c1e1500 */
[----:B0-----:R-:W-:Y:S01]  /*8210*/  LEA.HI.X.SX32 R67, R6, R0, 0x1, P6 ;  /* 0x0000000006437211 */ /* 0x001fe200030f0eff */
[C---:B------:R-:W-:Y:S01]  /*8220*/  IMAD.SHL.U32 R6, R68.reuse, 0x40, RZ ;  /* 0x0000004044067824 */ /* 0x040fe200078e00ff */
[----:B------:R-:W-:Y:S02]  /*8230*/  LEA R3, P6, R68, R2, 0x7 ;  /* 0x0000000244037211 */ /* 0x000fe400078c38ff */
[----:B------:R-:W-:Y:S01]  /*8240*/  ISETP.GE.U32.AND P0, PT, R16, 0x7fffff43, PT ;  /* 0x7fffff431000780c */ /* 0x000fe20003f06070 */
[----:B------:R-:W-:-:S02]  /*8250*/  VIADD R16, R7, 0xffffffc3 ;  /* 0xffffffc307107836 */ /* 0x000fc40000000000 */
[----:B--2---:R-:W-:Y:S01]  /*8260*/  @!P4 IMAD.MOV.U32 R4, RZ, RZ, R66 ;  /* 0x000000ffff04c224 */ /* 0x004fe200078e0042 */
[----:B-1----:R-:W-:Y:S01]  /*8270*/  LEA.HI.X.SX32 R66, R6, R0, 0x1, P6 ;  /* 0x0000000006427211 */ /* 0x002fe200030f0eff */
[----:B------:R-:W-:Y:S01]  /*8280*/  @!P4 IMAD.MOV.U32 R5, RZ, RZ, R67 ;  /* 0x000000ffff05c224 */ /* 0x000fe200078e0043 */
[----:B------:R-:W-:Y:S01]  /*8290*/  IADD3 R8, P6, PT, R8, R2, RZ ;  /* 0x0000000208087210 */ /* 0x000fe20007fde0ff */
[----:B------:R-:W-:Y:S01]  /*82a0*/  IMAD R6, R68, 0x3f, RZ ;  /* 0x0000003f44067824 */ /* 0x000fe200078e02ff */
[----:B------:R-:W-:Y:S04]  /*82b0*/  STL [R1+0x4bc], R67 ;  /* 0x0004bc4301007387 */ /* 0x000fe80000100800 */
[----:B------:R0:W5:Y:S01]  /*82c0*/  @!P4 LDG.E.U16 R74, desc[UR20][R4.64] ;  /* 0x00000014044ac981 */ /* 0x000162000c1e1500 */
[----:B------:R-:W-:Y:S01]  /*82d0*/  ISETP.GE.U32.AND P4, PT, R16, 0x7fffff44, PT ;  /* 0x7fffff441000780c */ /* 0x000fe20003f86070 */
[----:B------:R-:W-:-:S02]  /*82e0*/  VIADD R16, R7, 0xffffffc4 ;  /* 0xffffffc407107836 */ /* 0x000fc40000000000 */
[----:B------:R-:W-:Y:S04]  /*82f0*/  STL [R1+0x4b8], R3 ;  /* 0x0004b80301007387 */ /* 0x000fe80000100800 */
[----:B------:R1:W-:Y:S01]  /*8300*/  STL [R1+0x4b4], R66 ;  /* 0x0004b44201007387 */ /* 0x0003e20000100800 */
[----:B0-----:R-:W-:Y:S02]  /*8310*/  @!P1 IMAD.MOV.U32 R4, RZ, RZ, R3 ;  /* 0x000000ffff049224 */ /* 0x001fe400078e0003 */
[----:B------:R-:W-:-:S05]  /*8320*/  @!P1 IMAD.MOV.U32 R5, RZ, RZ, R66 ;  /* 0x000000ffff059224 */ /* 0x000fca00078e0042 */
[----:B------:R0:W5:Y:S01]  /*8330*/  @!P1 LDG.E.U16 R73, desc[UR20][R4.64] ;  /* 0x0000001404499981 */ /* 0x000162000c1e1500 */
[----:B-1----:R-:W-:Y:S01]  /*8340*/  LEA.HI.X.SX32 R66, R6, R0, 0x1, P6 ;  /* 0x0000000006427211 */ /* 0x002fe200030f0eff */
[----:B------:R-:W-:Y:S01]  /*8350*/  VIADD R6, R7, 0xffffffc5 ;  /* 0xffffffc507067836 */ /* 0x000fe20000000000 */
[----:B------:R-:W-:Y:S01]  /*8360*/  ISETP.GE.U32.AND P1, PT, R16, 0x7fffff45, PT ;  /* 0x7fffff451000780c */ /* 0x000fe20003f26070 */
[----:B------:R-:W-:Y:S01]  /*8370*/  IMAD R16, R68, 0x3e, RZ ;  /* 0x0000003e44107824 */ /* 0x000fe200078e02ff */
[----:B------:R-:W-:Y:S01]  /*8380*/  IADD3 R3, P6, PT, R9, R2, RZ ;  /* 0x0000000209037210 */ /* 0x000fe20007fde0ff */
[----:B------:R-:W-:Y:S01]  /*8390*/  STL [R1+0x4b0], R8 ;  /* 0x0004b00801007387 */ /* 0x000fe20000100800 */
[----:B0-----:R-:W-:Y:S02]  /*83a0*/  @!P5 IMAD.MOV.U32 R4, RZ, RZ, R8 ;  /* 0x000000ffff04d224 */ /* 0x001fe400078e0008 */
[----:B------:R-:W-:Y:S01]  /*83b0*/  @!P5 IMAD.MOV.U32 R5, RZ, RZ, R66 ;  /* 0x000000ffff05d224 */ /* 0x000fe200078e0042 */
[----:B------:R0:W-:Y:S04]  /*83c0*/  STL [R1+0x4ac], R66 ;  /* 0x0004ac4201007387 */ /* 0x0001e80000100800 */
[----:B------:R1:W5:Y:S01]  /*83d0*/  @!P5 LDG.E.U16 R72, desc[UR20][R4.64] ;  /* 0x000000140448d981 */ /* 0x000362000c1e1500 */
[----:B------:R-:W-:Y:S01]  /*83e0*/  ISETP.GE.U32.AND P5, PT, R6, 0x7fffff46, PT ;  /* 0x7fffff460600780c */ /* 0x000fe20003fa6070 */
[----:B------:R-:W-:Y:S01]  /*83f0*/  IMAD R6, R68, 0x3d, RZ ;  /* 0x0000003d44067824 */ /* 0x000fe200078e02ff */
[----:B0-----:R-:W-:-:S02]  /*8400*/  LEA.HI.X.SX32 R66, R16, R0, 0x1, P6 ;  /* 0x0000000010427211 */ /* 0x001fc400030f0eff */
[----:B------:R-:W-:Y:S01]  /*8410*/  IADD3 R9, P6, PT, R10, R2, RZ ;  /* 0x000000020a097210 */ /* 0x000fe20007fde0ff */
[C---:B------:R-:W-:Y:S02]  /*8420*/  VIADD R8, R7.reuse, 0xffffffc6 ;  /* 0xffffffc607087836 */ /* 0x040fe40000000000 */
[----:B-1----:R-:W-:Y:S01]  /*8430*/  @!P3 IMAD.MOV.U32 R4, RZ, RZ, R3 ;  /* 0x000000ffff04b224 */ /* 0x002fe200078e0003 */
[----:B------:R-:W-:Y:S01]  /*8440*/  LEA.HI.X.SX32 R10, R6, R0, 0x1, P6 ;  /* 0x00000000060a7211 */ /* 0x000fe200030f0eff */
[----:B------:R-:W-:Y:S01]  /*8450*/  @!P3 IMAD.MOV.U32 R5, RZ, RZ, R66 ;  /* 0x000000ffff05b224 */ /* 0x000fe200078e0042 */
[----:B------:R0:W-:Y:S01]  /*8460*/  STL [R1+0x4a8], R3 ;  /* 0x0004a80301007387 */ /* 0x0001e20000100800 */
[----:B------:R-:W-:-:S03]  /*8470*/  VIADD R6, R7, 0xffffffc7 ;  /* 0xffffffc707067836 */ /* 0x000fc60000000000 */
[----:B------:R1:W5:Y:S01]  /*8480*/  @!P3 LDG.E.U16 R71, desc[UR20][R4.64] ;  /* 0x000000140447b981 */ /* 0x000362000c1e1500 */
[----:B------:R-:W-:Y:S01]  /*8490*/  ISETP.GE.U32.AND P3, PT, R8, 0x7fffff47, PT ;  /* 0x7fffff470800780c */ /* 0x000fe20003f66070 */
[----:B------:R-:W-:Y:S01]  /*84a0*/  IMAD R8, R68, 0x3c, RZ ;  /* 0x0000003c44087824 */ /* 0x000fe200078e02ff */
[----:B0-----:R-:W-:Y:S01]  /*84b0*/  IADD3 R3, P6, PT, R11, R2, RZ ;  /* 0x000000020b037210 */ /* 0x001fe20007fde0ff */
[----:B-1----:R-:W-:Y:S02]  /*84c0*/  @!P0 IMAD.MOV.U32 R4, RZ, RZ, R9 ;  /* 0x000000ffff048224 */ /* 0x002fe400078e0009 */
[----:B------:R-:W-:Y:S01]  /*84d0*/  @!P0 IMAD.MOV.U32 R5, RZ, RZ, R10 ;  /* 0x000000ffff058224 */ /* 0x000fe200078e000a */
[----:B------:R-:W-:Y:S01]  /*84e0*/  STL [R1+0x4a4], R66 ;  /* 0x0004a44201007387 */ /* 0x000fe20000100800 */
[----:B------:R-:W-:-:S03]  /*84f0*/  LEA.HI.X.SX32 R11, R8, R0, 0x1, P6 ;  /* 0x00000000080b7211 */ /* 0x000fc600030f0eff */
[----:B------:R0:W5:Y:S01]  /*8500*/  @!P0 LDG.E.U16 R65, desc[UR20][R4.64] ;  /* 0x0000001404418981 */ /* 0x000162000c1e1500 */
[----:B------:R-:W-:Y:S01]  /*8510*/  ISETP.GE.U32.AND P0, PT, R6, 0x7fffff48, PT ;  /* 0x7fffff480600780c */ /* 0x000fe20003f06070 */
[----:B------:R-:W-:Y:S02]  /*8520*/  IMAD R6, R68, 0x3b, RZ ;  /* 0x0000003b44067824 */ /* 0x000fe400078e02ff */
[----:B------:R-:W-:Y:S04]  /*8530*/  STL [R1+0x4a0], R9 ;  /* 0x0004a00901007387 */ /* 0x000fe80000100800 */
[----:B------:R1:W-:Y:S01]  /*8540*/  STL [R1+0x49c], R10 ;  /* 0x00049c0a01007387 */ /* 0x0003e20000100800 */
[----:B0-----:R-:W-:-:S03]  /*8550*/  @!P4 IMAD.MOV.U32 R4, RZ, RZ, R3 ;  /* 0x000000ffff04c224 */ /* 0x001fc600078e0003 */
[----:B------:R-:W-:Y:S01]  /*8560*/  STL [R1+0x498], R3 ;  /* 0x0004980301007387 */ /* 0x000fe20000100800 */
[----:B------:R-:W-:Y:S01]  /*8570*/  @!P4 IMAD.MOV.U32 R5, RZ, RZ, R11 ;  /* 0x000000ffff05c224 */ /* 0x000fe200078e000b */
[----:B-1----:R-:W-:Y:S02]  /*8580*/  IADD3 R10, P6, PT, R12, R2, RZ ;  /* 0x000000020c0a7210 */ /* 0x002fe40007fde0ff */
[----:B------:R0:W-:Y:S01]  /*8590*/  STL [R1+0x494], R11 ;  /* 0x0004940b01007387 */ /* 0x0001e20000100800 */
[----:B------:R-:W-:-:S03]  /*85a0*/  IMAD R12, R68, 0x3a, RZ ;  /* 0x0000003a440c7824 */ /* 0x000fc600078e02ff */
[----:B------:R1:W5:Y:S01]  /*85b0*/  @!P4 LDG.E.U16 R64, desc[UR20][R4.64] ;  /* 0x000000140440c981 */ /* 0x000362000c1e1500 */
[----:B0-----:R-:W-:Y:S01]  /*85c0*/  LEA.HI.X.SX32 R11, R6, R0, 0x1, P6 ;  /* 0x00000000060b7211 */ /* 0x001fe200030f0eff */
[----:B------:R-:W-:Y:S01]  /*85d0*/  VIADD R6, R7, 0xffffffc9 ;  /* 0xffffffc907067836 */ /* 0x000fe20000000000 */
[----:B------:R-:W-:Y:S01]  /*85e0*/  IADD3 R3, P6, PT, R13, R2, RZ ;  /* 0x000000020d037210 */ /* 0x000fe20007fde0ff */
[----:B-1----:R-:W-:Y:S02]  /*85f0*/  @!P1 IMAD.MOV.U32 R4, RZ, RZ, R10 ;  /* 0x000000ffff049224 */ /* 0x002fe400078e000a */
[----:B------:R-:W-:Y:S01]  /*8600*/  @!P1 IMAD.MOV.U32 R5, RZ, RZ, R11 ;  /* 0x000000ffff059224 */ /* 0x000fe200078e000b */
[----:B------:R-:W-:Y:S01]  /*8610*/  STL [R1+0x490], R10 ;  /* 0x0004900a01007387 */ /* 0x000fe20000100800 */
[----:B------:R-:W-:-:S03]  /*8620*/  VIADD R9, R7, 0xffffffc8 ;  /* 0xffffffc807097836 */ /* 0x000fc60000000000 */
[----:B------:R0:W-:Y:S04]  /*8630*/  STL [R1+0x48c], R11 ;  /* 0x00048c0b01007387 */ /* 0x0001e80000100800 */
[----:B------:R1:W5:Y:S01]  /*8640*/  @!P1 LDG.E.U16 R63, desc[UR20][R4.64] ;  /* 0x00000014043f9981 */ /* 0x000362000c1e1500 */
[----:B------:R-:W-:Y:S01]  /*8650*/  ISETP.GE.U32.AND P1, PT, R6, 0x7fffff4a, PT ;  /* 0x7fffff4a0600780c */ /* 0x000fe20003f26070 */
[----:B------:R-:W-:Y:S01]  /*8660*/  IMAD R6, R68, 0x39, RZ ;  /* 0x0000003944067824 */ /* 0x000fe200078e02ff */
[----:B0-----:R-:W-:Y:S02]  /*8670*/  LEA.HI.X.SX32 R11, R12, R0, 0x1, P6 ;  /* 0x000000000c0b7211 */ /* 0x001fe400030f0eff */
[----:B------:R-:W-:Y:S01]  /*8680*/  IADD3 R10, P6, PT, R14, R2, RZ ;  /* 0x000000020e0a7210 */ /* 0x000fe20007fde0ff */
[----:B------:R-:W-:Y:S01]  /*8690*/  STL [R1+0x488], R3 ;  /* 0x0004880301007387 */ /* 0x000fe20000100800 */
[----:B------:R-:W-:Y:S01]  /*86a0*/  ISETP.GE.U32.AND P4, PT, R9, 0x7fffff49, PT ;  /* 0x7fffff490900780c */ /* 0x000fe20003f86070 */
[----:B-1----:R-:W-:-:S02]  /*86b0*/  @!P5 IMAD.MOV.U32 R4, RZ, RZ, R3 ;  /* 0x000000ffff04d224 */ /* 0x002fc400078e0003 */
[----:B------:R0:W-:Y:S01]  /*86c0*/  STL [R1+0x484], R11 ;  /* 0x0004840b01007387 */ /* 0x0001e20000100800 */
[----:B------:R-:W-:Y:S02]  /*86d0*/  @!P5 IMAD.MOV.U32 R5, RZ, RZ, R11 ;  /* 0x000000ffff05d224 */ /* 0x000fe400078e000b */
[----:B------:R-:W-:-:S03]  /*86e0*/  VIADD R9, R7, 0xffffffca ;  /* 0xffffffca07097836 */ /* 0x000fc60000000000 */
[----:B------:R1:W5:Y:S01]  /*86f0*/  @!P5 LDG.E.U16 R62, desc[UR20][R4.64] ;  /* 0x00000014043ed981 */ /* 0x000362000c1e1500 */
[----:B0-----:R-:W-:Y:S01]  /*8700*/  LEA.HI.X.SX32 R11, R6, R0, 0x1, P6 ;  /* 0x00000000060b7211 */ /* 0x001fe200030f0eff */
[----:B------:R-:W-:Y:S01]  /*8710*/  VIADD R6, R7, 0xffffffcb ;  /* 0xffffffcb07067836 */ /* 0x000fe20000000000 */
[----:B------:R-:W-:Y:S01]  /*8720*/  ISETP.GE.U32.AND P5, PT, R9, 0x7fffff4b, PT ;  /* 0x7fffff4b0900780c */ /* 0x000fe20003fa6070 */
[----:B------:R-:W-:Y:S01]  /*8730*/  IMAD R9, R68, 0x38, RZ ;  /* 0x0000003844097824 */ /* 0x000fe200078e02ff */
[----:B------:R-:W-:Y:S01]  /*8740*/  IADD3 R3, P6, PT, R17, R2, RZ ;  /* 0x0000000211037210 */ /* 0x000fe20007fde0ff */
[----:B-1----:R-:W-:Y:S02]  /*8750*/  @!P3 IMAD.MOV.U32 R4, RZ, RZ, R10 ;  /* 0x000000ffff04b224 */ /* 0x002fe400078e000a */
[----:B------:R-:W-:Y:S01]  /*8760*/  @!P3 IMAD.MOV.U32 R5, RZ, RZ, R11 ;  /* 0x000000ffff05b224 */ /* 0x000fe200078e000b */
[----:B------:R-:W-:Y:S01]  /*8770*/  STL [R1+0x480], R10 ;  /* 0x0004800a01007387 */ /* 0x000fe20000100800 */
[----:B------:R-:W-:-:S03]  /*8780*/  LEA.HI.X.SX32 R13, R9, R0, 0x1, P6 ;  /* 0x00000000090d7211 */ /* 0x000fc600030f0eff */
[----:B------:R0:W5:Y:S01]  /*8790*/  @!P3 LDG.E.U16 R61, desc[UR20][R4.64] ;  /* 0x00000014043db981 */ /* 0x000162000c1e1500 */
[----:B------:R-:W-:Y:S01]  /*87a0*/  ISETP.GE.U32.AND P3, PT, R6, 0x7fffff4c, PT ;  /* 0x7fffff4c0600780c */ /* 0x000fe20003f66070 */
[----:B------:R-:W-:Y:S02]  /*87b0*/  IMAD R6, R68, 0x37, RZ ;  /* 0x0000003744067824 */ /* 0x000fe400078e02ff */
[----:B------:R1:W-:Y:S04]  /*87c0*/  STL [R1+0x47c], R11 ;  /* 0x00047c0b01007387 */ /* 0x0003e80000100800 */
[----:B------:R-:W-:Y:S01]  /*87d0*/  STL [R1+0x478], R3 ;  /* 0x0004780301007387 */ /* 0x000fe20000100800 */
[----:B0-----:R-:W-:Y:S01]  /*87e0*/  @!P0 IMAD.MOV.U32 R4, RZ, RZ, R3 ;  /* 0x000000ffff048224 */ /* 0x001fe200078e0003 */
[----:B-1----:R-:W-:-:S02]  /*87f0*/  IADD3 R11, P6, PT, R20, R2, RZ ;  /* 0x00000002140b7210 */ /* 0x002fc40007fde0ff */
[----:B------:R0:W-:Y:S01]  /*8800*/  STL [R1+0x474], R13 ;  /* 0x0004740d01007387 */ /* 0x0001e20000100800 */
[----:B------:R-:W-:Y:S02]  /*8810*/  @!P0 IMAD.MOV.U32 R5, RZ, RZ, R13 ;  /* 0x000000ffff058224 */ /* 0x000fe400078e000d */
        /* <DEDUP_REMOVED lines=34> */
[----:B------:R1:W-:Y:S01]  /*8a40*/  STL [R1+0x45c], R13 ;  /* 0x00045c0d01007387 */ /* 0x0003e20000100800 */
[----:B0-----:R-:W-:Y:S01]  /*8a50*/  @!P3 IMAD.MOV.U32 R4, RZ, RZ, R3 ;  /* 0x000000ffff04b224 */ /* 0x001fe200078e0003 */
[----:B-1----:R-:W-:Y:S01]  /*8a60*/  IADD3 R13, P6, PT, R39, R2, RZ ;  /* 0x00000002270d7210 */ /* 0x002fe20007fde0ff */
[----:B------:R-:W-:-:S03]  /*8a70*/  @!P3 IMAD.MOV.U32 R5, RZ, RZ, R17 ;  /* 0x000000ffff05b224 */ /* 0x000fc600078e0011 */
[----:B------:R-:W-:Y:S01]  /*8a80*/  LEA.HI.X.SX32 R20, R6, R0, 0x1, P6 ;  /* 0x0000000006147211 */ /* 0x000fe200030f0eff */
[----:B------:R0:W-:Y:S01]  /*8a90*/  STL [R1+0x458], R3 ;  /* 0x0004580301007387 */ /* 0x0001e20000100800 */
[----:B------:R-:W-:-:S03]  /*8aa0*/  VIADD R6, R7, 0xffffffd1 ;  /* 0xffffffd107067836 */ /* 0x000fc60000000000 */
[----:B------:R1:W5:Y:S04]  /*8ab0*/  @!P3 LDG.E.U16 R56, desc[UR20][R4.64] ;  /* 0x000000140438b981 */ /* 0x000368000c1e1500 */
[----:B------:R2:W-:Y:S01]  /*8ac0*/  STL [R1+0x454], R17 ;  /* 0x0004541101007387 */ /* 0x0005e20000100800 */
[----:B0-----:R-:W-:Y:S01]  /*8ad0*/  IADD3 R3, P6, PT, R37, R2, RZ ;  /* 0x0000000225037210 */ /* 0x001fe20007fde0ff */
[----:B-1----:R-:W-:Y:S02]  /*8ae0*/  @!P0 IMAD.MOV.U32 R4, RZ, RZ, R13 ;  /* 0x000000ffff048224 */ /* 0x002fe400078e000d */
[----:B------:R-:W-:Y:S02]  /*8af0*/  @!P0 IMAD.MOV.U32 R5, RZ, RZ, R20 ;  /* 0x000000ffff058224 */ /* 0x000fe400078e0014 */
[----:B--2---:R-:W-:Y:S01]  /*8b00*/  IMAD R17, R68, 0x32, RZ ;  /* 0x0000003244117824 */ /* 0x004fe200078e02ff */
        /* <DEDUP_REMOVED lines=22> */
[----:B------:R-:W-:Y:S04]  /*8c70*/  STL [R1+0x440], R13 ;  /* 0x0004400d01007387 */ /* 0x000fe80000100800 */
[----:B------:R0:W-:Y:S04]  /*8c80*/  STL [R1+0x43c], R20 ;  /* 0x00043c1401007387 */ /* 0x0001e80000100800 */
[----:B------:R1:W5:Y:S01]  /*8c90*/  @!P1 LDG.E.U16 R53, desc[UR20][R4.64] ;  /* 0x0000001404359981 */ /* 0x000362000c1e1500 */
[----:B------:R-:W-:Y:S01]  /*8ca0*/  ISETP.GE.U32.AND P1, PT, R6, 0x7fffff54, PT ;  /* 0x7fffff540600780c */ /* 0x000fe20003f26070 */
[----:B------:R-:W-:Y:S01]  /*8cb0*/  IMAD R6, R68, 0x2f, RZ ;  /* 0x0000002f44067824 */ /* 0x000fe200078e02ff */
[----:B0-----:R-:W-:-:S02]  /*8cc0*/  LEA.HI.X.SX32 R20, R11, R0, 0x1, P6 ;  /* 0x000000000b147211 */ /* 0x001fc400030f0eff */
[----:B------:R-:W-:Y:S01]  /*8cd0*/  IADD3 R66, P6, PT, R33, R2, RZ ;  /* 0x0000000221427210 */ /* 0x000fe20007fde0ff */
[----:B-1----:R-:W-:Y:S02]  /*8ce0*/  @!P5 IMAD.MOV.U32 R4, RZ, RZ, R3 ;  /* 0x000000ffff04d224 */ /* 0x002fe400078e0003 */
[----:B------:R-:W-:Y:S01]  /*8cf0*/  @!P5 IMAD.MOV.U32 R5, RZ, RZ, R20 ;  /* 0x000000ffff05d224 */ /* 0x000fe200078e0014 */
        /* <DEDUP_REMOVED lines=38> */
[----:B------:R-:W-:Y:S01]  /*8f60*/  STL [R1+0x418], R3 ;  /* 0x0004180301007387 */ /* 0x000fe20000100800 */
[----:B------:R-:W-:Y:S01]  /*8f70*/  PRMT R48, RZ, 0x7610, R48 ;  /* 0x00007610ff307816 */ /* 0x000fe20000000030 */
[----:B-1----:R-:W-:Y:S02]  /*8f80*/  @!P1 IMAD.MOV.U32 R4, RZ, RZ, R3 ;  /* 0x000000ffff049224 */ /* 0x002fe400078e0003 */
[----:B------:R0:W-:Y:S01]  /*8f90*/  STL [R1+0x414], R67 ;  /* 0x0004144301007387 */ /* 0x0001e20000100800 */
[----:B------:R-:W-:Y:S01]  /*8fa0*/  @!P1 IMAD.MOV.U32 R5, RZ, RZ, R67 ;  /* 0x000000ffff059224 */ /* 0x000fe200078e0043 */
[----:B------:R-:W-:Y:S01]  /*8fb0*/  PRMT R47, RZ, 0x7610, R47 ;  /* 0x00007610ff2f7816 */ /* 0x000fe2000000002f */
[----:B------:R-:W-:-:S03]  /*8fc0*/  IMAD R23, R68, 0x2a, RZ ;  /* 0x0000002a44177824 */ /* 0x000fc600078e02ff */
[----:B------:R1:W5:Y:S01]  /*8fd0*/  @!P1 LDG.E.U16 R48, desc[UR20][R4.64] ;  /* 0x0000001404309981 */ /* 0x000362000c1e1500 */
[----:B0-----:R-:W-:Y:S01]  /*8fe0*/  LEA.HI.X.SX32 R67, R6, R0, 0x1, P6 ;  /* 0x0000000006437211 */ /* 0x001fe200030f0eff */
[----:B------:R-:W-:Y:S01]  /*8ff0*/  VIADD R6, R7, 0xffffffd9 ;  /* 0xffffffd907067836 */ /* 0x000fe20000000000 */
        /* <DEDUP_REMOVED lines=16> */
[----:B------:R-:W-:-:S03]  /*9100*/  VIADD R29, R7, 0xffffffd8 ;  /* 0xffffffd8071d7836 */ /* 0x000fc60000000000 */
[----:B------:R1:W5:Y:S01]  /*9110*/  @!P3 LDG.E.U16 R46, desc[UR20][R4.64] ;  /* 0x00000014042eb981 */ /* 0x000362000c1e1500 */
[----:B0-----:R-:W-:Y:S01]  /*9120*/  LEA.HI.X.SX32 R67, R6, R0, 0x1, P6 ;  /* 0x0000000006437211 */ /* 0x001fe200030f0eff */
[----:B------:R-:W-:Y:S01]  /*9130*/  IMAD R18, R68, 0x28, RZ ;  /* 0x0000002844127824 */ /* 0x000fe200078e02ff */
[----:B------:R-:W-:Y:S01]  /*9140*/  IADD3 R3, P6, PT, R27, R2, RZ ;  /* 0x000000021b037210 */ /* 0x000fe20007fde0ff */
[----:B------:R-:W-:Y:S02]  /*9150*/  VIADD R6, R7, 0xffffffdb ;  /* 0xffffffdb07067836 */ /* 0x000fe40000000000 */
[----:B-1----:R-:W-:Y:S02]  /*9160*/  @!P0 IMAD.MOV.U32 R4, RZ, RZ, R66 ;  /* 0x000000ffff048224 */ /* 0x002fe400078e0042 */
[----:B------:R-:W-:Y:S01]  /*9170*/  @!P0 IMAD.MOV.U32 R5, RZ, RZ, R67 ;  /* 0x000000ffff058224 */ /* 0x000fe200078e0043 */
[----:B------:R-:W-:Y:S01]  /*9180*/  ISETP.GE.U32.AND P1, PT, R29, 0x7fffff59, PT ;  /* 0x7fffff591d00780c */ /* 0x000fe20003f26070 */
[----:B------:R-:W-:Y:S04]  /*9190*/  STL [R1+0x400], R66 ;  /* 0x0004004201007387 */ /* 0x000fe80000100800 */
[----:B------:R0:W-:Y:S04]  /*91a0*/  STL [R1+0x3fc], R67 ;  /* 0x0003fc4301007387 */ /* 0x0001e80000100800 */
[----:B------:R1:W5:Y:S01]  /*91b0*/  @!P0 LDG.E.U16 R45, desc[UR20][R4.64] ;  /* 0x00000014042d8981 */ /* 0x000362000c1e1500 */
[----:B------:R-:W-:Y:S01]  /*91c0*/  ISETP.GE.U32.AND P0, PT, R6, 0x7fffff5c, PT ;  /* 0x7fffff5c0600780c */ /* 0x000fe20003f06070 */
[----:B------:R-:W-:Y:S01]  /*91d0*/  IMAD R6, R68, 0x27, RZ ;  /* 0x0000002744067824 */ /* 0x000fe200078e02ff */
[----:B0-----:R-:W-:-:S02]  /*91e0*/  LEA.HI.X.SX32 R67, R18, R0, 0x1, P6 ;  /* 0x0000000012437211 */ /* 0x001fc400030f0eff */
[----:B------:R-:W-:Y:S02]  /*91f0*/  IADD3 R66, P6, PT, R26, R2, RZ ;  /* 0x000000021a427210 */ /* 0x000fe40007fde0ff */
[----:B------:R-:W-:Y:S01]  /*9200*/  PRMT R44, RZ, 0x7610, R44 ;  /* 0x00007610ff2c7816 */ /* 0x000fe2000000002c */
[----:B-1----:R-:W-:Y:S01]  /*9210*/  @!P4 IMAD.MOV.U32 R4, RZ, RZ, R3 ;  /* 0x000000ffff04c224 */ /* 0x002fe200078e0003 */
[----:B------:R-:W-:Y:S01]  /*9220*/  LEA.HI.X.SX32 R69, R6, R0, 0x1, P6 ;  /* 0x0000000006457211 */ /* 0x000fe200030f0eff */
[----:B------:R-:W-:Y:S01]  /*9230*/  @!P4 IMAD.MOV.U32 R5, RZ, RZ, R67 ;  /* 0x000000ffff05c224 */ /* 0x000fe200078e0043 */
[----:B------:R0:W-:Y:S01]  /*9240*/  STL [R1+0x3f8], R3 ;  /* 0x0003f80301007387 */ /* 0x0001e20000100800 */
[C---:B------:R-:W-:Y:S01]  /*9250*/  VIADD R28, R7.reuse, 0xffffffda ;  /* 0xffffffda071c7836 */ /* 0x040fe20000000000 */
[----:B------:R-:W-:Y:S02]  /*9260*/  PRMT R43, RZ, 0x7610, R43 ;  /* 0x00007610ff2b7816 */ /* 0x000fe4000000002b */
[----:B------:R1:W5:Y:S01]  /*9270*/  @!P4 LDG.E.U16 R44, desc[UR20][R4.64] ;  /* 0x00000014042cc981 */ /* 0x000362000c1e1500 */
[----:B------:R-:W-:-:S03]  /*9280*/  VIADD R6, R7, 0xffffffdd ;  /* 0xffffffdd07067836 */ /* 0x000fc60000000000 */
[----:B------:R2:W-:Y:S01]  /*9290*/  STL [R1+0x3f4], R67 ;  /* 0x0003f44301007387 */ /* 0x0005e20000100800 */
[----:B0-----:R-:W-:Y:S01]  /*92a0*/  IADD3 R3, P6, PT, R25, R2, RZ ;  /* 0x0000000219037210 */ /* 0x001fe20007fde0ff */
[----:B-1----:R-:W-:Y:S02]  /*92b0*/  @!P1 IMAD.MOV.U32 R4, RZ, RZ, R66 ;  /* 0x000000ffff049224 */ /* 0x002fe400078e0042 */
[----:B------:R-:W-:Y:S02]  /*92c0*/  @!P1 IMAD.MOV.U32 R5, RZ, RZ, R69 ;  /* 0x000000ffff059224 */ /* 0x000fe400078e0045 */
[----:B--2---:R-:W-:Y:S01]  /*92d0*/  IMAD R67, R68, 0x26, RZ ;  /* 0x0000002644437824 */ /* 0x004fe200078e02ff */
[----:B------:R-:W-:Y:S01]  /*92e0*/  ISETP.GE.U32.AND P3, PT, R28, 0x7fffff5b, PT ;  /* 0x7fffff5b1c00780c */ /* 0x000fe20003f66070 */
[----:B------:R0:W-:Y:S04]  /*92f0*/  STL [R1+0x3f0], R66 ;  /* 0x0003f04201007387 */ /* 0x0001e80000100800 */
[----:B------:R1:W5:Y:S01]  /*9300*/  @!P1 LDG.E.U16 R43, desc[UR20][R4.64] ;  /* 0x00000014042b9981 */ /* 0x000362000c1e1500 */
[----:B------:R-:W-:Y:S01]  /*9310*/  ISETP.GE.U32.AND P1, PT, R6, 0x7fffff5e, PT ;  /* 0x7fffff5e0600780c */ /* 0x000fe20003f26070 */
[----:B------:R-:W-:-:S02]  /*9320*/  IMAD R6, R68, 0x25, RZ ;  /* 0x0000002544067824 */ /* 0x000fc400078e02ff */
[----:B------:R2:W-:Y:S01]  /*9330*/  STL [R1+0x3ec], R69 ;  /* 0x0003ec4501007387 */ /* 0x0005e20000100800 */
[----:B0-----:R-:W-:Y:S02]  /*9340*/  LEA.HI.X.SX32 R66, R67, R0, 0x1, P6 ;  /* 0x0000000043427211 */ /* 0x001fe400030f0eff */
[----:B------:R-:W-:Y:S01]  /*9350*/  PRMT R42, RZ, 0x7610, R42 ;  /* 0x00007610ff2a7816 */ /* 0x000fe2000000002a */
[----:B------:R0:W-:Y:S01]  /*9360*/  STL [R1+0x3e8], R3 ;  /* 0x0003e80301007387 */ /* 0x0001e20000100800 */
[----:B-1----:R-:W-:Y:S01]  /*9370*/  @!P5 IMAD.MOV.U32 R4, RZ, RZ, R3 ;  /* 0x000000ffff04d224 */ /* 0x002fe200078e0003 */
[----:B--2---:R-:W-:Y:S01]  /*9380*/  IADD3 R69, P6, PT, R24, R2, RZ ;  /* 0x0000000218457210 */ /* 0x004fe20007fde0ff */
[----:B------:R-:W-:Y:S01]  /*9390*/  @!P5 IMAD.MOV.U32 R5, RZ, RZ, R66 ;  /* 0x000000ffff05d224 */ /* 0x000fe200078e0042 */
[----:B------:R1:W-:Y:S02]  /*93a0*/  STL [R1+0x3e4], R66 ;  /* 0x0003e44201007387 */ /* 0x0003e40000100800 */
[----:B------:R-:W-:Y:S01]  /*93b0*/  LEA.HI.X.SX32 R70, R6, R0, 0x1, P6 ;  /* 0x0000000006467211 */ /* 0x000fe200030f0eff */
[----:B------:R-:W-:Y:S01]  /*93c0*/  VIADD R27, R7, 0xffffffdc ;  /* 0xffffffdc071b7836 */ /* 0x000fe20000000000 */
[----:B0-----:R-:W-:Y:S01]  /*93d0*/  IADD3 R3, P6, PT, R22, R2, RZ ;  /* 0x0000000216037210 */ /* 0x001fe20007fde0ff */
[----:B------:R0:W5:Y:S01]  /*93e0*/  @!P5 LDG.E.U16 R42, desc[UR20][R4.64] ;  /* 0x00000014042ad981 */ /* 0x000162000c1e1500 */
[----:B------:R-:W-:Y:S01]  /*93f0*/  PRMT R41, RZ, 0x7610, R41 ;  /* 0x00007610ff297816 */ /* 0x000fe20000000029 */
[----:B-1----:R-:W-:-:S02]  /*9400*/  IMAD R66, R68, 0x24, RZ ;  /* 0x0000002444427824 */ /* 0x002fc400078e02ff */
[----:B------:R1:W-:Y:S01]  /*9410*/  STL [R1+0x3e0], R69 ;  /* 0x0003e04501007387 */ /* 0x0003e20000100800 */
[----:B------:R-:W-:Y:S02]  /*9420*/  VIADD R6, R7, 0xffffffdf ;  /* 0xffffffdf07067836 */ /* 0x000fe40000000000 */
[----:B0-----:R-:W-:Y:S02]  /*9430*/  @!P3 IMAD.MOV.U32 R4, RZ, RZ, R69 ;  /* 0x000000ffff04b224 */ /* 0x001fe400078e0045 */
[----:B------:R-:W-:Y:S01]  /*9440*/  @!P3 IMAD.MOV.U32 R5, RZ, RZ, R70 ;  /* 0x000000ffff05b224 */ /* 0x000fe200078e0046 */
[----:B------:R-:W-:Y:S02]  /*9450*/  ISETP.GE.U32.AND P4, PT, R27, 0x7fffff5d, PT ;  /* 0x7fffff5d1b00780c */ /* 0x000fe40003f86070 */
[----:B-1----:R-:W-:Y:S02]  /*9460*/  LEA.HI.X.SX32 R69, R66, R0, 0x1, P6 ;  /* 0x0000000042457211 */ /* 0x002fe400030f0eff */
[----:B------:R0:W5:Y:S01]  /*9470*/  @!P3 LDG.E.U16 R41, desc[UR20][R4.64] ;  /* 0x000000140429b981 */ /* 0x000162000c1e1500 */
[----:B------:R-:W-:-:S02]  /*9480*/  PRMT R40, RZ, 0x7610, R40 ;  /* 0x00007610ff287816 */ /* 0x000fc40000000028 */
[----:B------:R-:W-:Y:S01]  /*9490*/  ISETP.GE.U32.AND P3, PT, R6, 0x7fffff60, PT ;  /* 0x7fffff600600780c */ /* 0x000fe20003f66070 */
[----:B------:R1:W-:Y:S01]  /*94a0*/  STL [R1+0x3dc], R70 ;  /* 0x0003dc4601007387 */ /* 0x0003e20000100800 */
[C---:B------:R-:W-:Y:S02]  /*94b0*/  IMAD R6, R68.reuse, 0x23, RZ ;  /* 0x0000002344067824 */ /* 0x040fe400078e02ff */
[----:B0-----:R-:W-:Y:S02]  /*94c0*/  @!P0 IMAD.MOV.U32 R4, RZ, RZ, R3 ;  /* 0x000000ffff048224 */ /* 0x001fe400078e0003 */
[----:B------:R-:W-:Y:S01]  /*94d0*/  @!P0 IMAD.MOV.U32 R5, RZ, RZ, R69 ;  /* 0x000000ffff058224 */ /* 0x000fe200078e0045 */
[----:B-1----:R-:W-:Y:S01]  /*94e0*/  IADD3 R70, P6, PT, R21, R2, RZ ;  /* 0x0000000215467210 */ /* 0x002fe20007fde0ff */
[----:B------:R0:W-:Y:S01]  /*94f0*/  STL [R1+0x3d8], R3 ;  /* 0x0003d80301007387 */ /* 0x0001e20000100800 */
[----:B------:R-:W-:-:S03]  /*9500*/  IMAD R21, R68, 0x22, RZ ;  /* 0x0000002244157824 */ /* 0x000fc600078e02ff */
[----:B------:R1:W5:Y:S01]  /*9510*/  @!P0 LDG.E.U16 R40, desc[UR20][R4.64] ;  /* 0x0000001404288981 */ /* 0x000362000c1e1500 */
[----:B------:R-:W-:-:S03]  /*9520*/  PRMT R38, RZ, 0x7610, R38 ;  /* 0x00007610ff267816 */ /* 0x000fc60000000026 */
[----:B------:R2:W-:Y:S01]  /*9530*/  STL [R1+0x3d4], R69 ;  /* 0x0003d44501007387 */ /* 0x0005e20000100800 */
[----:B-1----:R-:W-:Y:S02]  /*9540*/  LEA.HI.X.SX32 R5, R6, R0, 0x1, P6 ;  /* 0x0000000006057211 */ /* 0x002fe400030f0eff */
[----:B0-----:R-:W-:Y:S01]  /*9550*/  IADD3 R3, P6, PT, R15, R2, RZ ;  /* 0x000000020f037210 */ /* 0x001fe20007fde0ff */
[----:B------:R-:W-:-:S03]  /*9560*/  @!P4 IMAD.MOV.U32 R4, RZ, RZ, R70 ;  /* 0x000000ffff04c224 */ /* 0x000fc600078e0046 */
[----:B--2---:R-:W-:Y:S01]  /*9570*/  LEA.HI.X.SX32 R69, R21, R0, 0x1, P6 ;  /* 0x0000000015457211 */ /* 0x004fe200030f0eff */
[----:B------:R-:W-:Y:S01]  /*9580*/  STL [R1+0x3d0], R70 ;  /* 0x0003d04601007387 */ /* 0x000fe20000100800 */
[----:B------:R-:W-:Y:S01]  /*9590*/  PRMT R39, RZ, 0x7610, R39 ;  /* 0x00007610ff277816 */ /* 0x000fe20000000027 */
[----:B------:R-:W-:Y:S02]  /*95a0*/  VIADD R25, R7, 0xffffffde ;  /* 0xffffffde07197836 */ /* 0x000fe40000000000 */
[----:B------:R0:W-:Y:S04]  /*95b0*/  STL [R1+0x3cc], R5 ;  /* 0x0003cc0501007387 */ /* 0x0001e80000100800 */
[----:B------:R1:W5:Y:S01]  /*95c0*/  @!P4 LDG.E.U16 R38, desc[UR20][R4.64] ;  /* 0x000000140426c981 */ /* 0x000362000c1e1500 */
[----:B------:R-:W-:-:S03]  /*95d0*/  ISETP.GE.U32.AND P5, PT, R25, 0x7fffff5f, PT ;  /* 0x7fffff5f1900780c */ /* 0x000fc60003fa6070 */
[----:B------:R-:W-:Y:S01]  /*95e0*/  STL [R1+0x3c8], R3 ;  /* 0x0003c80301007387 */ /* 0x000fe20000100800 */
[----:B-1----:R-:W-:Y:S02]  /*95f0*/  @!P1 IMAD.MOV.U32 R4, RZ, RZ, R3 ;  /* 0x000000ffff049224 */ /* 0x002fe400078e0003 */
[----:B0-----:R-:W-:Y:S01]  /*9600*/  @!P1 IMAD.MOV.U32 R5, RZ, RZ, R69 ;  /* 0x000000ffff059224 */ /* 0x001fe200078e0045 */
[----:B------:R0:W-:Y:S04]  /*9610*/  STL [R1+0x3c4], R69 ;  /* 0x0003c44501007387 */ /* 0x0001e80000100800 */
[----:B------:R1:W5:Y:S01]  /*9620*/  @!P1 LDG.E.U16 R39, desc[UR20][R4.64] ;  /* 0x0000001404279981 */ /* 0x000362000c1e1500 */
[----:B0-----:R-:W-:Y:S01]  /*9630*/  IADD3 R69, P6, PT, R19, R2, RZ ;  /* 0x0000000213457210 */ /* 0x001fe20007fde0ff */
[----:B-1----:R-:W-:-:S02]  /*9640*/  VIADD R5, R7, 0xffffffe2 ;  /* 0xffffffe207057836 */ /* 0x002fc40000000000 */
[----:B------:R-:W-:-:S03]  /*9650*/  IMAD R4, R68, 0x21, RZ ;  /* 0x0000002144047824 */ /* 0x000fc600078e02ff */
[----:B------:R-:W-:Y:S01]  /*9660*/  ISETP.GE.U32.AND P1, PT, R5, 0x7fffff63, PT ;  /* 0x7fffff630500780c */ /* 0x000fe20003f26070 */
[----:B------:R-:W-:Y:S01]  /*9670*/  IMAD.SHL.U32 R5, R68, 0x20, RZ ;  /* 0x0000002044057824 */ /* 0x000fe200078e00ff */
[----:B------:R-:W-:Y:S02]  /*9680*/  LEA.HI.X.SX32 R70, R4, R0, 0x1, P6 ;  /* 0x0000000004467211 */ /* 0x000fe400030f0eff */
[----:B------:R-:W-:Y:S01]  /*9690*/  LEA R3, P6, R68, R2, 0x6 ;  /* 0x0000000244037211 */ /* 0x000fe200078c30ff */
[----:B------:R-:W-:Y:S01]  /*96a0*/  @!P5 IMAD.MOV.U32 R4, RZ, RZ, R69 ;  /* 0x000000ffff04d224 */ /* 0x000fe200078e0045 */
[----:B------:R-:W-:Y:S02]  /*96b0*/  PRMT R36, RZ, 0x7610, R36 ;  /* 0x00007610ff247816 */ /* 0x000fe40000000024 */
[----:B------:R-:W-:Y:S01]  /*96c0*/  LEA.HI.X.SX32 R15, R5, R0, 0x1, P6 ;  /* 0x00000000050f7211 */ /* 0x000fe200030f0eff */
[----:B------:R-:W-:Y:S01]  /*96d0*/  @!P5 IMAD.MOV.U32 R5, RZ, RZ, R70 ;  /* 0x000000ffff05d224 */ /* 0x000fe200078e0046 */
[----:B------:R-:W-:Y:S01]  /*96e0*/  PRMT R37, RZ, 0x7610, R37 ;  /* 0x00007610ff257816 */ /* 0x000fe20000000025 */
[----:B------:R-:W-:-:S03]  /*96f0*/  VIADD R22, R7, 0xffffffe0 ;  /* 0xffffffe007167836 */ /* 0x000fc60000000000 */
[----:B------:R0:W5:Y:S02]  /*9700*/  @!P5 LDG.E.U16 R36, desc[UR20][R4.64] ;  /* 0x000000140424d981 */ /* 0x000164000c1e1500 */
[----:B------:R-:W-:Y:S01]  /*9710*/  ISETP.GE.U32.AND P0, PT, R22, 0x7fffff61, PT ;  /* 0x7fffff611600780c */ /* 0x000fe20003f06070 */
[----:B------:R-:W-:Y:S01]  /*9720*/  VIADD R6, R7, 0xffffffe1 ;  /* 0xffffffe107067836 */ /* 0x000fe20000000000 */
[----:B------:R-:W-:Y:S01]  /*9730*/  STL [R1+0x3c0], R69 ;  /* 0x0003c04501007387 */ /* 0x000fe20000100800 */
[----:B0-----:R-:W-:Y:S02]  /*9740*/  @!P3 IMAD.MOV.U32 R4, RZ, RZ, R3 ;  /* 0x000000ffff04b224 */ /* 0x001fe400078e0003 */
[----:B------:R-:W-:Y:S01]  /*9750*/  @!P3 IMAD.MOV.U32 R5, RZ, RZ, R15 ;  /* 0x000000ffff05b224 */ /* 0x000fe200078e000f */
[----:B------:R0:W-:Y:S04]  /*9760*/  STL [R1+0x3bc], R70 ;  /* 0x0003bc4601007387 */ /* 0x0001e80000100800 */
[----:B------:R1:W5:Y:S01]  /*9770*/  @!P3 LDG.E.U16 R37, desc[UR20][R4.64] ;  /* 0x000000140425b981 */ /* 0x000362000c1e1500 */
[----:B------:R-:W-:-:S02]  /*9780*/  ISETP.GE.U32.AND P4, PT, R6, 0x7fffff62, PT ;  /* 0x7fffff620600780c */ /* 0x000fc40003f86070 */
[----:B0-----:R-:W-:Y:S01]  /*9790*/  IADD3 R70, P6, PT, R16, R2, RZ ;  /* 0x0000000210467210 */ /* 0x001fe20007fde0ff */
[----:B-1----:R-:W-:Y:S01]  /*97a0*/  IMAD R4, R68, 0x1f, RZ ;  /* 0x0000001f44047824 */ /* 0x002fe200078e02ff */
[----:B------:R0:W-:Y:S01]  /*97b0*/  STL [R1+0x3b8], R3 ;  /* 0x0003b80301007387 */ /* 0x0001e20000100800 */
[----:B------:R-:W-:-:S03]  /*97c0*/  VIADD R5, R7, 0xffffffe4 ;  /* 0xffffffe407057836 */ /* 0x000fc60000000000 */
[----:B------:R-:W-:Y:S01]  /*97d0*/  LEA.HI.X.SX32 R4, R4, R0, 0x1, P6 ;  /* 0x0000000004047211 */ /* 0x000fe200030f0eff */
[----:B------:R1:W-:Y:S01]  /*97e0*/  STL [R1+0x3b4], R15 ;  /* 0x0003b40f01007387 */ /* 0x0003e20000100800 */
[----:B------:R-:W-:Y:S02]  /*97f0*/  ISETP.GE.U32.AND P3, PT, R5, 0x7fffff65, PT ;  /* 0x7fffff650500780c */ /* 0x000fe40003f66070 */
[----:B------:R-:W-:Y:S01]  /*9800*/  PRMT R34, RZ, 0x7610, R34 ;  /* 0x00007610ff227816 */ /* 0x000fe20000000022 */
[----:B------:R-:W-:Y:S01]  /*9810*/  STL [R1+0x3b0], R70 ;  /* 0x0003b04601007387 */ /* 0x000fe20000100800 */
[----:B0-----:R-:W-:Y:S01]  /*9820*/  IADD3 R3, P6, PT, R8, R2, RZ ;  /* 0x0000000208037210 */ /* 0x001fe20007fde0ff */
[----:B------:R-:W-:Y:S02]  /*9830*/  @!P0 IMAD.MOV.U32 R5, RZ, RZ, R4 ;  /* 0x000000ffff058224 */ /* 0x000fe400078e0004 */
[----:B-1----:R-:W-:Y:S01]  /*9840*/  IMAD R15, R68, 0x1e, RZ ;  /* 0x0000001e440f7824 */ /* 0x002fe200078e02ff */
[----:B------:R0:W-:Y:S04]  /*9850*/  STL [R1+0x3ac], R4 ;  /* 0x0003ac0401007387 */ /* 0x0001e80000100800 */
[----:B------:R-:W-:Y:S01]  /*9860*/  LEA.HI.X.SX32 R69, R15, R0, 0x1, P6 ;  /* 0x000000000f457211 */ /* 0x000fe200030f0eff */
[----:B0-----:R-:W-:Y:S01]  /*9870*/  @!P0 IMAD.MOV.U32 R4, RZ, RZ, R70 ;  /* 0x000000ffff048224 */ /* 0x001fe200078e0046 */
[----:B------:R-:W-:-:S04]  /*9880*/  PRMT R35, RZ, 0x7610, R35 ;  /* 0x00007610ff237816 */ /* 0x000fc80000000023 */
[----:B------:R0:W5:Y:S01]  /*9890*/  @!P0 LDG.E.U16 R34, desc[UR20][R4.64] ;  /* 0x0000001404228981 */ /* 0x000162000c1e1500 */
[----:B------:R-:W-:-:S03]  /*98a0*/  VIADD R6, R7, 0xffffffe3 ;  /* 0xffffffe307067836 */ /* 0x000fc60000000000 */
[----:B------:R-:W-:Y:S01]  /*98b0*/  STL [R1+0x3a8], R3 ;  /* 0x0003a80301007387 */ /* 0x000fe20000100800 */
[----:B0-----:R-:W-:Y:S02]  /*98c0*/  @!P4 IMAD.MOV.U32 R4, RZ, RZ, R3 ;  /* 0x000000ffff04c224 */ /* 0x001fe400078e0003 */
[----:B------:R-:W-:Y:S01]  /*98d0*/  @!P4 IMAD.MOV.U32 R5, RZ, RZ, R69 ;  /* 0x000000ffff05c224 */ /* 0x000fe200078e0045 */
[----:B------:R0:W-:Y:S04]  /*98e0*/  STL [R1+0x3a4], R69 ;  /* 0x0003a44501007387 */ /* 0x0001e80000100800 */
[----:B------:R1:W5:Y:S01]  /*98f0*/  @!P4 LDG.E.U16 R35, desc[UR20][R4.64] ;  /* 0x000000140423c981 */ /* 0x000362000c1e1500 */
[----:B------:R-:W-:Y:S02]  /*9900*/  ISETP.GE.U32.AND P5, PT, R6, 0x7fffff64, PT ;  /* 0x7fffff640600780c */ /* 0x000fe40003fa6070 */
[----:B0-----:R-:W-:Y:S01]  /*9910*/  IADD3 R69, P6, PT, R12, R2, RZ ;  /* 0x000000020c457210 */ /* 0x001fe20007fde0ff */
[----:B-1----:R-:W-:-:S02]  /*9920*/  IMAD R4, R68, 0x1d, RZ ;  /* 0x0000001d44047824 */ /* 0x002fc400078e02ff */
[----:B------:R-:W-:Y:S02]  /*9930*/  VIADD R5, R7, 0xffffffe6 ;  /* 0xffffffe607057836 */ /* 0x000fe40000000000 */
[----:B------:R-:W-:Y:S01]  /*9940*/  IMAD R12, R68, 0x1c, RZ ;  /* 0x0000001c440c7824 */ /* 0x000fe200078e02ff */
[----:B------:R-:W-:Y:S02]  /*9950*/  LEA.HI.X.SX32 R70, R4, R0, 0x1, P6 ;  /* 0x0000000004467211 */ /* 0x000fe400030f0eff */
[----:B------:R-:W-:Y:S01]  /*9960*/  IADD3 R3, P6, PT, R9, R2, RZ ;  /* 0x0000000209037210 */ /* 0x000fe20007fde0ff */
[----:B------:R-:W-:Y:S01]  /*9970*/  @!P1 IMAD.MOV.U32 R4, RZ, RZ, R69 ;  /* 0x000000ffff049224 */ /* 0x000fe200078e0045 */
[----:B------:R-:W-:Y:S01]  /*9980*/  ISETP.GE.U32.AND P4, PT, R5, 0x7fffff67, PT ;  /* 0x7fffff670500780c */ /* 0x000fe20003f86070 */
[----:B------:R-:W-:Y:S01]  /*9990*/  @!P1 IMAD.MOV.U32 R5, RZ, RZ, R70 ;  /* 0x000000ffff059224 */ /* 0x000fe200078e0046 */
[----:B------:R-:W-:Y:S02]  /*99a0*/  PRMT R32, RZ, 0x7610, R32 ;  /* 0x00007610ff207816 */ /* 0x000fe40000000020 */
[----:B------:R-:W-:-:S02]  /*99b0*/  LEA.HI.X.SX32 R8, R12, R0, 0x1, P6 ;  /* 0x000000000c087211 */ /* 0x000fc400030f0eff */
[----:B------:R-:W-:Y:S02]  /*99c0*/  PRMT R33, RZ, 0x7610, R33 ;  /* 0x00007610ff217816 */ /* 0x000fe40000000021 */
[----:B------:R0:W5:Y:S01]  /*99d0*/  @!P1 LDG.E.U16 R32, desc[UR20][R4.64] ;  /* 0x0000001404209981 */ /* 0x000162000c1e1500 */
[----:B------:R-:W-:-:S03]  /*99e0*/  VIADD R6, R7, 0xffffffe5 ;  /* 0xffffffe507067836 */ /* 0x000fc60000000000 */
[----:B------:R1:W-:Y:S01]  /*99f0*/  STL [R1+0x3a0], R69 ;  /* 0x0003a04501007387 */ /* 0x0003e20000100800 */
[----:B0-----:R-:W-:Y:S02]  /*9a00*/  @!P5 IMAD.MOV.U32 R4, RZ, RZ, R3 ;  /* 0x000000ffff04d224 */ /* 0x001fe400078e0003 */
[----:B------:R-:W-:Y:S01]  /*9a10*/  @!P5 IMAD.MOV.U32 R5, RZ, RZ, R8 ;  /* 0x000000ffff05d224 */ /* 0x000fe200078e0008 */
[----:B-1----:R-:W-:-:S04]  /*9a20*/  IADD3 R69, P6, PT, R14, R2, RZ ;  /* 0x000000020e457210 */ /* 0x002fc80007fde0ff */
[----:B------:R0:W5:Y:S01]  /*9a30*/  @!P5 LDG.E.U16 R33, desc[UR20][R4.64] ;  /* 0x000000140421d981 */ /* 0x000162000c1e1500 */
[----:B------:R-:W-:Y:S01]  /*9a40*/  ISETP.GE.U32.AND P0, PT, R6, 0x7fffff66, PT ;  /* 0x7fffff660600780c */ /* 0x000fe20003f06070 */
[C---:B------:R-:W-:Y:S02]  /*9a50*/  IMAD R9, R68.reuse, 0x1a, RZ ;  /* 0x0000001a44097824 */ /* 0x040fe400078e02ff */
[----:B------:R1:W-:Y:S01]  /*9a60*/  STL [R1+0x39c], R70 ;  /* 0x00039c4601007387 */ /* 0x0003e20000100800 */
[----:B0-----:R-:W-:Y:S02]  /*9a70*/  IMAD R4, R68, 0x1b, RZ ;  /* 0x0000001b44047824 */ /* 0x001fe400078e02ff */
[----:B------:R-:W-:Y:S01]  /*9a80*/  VIADD R5, R7, 0xffffffe8 ;  /* 0xffffffe807057836 */ /* 0x000fe20000000000 */
[----:B------:R0:W-:Y:S02]  /*9a90*/  STL [R1+0x398], R3 ;  /* 0x0003980301007387 */ /* 0x0001e40000100800 */
[----:B-1----:R-:W-:Y:S01]  /*9aa0*/  LEA.HI.X.SX32 R70, R4, R0, 0x1, P6 ;  /* 0x0000000004467211 */ /* 0x002fe200030f0eff */
[----:B------:R-:W-:Y:S01]  /*9ab0*/  @!P3 IMAD.MOV.U32 R4, RZ, RZ, R69 ;  /* 0x000000ffff04b224 */ /* 0x000fe200078e0045 */
[----:B------:R-:W-:Y:S01]  /*9ac0*/  ISETP.GE.U32.AND P5, PT, R5, 0x7fffff69, PT ;  /* 0x7fffff690500780c */ /* 0x000fe20003fa6070 */
[----:B------:R1:W-:Y:S01]  /*9ad0*/  STL [R1+0x394], R8 ;  /* 0x0003940801007387 */ /* 0x0003e20000100800 */
[----:B------:R-:W-:Y:S01]  /*9ae0*/  PRMT R30, RZ, 0x7610, R30 ;  /* 0x00007610ff1e7816 */ /* 0x000fe2000000001e */
[----:B------:R-:W-:Y:S01]  /*9af0*/  @!P3 IMAD.MOV.U32 R5, RZ, RZ, R70 ;  /* 0x000000ffff05b224 */ /* 0x000fe200078e0046 */
[----:B0-----:R-:W-:-:S02]  /*9b00*/  IADD3 R3, P6, PT, R10, R2, RZ ;  /* 0x000000020a037210 */ /* 0x001fc40007fde0ff */
[----:B------:R-:W-:Y:S02]  /*9b10*/  PRMT R31, RZ, 0x7610, R31 ;  /* 0x00007610ff1f7816 */ /* 0x000fe4000000001f */
[----:B------:R0:W5:Y:S01]  /*9b20*/  @!P3 LDG.E.U16 R30, desc[UR20][R4.64] ;  /* 0x00000014041eb981 */ /* 0x000162000c1e1500 */
[----:B-1----:R-:W-:Y:S01]  /*9b30*/  LEA.HI.X.SX32 R8, R9, R0, 0x1, P6 ;  /* 0x0000000009087211 */ /* 0x002fe200030f0eff */
[----:B------:R-:W-:Y:S02]  /*9b40*/  VIADD R6, R7, 0xffffffe7 ;  /* 0xffffffe707067836 */ /* 0x000fe40000000000 */
[----:B------:R1:W-:Y:S01]  /*9b50*/  STL [R1+0x390], R69 ;  /* 0x0003904501007387 */ /* 0x0003e20000100800 */
[----:B0-----:R-:W-:Y:S02]  /*9b60*/  @!P0 IMAD.MOV.U32 R4, RZ, RZ, R3 ;  /* 0x000000ffff048224 */ /* 0x001fe400078e0003 */
[----:B------:R-:W-:Y:S01]  /*9b70*/  @!P0 IMAD.MOV.U32 R5, RZ, RZ, R8 ;  /* 0x000000ffff058224 */ /* 0x000fe200078e0008 */
[----:B-1----:R-:W-:-:S04]  /*9b80*/  IADD3 R69, P6, PT, R17, R2, RZ ;  /* 0x0000000211457210 */ /* 0x002fc80007fde0ff */
[----:B------:R0:W5:Y:S01]  /*9b90*/  @!P0 LDG.E.U16 R31, desc[UR20][R4.64] ;  /* 0x00000014041f8981 */ /* 0x000162000c1e1500 */
[----:B------:R-:W-:-:S03]  /*9ba0*/  ISETP.GE.U32.AND P1, PT, R6, 0x7fffff68, PT ;  /* 0x7fffff680600780c */ /* 0x000fc60003f26070 */
[----:B------:R1:W-:Y:S01]  /*9bb0*/  STL [R1+0x38c], R70 ;  /* 0x00038c4601007387 */ /* 0x0003e20000100800 */
[----:B0-----:R-:W-:-:S03]  /*9bc0*/  IMAD R4, R68, 0x19, RZ ;  /* 0x0000001944047824 */ /* 0x001fc600078e02ff */
[----:B------:R0:W-:Y:S01]  /*9bd0*/  STL [R1+0x388], R3 ;  /* 0x0003880301007387 */ /* 0x0001e20000100800 */
[----:B------:R-:W-:-:S03]  /*9be0*/  VIADD R5, R7, 0xffffffea ;  /* 0xffffffea07057836 */ /* 0x000fc60000000000 */
[----:B------:R2:W-:Y:S01]  /*9bf0*/  STL [R1+0x384], R8 ;  /* 0x0003840801007387 */ /* 0x0005e20000100800 */
[----:B-1----:R-:W-:Y:S01]  /*9c00*/  LEA.HI.X.SX32 R70, R4, R0, 0x1, P6 ;  /* 0x0000000004467211 */ /* 0x002fe200030f0eff */
[----:B------:R-:W-:Y:S01]  /*9c10*/  @!P4 IMAD.MOV.U32 R4, RZ, RZ, R69 ;  /* 0x000000ffff04c224 */ /* 0x000fe200078e0045 */
[----:B------:R-:W-:Y:S02]  /*9c20*/  ISETP.GE.U32.AND P0, PT, R5, 0x7fffff6b, PT ;  /* 0x7fffff6b0500780c */ /* 0x000fe40003f06070 */
[----:B0-----:R-:W-:Y:S01]  /*9c30*/  IADD3 R3, P6, PT, R11, R2, RZ ;  /* 0x000000020b037210 */ /* 0x001fe20007fde0ff */
[----:B--2---:R-:W-:Y:S01]  /*9c40*/  IMAD R8, R68, 0x18, RZ ;  /* 0x0000001844087824 */ /* 0x004fe200078e02ff */
[----:B------:R-:W-:Y:S01]  /*9c50*/  PRMT R28, RZ, 0x7610, R28 ;  /* 0x00007610ff1c7816 */ /* 0x000fe2000000001c */
[----:B------:R-:W-:-:S03]  /*9c60*/  @!P4 IMAD.MOV.U32 R5, RZ, RZ, R70 ;  /* 0x000000ffff05c224 */ /* 0x000fc600078e0046 */
[----:B------:R-:W-:Y:S02]  /*9c70*/  LEA.HI.X.SX32 R10, R8, R0, 0x1, P6 ;  /* 0x00000000080a7211 */ /* 0x000fe400030f0eff */
[----:B------:R-:W-:Y:S01]  /*9c80*/  PRMT R29, RZ, 0x7610, R29 ;  /* 0x00007610ff1d7816 */ /* 0x000fe2000000001d */
        /* <DEDUP_REMOVED lines=19> */
[----:B0-----:R-:W-:Y:S01]  /*9dc0*/  IADD3 R3, P6, PT, R13, R2, RZ ;  /* 0x000000020d037210 */ /* 0x001fe20007fde0ff */
[----:B------:R-:W-:Y:S01]  /*9dd0*/  VIADD R6, R7, 0xffffffeb ;  /* 0xffffffeb07067836 */ /* 0x000fe20000000000 */
[----:B------:R-:W-:-:S02]  /*9de0*/  PRMT R27, RZ, 0x7610, R27 ;  /* 0x00007610ff1b7816 */ /* 0x000fc4000000001b */
[----:B------:R0:W5:Y:S01]  /*9df0*/  @!P5 LDG.E.U16 R26, desc[UR20][R4.64] ;  /* 0x00000014041ad981 */ /* 0x000162000c1e1500 */
[----:B-1----:R-:W-:Y:S02]  /*9e00*/  LEA.HI.X.SX32 R10, R11, R0, 0x1, P6 ;  /* 0x000000000b0a7211 */ /* 0x002fe400030f0eff */
[----:B------:R-:W-:Y:S01]  /*9e10*/  ISETP.GE.U32.AND P4, PT, R6, 0x7fffff6c, PT ;  /* 0x7fffff6c0600780c */ /* 0x000fe20003f86070 */
[----:B0-----:R-:W-:Y:S02]  /*9e20*/  @!P3 IMAD.MOV.U32 R4, RZ, RZ, R3 ;  /* 0x000000ffff04b224 */ /* 0x001fe400078e0003 */
[----:B------:R-:W-:Y:S01]  /*9e30*/  @!P3 IMAD.MOV.U32 R5, RZ, RZ, R10 ;  /* 0x000000ffff05b224 */ /* 0x000fe200078e000a */
[----:B------:R0:W-:Y:S01]  /*9e40*/  STL [R1+0x370], R69 ;  /* 0x0003704501007387 */ /* 0x0001e20000100800 */
[----:B------:R-:W-:-:S03]  /*9e50*/  VIADD R6, R7, 0xffffffed ;  /* 0xffffffed07067836 */ /* 0x000fc60000000000 */
[----:B------:R1:W5:Y:S02]  /*9e60*/  @!P3 LDG.E.U16 R27, desc[UR20][R4.64] ;  /* 0x00000014041bb981 */ /* 0x000364000c1e1500 */
[----:B------:R-:W-:Y:S02]  /*9e70*/  ISETP.GE.U32.AND P5, PT, R6, 0x7fffff6e, PT ;  /* 0x7fffff6e0600780c */ /* 0x000fe40003fa6070 */
[----:B0-----:R-:W-:Y:S01]  /*9e80*/  IADD3 R69, P6, PT, R23, R2, RZ ;  /* 0x0000000217457210 */ /* 0x001fe20007fde0ff */
[C---:B-1----:R-:W-:Y:S01]  /*9e90*/  IMAD R4, R68.reuse, 0x15, RZ ;  /* 0x0000001544047824 */ /* 0x042fe200078e02ff */
[----:B------:R0:W-:Y:S01]  /*9ea0*/  STL [R1+0x36c], R70 ;  /* 0x00036c4601007387 */ /* 0x0001e20000100800 */
[----:B------:R-:W-:Y:S02]  /*9eb0*/  VIADD R5, R7, 0xffffffee ;  /* 0xffffffee07057836 */ /* 0x000fe40000000000 */
[----:B------:R-:W-:Y:S01]  /*9ec0*/  IMAD R6, R68, 0x14, RZ ;  /* 0x0000001444067824 */ /* 0x000fe200078e02ff */
[----:B------:R1:W-:Y:S01]  /*9ed0*/  STL [R1+0x368], R3 ;  /* 0x0003680301007387 */ /* 0x0003e20000100800 */
[----:B------:R-:W-:-:S02]  /*9ee0*/  PRMT R24, RZ, 0x7610, R24 ;  /* 0x00007610ff187816 */ /* 0x000fc40000000018 */
[----:B0-----:R-:W-:Y:S01]  /*9ef0*/  LEA.HI.X.SX32 R70, R4, R0, 0x1, P6 ;  /* 0x0000000004467211 */ /* 0x001fe200030f0eff */
[----:B------:R-:W-:Y:S01]  /*9f00*/  @!P0 IMAD.MOV.U32 R4, RZ, RZ, R69 ;  /* 0x000000ffff048224 */ /* 0x000fe200078e0045 */
[----:B------:R-:W-:Y:S02]  /*9f10*/  ISETP.GE.U32.AND P3, PT, R5, 0x7fffff6f, PT ;  /* 0x7fffff6f0500780c */ /* 0x000fe40003f66070 */
[----:B-1----:R-:W-:Y:S01]  /*9f20*/  IADD3 R3, P6, PT, R18, R2, RZ ;  /* 0x0000000212037210 */ /* 0x002fe20007fde0ff */
[----:B------:R-:W-:-:S03]  /*9f30*/  @!P0 IMAD.MOV.U32 R5, RZ, RZ, R70 ;  /* 0x000000ffff058224 */ /* 0x000fc600078e0046 */
[----:B------:R-:W-:Y:S02]  /*9f40*/  LEA.HI.X.SX32 R13, R6, R0, 0x1, P6 ;  /* 0x00000000060d7211 */ /* 0x000fe400030f0eff */
[----:B------:R-:W-:Y:S01]  /*9f50*/  PRMT R25, RZ, 0x7610, R25 ;  /* 0x00007610ff197816 */ /* 0x000fe20000000019 */
[----:B------:R0:W5:Y:S01]  /*9f60*/  @!P0 LDG.E.U16 R24, desc[UR20][R4.64] ;  /* 0x0000001404188981 */ /* 0x000162000c1e1500 */
[----:B------:R-:W-:-:S03]  /*9f70*/  IADD3 R67, P6, PT, R67, R2, RZ ;  /* 0x0000000243437210 */ /* 0x000fc60007fde0ff */
[----:B------:R1:W-:Y:S01]  /*9f80*/  STL [R1+0x364], R10 ;  /* 0x0003640a01007387 */ /* 0x0003e20000100800 */
[----:B0-----:R-:W-:Y:S02]  /*9f90*/  @!P4 IMAD.MOV.U32 R4, RZ, RZ, R3 ;  /* 0x000000ffff04c224 */ /* 0x001fe400078e0003 */
[----:B------:R-:W-:Y:S02]  /*9fa0*/  @!P4 IMAD.MOV.U32 R5, RZ, RZ, R13 ;  /* 0x000000ffff05c224 */ /* 0x000fe400078e000d */
[----:B-1----:R-:W-:-:S03]  /*9fb0*/  VIADD R10, R7, 0xffffffef ;  /* 0xffffffef070a7836 */ /* 0x002fc60000000000 */
[----:B------:R0:W5:Y:S02]  /*9fc0*/  @!P4 LDG.E.U16 R25, desc[UR20][R4.64] ;  /* 0x000000140419c981 */ /* 0x000164000c1e1500 */
[----:B------:R-:W-:Y:S02]  /*9fd0*/  ISETP.GE.U32.AND P0, PT, R10, 0x7fffff70, PT ;  /* 0x7fffff700a00780c */ /* 0x000fe40003f06070 */
[----:B------:R-:W-:Y:S01]  /*9fe0*/  STL [R1+0x360], R69 ;  /* 0x0003604501007387 */ /* 0x000fe20000100800 */
[----:B0-----:R-:W-:-:S03]  /*9ff0*/  IMAD R4, R68, 0x13, RZ ;  /* 0x0000001344047824 */ /* 0x001fc600078e02ff */
[----:B------:R0:W-:Y:S01]  /*a000*/  STL [R1+0x35c], R70 ;  /* 0x00035c4601007387 */ /* 0x0001e20000100800 */
[----:B------:R-:W-:Y:S02]  /*a010*/  VIADD R5, R7, 0xfffffff0 ;  /* 0xfffffff007057836 */ /* 0x000fe40000000000 */
[----:B------:R-:W-:Y:S01]  /*a020*/  IMAD R10, R68, 0x12, RZ ;  /* 0x00000012440a7824 */ /* 0x000fe200078e02ff */
[----:B------:R1:W-:Y:S01]  /*a030*/  STL [R1+0x358], R3 ;  /* 0x0003580301007387 */ /* 0x0003e20000100800 */
[----:B------:R-:W-:Y:S02]  /*a040*/  PRMT R22, RZ, 0x7610, R22 ;  /* 0x00007610ff167816 */ /* 0x000fe40000000016 */
[----:B0-----:R-:W-:Y:S01]  /*a050*/  LEA.HI.X.SX32 R70, R4, R0, 0x1, P6 ;  /* 0x0000000004467211 */ /* 0x001fe200030f0eff */
[----:B------:R-:W-:Y:S01]  /*a060*/  @!P1 IMAD.MOV.U32 R4, RZ, RZ, R67 ;  /* 0x000000ffff049224 */ /* 0x000fe200078e0043 */
[----:B------:R-:W-:Y:S02]  /*a070*/  ISETP.GE.U32.AND P4, PT, R5, 0x7fffff71, PT ;  /* 0x7fffff710500780c */ /* 0x000fe40003f86070 */
[----:B-1----:R-:W-:Y:S01]  /*a080*/  IADD3 R3, P6, PT, R66, R2, RZ ;  /* 0x0000000242037210 */ /* 0x002fe20007fde0ff */
[----:B------:R-:W-:-:S03]  /*a090*/  @!P1 IMAD.MOV.U32 R5, RZ, RZ, R70 ;  /* 0x000000ffff059224 */ /* 0x000fc600078e0046 */
[----:B------:R-:W-:Y:S02]  /*a0a0*/  LEA.HI.X.SX32 R69, R10, R0, 0x1, P6 ;  /* 0x000000000a457211 */ /* 0x000fe400030f0eff */
[----:B------:R-:W-:Y:S01]  /*a0b0*/  PRMT R23, RZ, 0x7610, R23 ;  /* 0x00007610ff177816 */ /* 0x000fe20000000017 */
[----:B------:R0:W5:Y:S04]  /*a0c0*/  @!P1 LDG.E.U16 R22, desc[UR20][R4.64] ;  /* 0x0000001404169981 */ /* 0x000168000c1e1500 */
[----:B------:R-:W-:Y:S01]  /*a0d0*/  STL [R1+0x354], R13 ;  /* 0x0003540d01007387 */ /* 0x000fe20000100800 */
[----:B0-----:R-:W-:Y:S02]  /*a0e0*/  @!P5 IMAD.MOV.U32 R4, RZ, RZ, R3 ;  /* 0x000000ffff04d224 */ /* 0x001fe400078e0003 */
[----:B------:R-:W-:Y:S01]  /*a0f0*/  @!P5 IMAD.MOV.U32 R5, RZ, RZ, R69 ;  /* 0x000000ffff05d224 */ /* 0x000fe200078e0045 */
[----:B------:R0:W-:Y:S04]  /*a100*/  STL [R1+0x350], R67 ;  /* 0x0003504301007387 */ /* 0x0001e80000100800 */
[----:B------:R1:W5:Y:S04]  /*a110*/  @!P5 LDG.E.U16 R23, desc[UR20][R4.64] ;  /* 0x000000140417d981 */ /* 0x000368000c1e1500 */
[----:B------:R-:W-:Y:S01]  /*a120*/  STL [R1+0x34c], R70 ;  /* 0x00034c4601007387 */ /* 0x000fe20000100800 */
[----:B0-----:R-:W-:Y:S01]  /*a130*/  IADD3 R67, P6, PT, R21, R2, RZ ;  /* 0x0000000215437210 */ /* 0x001fe20007fde0ff */
[----:B-1----:R-:W-:-:S02]  /*a140*/  VIADD R5, R7, 0xfffffff2 ;  /* 0xfffffff207057836 */ /* 0x002fc40000000000 */
[C---:B------:R-:W-:Y:S01]  /*a150*/  IMAD R4, R68.reuse, 0x11, RZ ;  /* 0x0000001144047824 */ /* 0x040fe200078e02ff */
[----:B------:R-:W-:Y:S02]  /*a160*/  STL [R1+0x348], R3 ;  /* 0x0003480301007387 */ /* 0x000fe40000100800 */
[----:B------:R-:W-:Y:S01]  /*a170*/  ISETP.GE.U32.AND P5, PT, R5, 0x7fffff73, PT ;  /* 0x7fffff730500780c */ /* 0x000fe20003fa6070 */
[----:B------:R-:W-:Y:S01]  /*a180*/  IMAD.SHL.U32 R5, R68, 0x10, RZ ;  /* 0x0000001044057824 */ /* 0x000fe200078e00ff */
[----:B------:R0:W-:Y:S01]  /*a190*/  STL [R1+0x344], R69 ;  /* 0x0003444501007387 */ /* 0x0001e20000100800 */
[----:B------:R-:W-:Y:S02]  /*a1a0*/  PRMT R20, RZ, 0x7610, R20 ;  /* 0x00007610ff147816 */ /* 0x000fe40000000014 */
[----:B0-----:R-:W-:Y:S02]  /*a1b0*/  LEA.HI.X.SX32 R69, R4, R0, 0x1, P6 ;  /* 0x0000000004457211 */ /* 0x001fe400030f0eff */
[----:B------:R-:W-:Y:S01]  /*a1c0*/  LEA R3, P6, R68, R2, 0x5 ;  /* 0x0000000244037211 */ /* 0x000fe200078c28ff */
[----:B------:R-:W-:-:S03]  /*a1d0*/  @!P3 IMAD.MOV.U32 R4, RZ, RZ, R67 ;  /* 0x000000ffff04b224 */ /* 0x000fc600078e0043 */
[----:B------:R-:W-:Y:S01]  /*a1e0*/  LEA.HI.X.SX32 R66, R5, R0, 0x1, P6 ;  /* 0x0000000005427211 */ /* 0x000fe200030f0eff */
[----:B------:R-:W-:Y:S01]  /*a1f0*/  @!P3 IMAD.MOV.U32 R5, RZ, RZ, R69 ;  /* 0x000000ffff05b224 */ /* 0x000fe200078e0045 */
        /* <DEDUP_REMOVED lines=10> */
[----:B-1----:R-:W-:Y:S01]  /*a2a0*/  IMAD R4, R68, 0xf, RZ ;  /* 0x0000000f44047824 */ /* 0x002fe200078e02ff */
[----:B------:R0:W-:Y:S01]  /*a2b0*/  STL [R1+0x338], R3 ;  /* 0x0003380301007387 */ /* 0x0001e20000100800 */
[----:B------:R-:W-:-:S03]  /*a2c0*/  VIADD R5, R7, 0xfffffff4 ;  /* 0xfffffff407057836 */ /* 0x000fc60000000000 */
[----:B------:R1:W-:Y:S01]  /*a2d0*/  STL [R1+0x334], R66 ;  /* 0x0003344201007387 */ /* 0x0003e20000100800 */
[----:B------:R-:W-:Y:S01]  /*a2e0*/  LEA.HI.X.SX32 R70, R4, R0, 0x1, P6 ;  /* 0x0000000004467211 */ /* 0x000fe200030f0eff */
[----:B------:R-:W-:Y:S01]  /*a2f0*/  @!P4 IMAD.MOV.U32 R4, RZ, RZ, R69 ;  /* 0x000000ffff04c224 */ /* 0x000fe200078e0045 */
[----:B------:R-:W-:Y:S02]  /*a300*/  ISETP.GE.U32.AND P0, PT, R5, 0x7fffff75, PT ;  /* 0x7fffff750500780c */ /* 0x000fe40003f06070 */
[----:B0-----:R-:W-:Y:S01]  /*a310*/  IADD3 R3, P6, PT, R12, R2, RZ ;  /* 0x000000020c037210 */ /* 0x001fe20007fde0ff */
[----:B-1----:R-:W-:Y:S01]  /*a320*/  IMAD R66, R68, 0xe, RZ ;  /* 0x0000000e44427824 */ /* 0x002fe200078e02ff */
        /* <DEDUP_REMOVED lines=27> */
[C---:B------:R-:W-:Y:S02]  /*a4e0*/  VIADD R12, R7.reuse, 0xfffffff5 ;  /* 0xfffffff5070c7836 */ /* 0x040fe40000000000 */
[----:B------:R1:W-:Y:S01]  /*a4f0*/  STL [R1+0x320], R69 ;  /* 0x0003204501007387 */ /* 0x0003e20000100800 */
[----:B0-----:R-:W-:Y:S02]  /*a500*/  @!P3 IMAD.MOV.U32 R4, RZ, RZ, R3 ;  /* 0x000000ffff04b224 */ /* 0x001fe400078e0003 */
[----:B------:R-:W-:Y:S02]  /*a510*/  @!P3 IMAD.MOV.U32 R5, RZ, RZ, R67 ;  /* 0x000000ffff05b224 */ /* 0x000fe400078e0043 */
[----:B------:R-:W-:Y:S01]  /*a520*/  VIADD R8, R7, 0xfffffff7 ;  /* 0xfffffff707087836 */ /* 0x000fe20000000000 */
[----:B-1----:R-:W-:-:S02]  /*a530*/  IADD3 R69, P6, PT, R11, R2, RZ ;  /* 0x000000020b457210 */ /* 0x002fc40007fde0ff */
[----:B------:R0:W5:Y:S01]  /*a540*/  @!P3 LDG.E.U16 R17, desc[UR20][R4.64] ;  /* 0x000000140411b981 */ /* 0x000162000c1e1500 */
[----:B------:R-:W-:Y:S02]  /*a550*/  ISETP.GE.U32.AND P4, PT, R12, 0x7fffff76, PT ;  /* 0x7fffff760c00780c */ /* 0x000fe40003f86070 */
[----:B------:R-:W-:Y:S01]  /*a560*/  ISETP.GE.U32.AND P5, PT, R8, 0x7fffff78, PT ;  /* 0x7fffff780800780c */ /* 0x000fe20003fa6070 */
[----:B------:R1:W-:Y:S01]  /*a570*/  STL [R1+0x31c], R70 ;  /* 0x00031c4601007387 */ /* 0x0003e20000100800 */
[C---:B0-----:R-:W-:Y:S02]  /*a580*/  IMAD R4, R68.reuse, 0xb, RZ ;  /* 0x0000000b44047824 */ /* 0x041fe400078e02ff */
[----:B------:R-:W-:Y:S01]  /*a590*/  VIADD R5, R7, 0xfffffff8 ;  /* 0xfffffff807057836 */ /* 0x000fe20000000000 */
[----:B------:R0:W-:Y:S01]  /*a5a0*/  STL [R1+0x318], R3 ;  /* 0x0003180301007387 */ /* 0x0001e20000100800 */
[----:B------:R-:W-:Y:S01]  /*a5b0*/  IMAD R8, R68, 0xa, RZ ;  /* 0x0000000a44087824 */ /* 0x000fe200078e02ff */
        /* <DEDUP_REMOVED lines=10> */
[----:B0-----:R-:W-:-:S04]  /*a660*/  @!P4 IMAD.MOV.U32 R4, RZ, RZ, R3 ;  /* 0x000000ffff04c224 */ /* 0x001fc800078e0003 */
[----:B------:R-:W-:Y:S01]  /*a670*/  @!P4 IMAD.MOV.U32 R5, RZ, RZ, R67 ;  /* 0x000000ffff05c224 */ /* 0x000fe200078e0043 */
[----:B------:R0:W-:Y:S04]  /*a680*/  STL [R1+0x310], R69 ;  /* 0x0003104501007387 */ /* 0x0001e80000100800 */
[----:B------:R1:W5:Y:S01]  /*a690*/  @!P4 LDG.E.U16 R15, desc[UR20][R4.64] ;  /* 0x00000014040fc981 */ /* 0x000362000c1e1500 */
[----:B0-----:R-:W-:Y:S01]  /*a6a0*/  IADD3 R69, P6, PT, R10, R2, RZ ;  /* 0x000000020a457210 */ /* 0x001fe20007fde0ff */
[----:B-1----:R-:W-:Y:S02]  /*a6b0*/  VIADD R5, R7, 0xfffffffa ;  /* 0xfffffffa07057836 */ /* 0x002fe40000000000 */
[C---:B------:R-:W-:Y:S01]  /*a6c0*/  IMAD R4, R68.reuse, 0x9, RZ ;  /* 0x0000000944047824 */ /* 0x040fe200078e02ff */
[----:B------:R0:W-:Y:S02]  /*a6d0*/  STL [R1+0x30c], R70 ;  /* 0x00030c4601007387 */ /* 0x0001e40000100800 */
[----:B------:R-:W-:Y:S01]  /*a6e0*/  ISETP.GE.U32.AND P4, PT, R5, 0x7fffff7b, PT ;  /* 0x7fffff7b0500780c */ /* 0x000fe20003f86070 */
[----:B------:R-:W-:Y:S01]  /*a6f0*/  IMAD.SHL.U32 R5, R68, 0x8, RZ ;  /* 0x0000000844057824 */ /* 0x000fe200078e00ff */
[----:B------:R1:W-:Y:S01]  /*a700*/  STL [R1+0x308], R3 ;  /* 0x0003080301007387 */ /* 0x0003e20000100800 */
[----:B------:R-:W-:-:S02]  /*a710*/  PRMT R12, RZ, 0x7610, R12 ;  /* 0x00007610ff0c7816 */ /* 0x000fc4000000000c */
[----:B0-----:R-:W-:Y:S01]  /*a720*/  LEA.HI.X.SX32 R70, R4, R0, 0x1, P6 ;  /* 0x0000000004467211 */ /* 0x001fe200030f0eff */
[----:B------:R0:W-:Y:S01]  /*a730*/  STL [R1+0x304], R67 ;  /* 0x0003044301007387 */ /* 0x0001e20000100800 */
[----:B-1----:R-:W-:Y:S01]  /*a740*/  LEA R3, P6, R68, R2, 0x4 ;  /* 0x0000000244037211 */ /* 0x002fe200078c20ff */
[----:B------:R-:W-:-:S03]  /*a750*/  @!P1 IMAD.MOV.U32 R4, RZ, RZ, R69 ;  /* 0x000000ffff049224 */ /* 0x000fc600078e0045 */
[----:B0-----:R-:W-:Y:S01]  /*a760*/  LEA.HI.X.SX32 R67, R5, R0, 0x1, P6 ;  /* 0x0000000005437211 */ /* 0x001fe200030f0eff */
[----:B------:R-:W-:Y:S01]  /*a770*/  @!P1 IMAD.MOV.U32 R5, RZ, RZ, R70 ;  /* 0x000000ffff059224 */ /* 0x000fe200078e0046 */
[----:B------:R-:W-:Y:S01]  /*a780*/  PRMT R13, RZ, 0x7610, R13 ;  /* 0x00007610ff0d7816 */ /* 0x000fe2000000000d */
[----:B------:R-:W-:-:S03]  /*a790*/  VIADD R6, R7, 0xfffffff9 ;  /* 0xfffffff907067836 */ /* 0x000fc60000000000 */
[----:B------:R0:W5:Y:S02]  /*a7a0*/  @!P1 LDG.E.U16 R12, desc[UR20][R4.64] ;  /* 0x00000014040c9981 */ /* 0x000164000c1e1500 */
[----:B------:R-:W-:Y:S01]  /*a7b0*/  ISETP.GE.U32.AND P0, PT, R6, 0x7fffff7a, PT ;  /* 0x7fffff7a0600780c */ /* 0x000fe20003f06070 */
[----:B------:R-:W-:Y:S02]  /*a7c0*/  VIADD R6, R7, 0xfffffffb ;  /* 0xfffffffb07067836 */ /* 0x000fe40000000000 */
[----:B0-----:R-:W-:Y:S02]  /*a7d0*/  @!P5 IMAD.MOV.U32 R4, RZ, RZ, R3 ;  /* 0x000000ffff04d224 */ /* 0x001fe400078e0003 */
[----:B------:R-:W-:-:S05]  /*a7e0*/  @!P5 IMAD.MOV.U32 R5, RZ, RZ, R67 ;  /* 0x000000ffff05d224 */ /* 0x000fca00078e0043 */
[----:B------:R0:W5:Y:S01]  /*a7f0*/  @!P5 LDG.E.U16 R13, desc[UR20][R4.64] ;  /* 0x00000014040dd981 */ /* 0x000162000c1e1500 */
[----:B------:R-:W-:Y:S02]  /*a800*/  IADD3 R66, P5, PT, R66, R2, RZ ;  /* 0x0000000242427210 */ /* 0x000fe40007fbe0ff */
[----:B------:R-:W-:Y:S01]  /*a810*/  ISETP.GE.U32.AND P6, PT, R6, 0x7fffff7c, PT ;  /* 0x7fffff7c0600780c */ /* 0x000fe20003fc6070 */
[----:B------:R1:W-:Y:S01]  /*a820*/  STL [R1+0x300], R69 ;  /* 0x0003004501007387 */ /* 0x0003e20000100800 */
[----:B0-----:R-:W-:-:S03]  /*a830*/  IMAD R4, R68, 0x7, RZ ;  /* 0x0000000744047824 */ /* 0x001fc600078e02ff */
[----:B------:R-:W-:Y:S01]  /*a840*/  STL [R1+0x2fc], R70 ;  /* 0x0002fc4601007387 */ /* 0x000fe20000100800 */
[----:B------:R-:W-:Y:S02]  /*a850*/  VIADD R5, R7, 0xfffffffc ;  /* 0xfffffffc07057836 */ /* 0x000fe40000000000 */
[----:B------:R-:W-:Y:S01]  /*a860*/  IMAD R6, R68, 0x6, RZ ;  /* 0x0000000644067824 */ /* 0x000fe200078e02ff */
[----:B-1----:R-:W-:Y:S01]  /*a870*/  LEA.HI.X.SX32 R69, R4, R0, 0x1, P5 ;  /* 0x0000000004457211 */ /* 0x002fe200028f0eff */
[----:B------:R0:W-:Y:S01]  /*a880*/  STL [R1+0x2f8], R3 ;  /* 0x0002f80301007387 */ /* 0x0001e20000100800 */
[----:B------:R-:W-:Y:S01]  /*a890*/  ISETP.GE.U32.AND P1, PT, R5, 0x7fffff7d, PT ;  /* 0x7fffff7d0500780c */ /* 0x000fe20003f26070 */
[----:B------:R-:W-:Y:S01]  /*a8a0*/  @!P3 IMAD.MOV.U32 R4, RZ, RZ, R66 ;  /* 0x000000ffff04b224 */ /* 0x000fe200078e0042 */
[----:B------:R-:W-:Y:S01]  /*a8b0*/  PRMT R10, RZ, 0x7610, R10 ;  /* 0x00007610ff0a7816 */ /* 0x000fe2000000000a */
[----:B------:R1:W-:Y:S01]  /*a8c0*/  STL [R1+0x2f4], R67 ;  /* 0x0002f44301007387 */ /* 0x0003e20000100800 */
[----:B------:R-:W-:Y:S01]  /*a8d0*/  @!P3 IMAD.MOV.U32 R5, RZ, RZ, R69 ;  /* 0x000000ffff05b224 */ /* 0x000fe200078e0045 */
[----:B0-----:R-:W-:-:S04]  /*a8e0*/  IADD3 R3, P5, PT, R9, R2, RZ ;  /* 0x0000000209037210 */ /* 0x001fc80007fbe0ff */
[----:B------:R0:W5:Y:S01]  /*a8f0*/  @!P3 LDG.E.U16 R10, desc[UR20][R4.64] ;  /* 0x00000014040ab981 */ /* 0x000162000c1e1500 */
[----:B-1----:R-:W-:Y:S02]  /*a900*/  LEA.HI.X.SX32 R67, R6, R0, 0x1, P5 ;  /* 0x0000000006437211 */ /* 0x002fe400028f0eff */
[----:B------:R-:W-:Y:S01]  /*a910*/  PRMT R11, RZ, 0x7610, R11 ;  /* 0x00007610ff0b7816 */ /* 0x000fe2000000000b */
[----:B------:R-:W-:Y:S01]  /*a920*/  STL [R1+0x2f0], R66 ;  /* 0x0002f04201007387 */ /* 0x000fe20000100800 */
[----:B0-----:R-:W-:Y:S02]  /*a930*/  @!P0 IMAD.MOV.U32 R4, RZ, RZ, R3 ;  /* 0x000000ffff048224 */ /* 0x001fe400078e0003 */
[----:B------:R-:W-:Y:S01]  /*a940*/  @!P0 IMAD.MOV.U32 R5, RZ, RZ, R67 ;  /* 0x000000ffff058224 */ /* 0x000fe200078e0043 */
[----:B------:R-:W-:Y:S04]  /*a950*/  STL [R1+0x2ec], R69 ;  /* 0x0002ec4501007387 */ /* 0x000fe80000100800 */
[----:B------:R-:W-:Y:S04]  /*a960*/  STL [R1+0x2e8], R3 ;  /* 0x0002e80301007387 */ /* 0x000fe80000100800 */
[----:B------:R0:W5:Y:S04]  /*a970*/  @!P0 LDG.E.U16 R11, desc[UR20][R4.64] ;  /* 0x00000014040b8981 */ /* 0x000168000c1e1500 */
[----:B------:R1:W-:Y:S01]  /*a980*/  STL [R1+0x2e4], R67 ;  /* 0x0002e44301007387 */ /* 0x0003e20000100800 */
[----:B0-----:R-:W-:Y:S01]  /*a990*/  IMAD R4, R68, 0x5, RZ ;  /* 0x0000000544047824 */ /* 0x001fe200078e02ff */
[-C--:B-1----:R-:W-:Y:S01]  /*a9a0*/  IADD3 R67, P5, PT, R8, R2.reuse, RZ ;  /* 0x0000000208437210 */ /* 0x082fe20007fbe0ff */
[----:B------:R-:W-:Y:S01]  /*a9b0*/  VIADD R8, R7, 0xffffffff ;  /* 0xffffffff07087836 */ /* 0x000fe20000000000 */
[C---:B------:R-:W-:Y:S01]  /*a9c0*/  LEA R3, P0, R68.reuse, R2, 0x3 ;  /* 0x0000000244037211 */ /* 0x040fe200078018ff */
[----:B------:R-:W-:Y:S01]  /*a9d0*/  IMAD.SHL.U32 R5, R68, 0x4, RZ ;  /* 0x0000000444057824 */ /* 0x000fe200078e00ff */
[----:B------:R-:W-:-:S02]  /*a9e0*/  LEA.HI.X.SX32 R69, R4, R0, 0x1, P5 ;  /* 0x0000000004457211 */ /* 0x000fc400028f0eff */
[----:B------:R-:W-:Y:S01]  /*a9f0*/  ISETP.GE.U32.AND P5, PT, R8, 0x7fffff80, PT ;  /* 0x7fffff800800780c */ /* 0x000fe20003fa6070 */
[----:B------:R-:W-:Y:S01]  /*aa00*/  @!P4 IMAD.MOV.U32 R4, RZ, RZ, R67 ;  /* 0x000000ffff04c224 */ /* 0x000fe200078e0043 */
[----:B------:R-:W-:Y:S02]  /*aa10*/  PRMT R8, RZ, 0x7610, R8 ;  /* 0x00007610ff087816 */ /* 0x000fe40000000008 */
[----:B------:R-:W-:Y:S01]  /*aa20*/  LEA.HI.X.SX32 R66, R5, R0, 0x1, P0 ;  /* 0x0000000005427211 */ /* 0x000fe200000f0eff */
[----:B------:R-:W-:Y:S01]  /*aa30*/  @!P4 IMAD.MOV.U32 R5, RZ, RZ, R69 ;  /* 0x000000ffff05c224 */ /* 0x000fe200078e0045 */
[----:B------:R-:W-:Y:S04]  /*aa40*/  STL [R1+0x2e0], R67 ;  /* 0x0002e04301007387 */ /* 0x000fe80000100800 */
[----:B------:R-:W-:Y:S04]  /*aa50*/  STL [R1+0x2d8], R3 ;  /* 0x0002d80301007387 */ /* 0x000fe80000100800 */
[----:B------:R-:W-:Y:S04]  /*aa60*/  STL [R1+0x2dc], R69 ;  /* 0x0002dc4501007387 */ /* 0x000fe80000100800 */
[----:B------:R0:W5:Y:S01]  /*aa70*/  @!P4 LDG.E.U16 R8, desc[UR20][R4.64] ;  /* 0x000000140408c981 */ /* 0x000162000c1e1500 */
[----:B------:R-:W-:-:S03]  /*aa80*/  VIADD R9, R7, 0xfffffffd ;  /* 0xfffffffd07097836 */ /* 0x000fc60000000000 */
[----:B------:R1:W-:Y:S01]  /*aa90*/  STL [R1+0x2d4], R66 ;  /* 0x0002d44201007387 */ /* 0x0003e20000100800 */
[----:B0-----:R-:W-:Y:S02]  /*aaa0*/  @!P6 IMAD.MOV.U32 R5, RZ, RZ, R66 ;  /* 0x000000ffff05e224 */ /* 0x001fe400078e0042 */
[----:B-1----:R-:W0:Y:S01]  /*aab0*/  S2R R66, SR_TID.X ;  /* 0x0000000000427919 */ /* 0x002e220000002100 */
[----:B------:R-:W-:Y:S01]  /*aac0*/  ISETP.GE.U32.AND P3, PT, R9, 0x7fffff7e, PT ;  /* 0x7fffff7e0900780c */ /* 0x000fe20003f66070 */
[----:B------:R-:W-:Y:S01]  /*aad0*/  @!P6 IMAD.MOV.U32 R4, RZ, RZ, R3 ;  /* 0x000000ffff04e224 */ /* 0x000fe200078e0003 */
[----:B------:R-:W-:Y:S02]  /*aae0*/  PRMT R9, RZ, 0x7610, R9 ;  /* 0x00007610ff097816 */ /* 0x000fe40000000009 */
[----:B------:R-:W-:-:S04]  /*aaf0*/  IADD3 R3, P0, PT, R6, R2, RZ ;  /* 0x0000000206037210 */ /* 0x000fc80007f1e0ff */
[----:B------:R1:W5:Y:S02]  /*ab00*/  @!P6 LDG.E.U16 R9, desc[UR20][R4.64] ;  /* 0x000000140409e981 */ /* 0x000364000c1e1500 */
[----:B-1----:R-:W-:Y:S02]  /*ab10*/  IMAD R4, R68, 0x3, RZ ;  /* 0x0000000344047824 */ /* 0x002fe400078e02ff */
[----:B------:R-:W-:-:S03]  /*ab20*/  VIADD R5, R7, 0xfffffffe ;  /* 0xfffffffe07057836 */ /* 0x000fc60000000000 */
[----:B------:R-:W-:Y:S01]  /*ab30*/  LEA.HI.X.SX32 R4, R4, R0, 0x1, P0 ;  /* 0x0000000004047211 */ /* 0x000fe200000f0eff */
[----:B------:R-:W-:Y:S01]  /*ab40*/  STL [R1+0x2d0], R3 ;  /* 0x0002d00301007387 */ /* 0x000fe20000100800 */
[----:B------:R-:W-:Y:S02]  /*ab50*/  ISETP.GE.U32.AND P6, PT, R5, 0x7fffff7f, PT ;  /* 0x7fffff7f0500780c */ /* 0x000fe40003fc6070 */
[----:B------:R-:W-:Y:S01]  /*ab60*/  PRMT R6, RZ, 0x7610, R6 ;  /* 0x00007610ff067816 */ /* 0x000fe20000000006 */
[----:B------:R1:W-:Y:S01]  /*ab70*/  STL [R1+0x2cc], R4 ;  /* 0x0002cc0401007387 */ /* 0x0003e20000100800 */
[----:B------:R-:W-:Y:S02]  /*ab80*/  @!P1 IMAD.MOV.U32 R5, RZ, RZ, R4 ;  /* 0x000000ffff059224 */ /* 0x000fe400078e0004 */
[----:B------:R-:W-:Y:S01]  /*ab90*/  VIADD R67, R7, 0x7f ;  /* 0x0000007f07437836 */ /* 0x000fe20000000000 */
[----:B0-----:R-:W-:Y:S01]  /*aba0*/  LOP3.LUT R70, R66, 0x7f, RZ, 0xc0, !PT ;  /* 0x0000007f42467812 */ /* 0x001fe200078ec0ff */
[----:B-1----:R-:W-:-:S03]  /*abb0*/  @!P1 IMAD.MOV.U32 R4, RZ, RZ, R3 ;  /* 0x000000ffff049224 */ /* 0x002fc600078e0003 */
[----:B------:R-:W-:Y:S02]  /*abc0*/  ISETP.GT.AND P4, PT, R67, 0x7f, PT ;  /* 0x0000007f4300780c */ /* 0x000fe40003f84270 */
[----:B------:R0:W5:Y:S01]  /*abd0*/  @!P1 LDG.E.U16 R6, desc[UR20][R4.64] ;  /* 0x0000001404069981 */ /* 0x000162000c1e1500 */
[----:B------:R-:W-:Y:S01]  /*abe0*/  LEA R69, P1, R68, R2, 0x2 ;  /* 0x0000000244457211 */ /* 0x000fe200078210ff */
[----:B------:R-:W-:Y:S01]  /*abf0*/  @!P5 IMAD.MOV.U32 R66, RZ, RZ, R2 ;  /* 0x000000ffff42d224 */ /* 0x000fe200078e0002 */
[----:B------:R-:W-:Y:S01]  /*ac00*/  ISETP.LT.AND P0, PT, R70, R7, P4 ;  /* 0x000000074600720c */ /* 0x000fe20002701270 */
[----:B------:R-:W-:Y:S02]  /*ac10*/  @!P5 IMAD.MOV.U32 R67, RZ, RZ, R0 ;  /* 0x000000ffff43d224 */ /* 0x000fe400078e0000 */
[----:B0-----:R-:W-:Y:S01]  /*ac20*/  IMAD.SHL.U32 R4, R68, 0x2, RZ ;  /* 0x0000000244047824 */ /* 0x001fe200078e00ff */
[----:B------:R-:W-:-:S04]  /*ac30*/  PRMT R5, RZ, 0x7610, R5 ;  /* 0x00007610ff057816 */ /* 0x000fc80000000005 */
[----:B------:R-:W-:Y:S02]  /*ac40*/  LEA.HI.X.SX32 R70, R4, R0, 0x1, P1 ;  /* 0x0000000004467211 */ /* 0x000fe400008f0eff */
[----:B------:R0:W5:Y:S03]  /*ac50*/  @!P5 LDG.E.U16 R5, desc[UR20][R66.64] ;  /* 0x000000144205d981 */ /* 0x000166000c1e1500 */
[----:B0-----:R-:W-:Y:S02]  /*ac60*/  IMAD.MOV.U32 R66, RZ, RZ, R70 ;  /* 0x000000ffff427224 */ /* 0x001fe400078e0046 */
[----:B------:R-:W-:-:S05]  /*ac70*/  IMAD.MOV.U32 R67, RZ, RZ, R69 ;  /* 0x000000ffff437224 */ /* 0x000fca00078e0045 */
[----:B------:R-:W-:Y:S02]  /*ac80*/  @!P3 LOP3.LUT R67, R67, R66, RZ, 0x3c, !PT ;  /* 0x000000424343b212 */ /* 0x000fe400078e3cff */
[----:B------:R-:W-:Y:S02]  /*ac90*/  IADD3 R3, P1, PT, R4, R2, RZ ;  /* 0x0000000204037210 */ /* 0x000fe40007f3e0ff */
[C---:B------:R-:W-:Y:S01]  /*aca0*/  @!P3 LOP3.LUT R66, R67.reuse, R66, RZ, 0x3c, !PT ;  /* 0x000000424342b212 */ /* 0x040fe200078e3cff */
[----:B------:R0:W-:Y:S01]  /*acb0*/  STL [R1+0x2c8], R69 ;  /* 0x0002c84501007387 */ /* 0x0001e20000100800 */
[----:B------:R-:W-:Y:S02]  /*acc0*/  PRMT R7, RZ, 0x7610, R7 ;  /* 0x00007610ff077816 */ /* 0x000fe40000000007 */
[----:B------:R-:W-:Y:S01]  /*acd0*/  @!P3 LOP3.LUT R67, R67, R66, RZ, 0x3c, !PT ;  /* 0x000000424343b212 */ /* 0x000fe200078e3cff */
[----:B------:R1:W-:Y:S04]  /*ace0*/  STL [R1+0x2c4], R70 ;  /* 0x0002c44601007387 */ /* 0x0003e80000100800 */
[----:B------:R2:W5:Y:S01]  /*acf0*/  @!P3 LDG.E.U16 R7, desc[UR20][R66.64] ;  /* 0x000000144207b981 */ /* 0x000562000c1e1500 */
[----:B0-----:R-:W-:-:S03]  /*ad00*/  LEA.HI.X.SX32 R69, R68, R0, 0x1, P1 ;  /* 0x0000000044457211 */ /* 0x001fc600008f0eff */
[----:B-1----:R0:W5:Y:S04]  /*ad10*/  LDL.LU R70, [R1+0x7dc] ;  /* 0x0007dc0001467983 */ /* 0x0021680000300800 */
[----:B------:R-:W-:Y:S01]  /*ad20*/  STL [R1+0x2c0], R3 ;  /* 0x0002c00301007387 */ /* 0x000fe20000100800 */
[----:B--2---:R-:W-:Y:S02]  /*ad30*/  @!P6 IMAD.MOV.U32 R67, RZ, RZ, R69 ;  /* 0x000000ffff43e224 */ /* 0x004fe400078e0045 */
[----:B------:R-:W-:Y:S01]  /*ad40*/  @!P6 IMAD.MOV.U32 R66, RZ, RZ, R3 ;  /* 0x000000ffff42e224 */ /* 0x000fe200078e0003 */
[----:B------:R1:W-:Y:S04]  /*ad50*/  STL [R1+0x2bc], R69 ;  /* 0x0002bc4501007387 */ /* 0x0003e80000100800 */
[----:B-1----:R0:W5:Y:S04]  /*ad60*/  LDL.LU R69, [R1+0x7d8] ;  /* 0x0007d80001457983 */ /* 0x0021680000300800 */
[----:B------:R0:W5:Y:S01]  /*ad70*/  LDL.LU R3, [R1+0x7d4] ;  /* 0x0007d40001037983 */ /* 0x0001620000300800 */
[----:B------:R-:W-:-:S04]  /*ad80*/  @!UP1 UIADD3 UR4, UPT, UPT, -UR7, 0x100000, URZ ;  /* 0x0010000007049890 */ /* 0x000fc8000fffe1ff */
[----:B------:R-:W-:Y:S02]  /*ad90*/  @!UP1 USHF.L.U32 UR5, UR4, 0xb, URZ ;  /* 0x0000000b04059899 */ /* 0x000fe400080006ff */
[----:B------:R-:W-:Y:S01]  /*ada0*/  @!UP1 USHF.L.U32 UR4, UR4, 0x1, URZ ;  /* 0x0000000104049899 */ /* 0x000fe200080006ff */
[----:B------:R-:W-:Y:S01]  /*adb0*/  VOTEU.ALL UP1, P2 ;  /* 0x0000000000ff7886 */ /* 0x000fe20001020000 */
[----:B------:R-:W-:-:S06]  /*adc0*/  PRMT R4, RZ, 0x7610, R4 ;  /* 0x00007610ff047816 */ /* 0x000fcc0000000004 */
[----:B------:R0:W5:Y:S04]  /*add0*/  @!P6 LDG.E.U16 R4, desc[UR20][R66.64] ;  /* 0x000000144204e981 */ /* 0x000168000c1e1500 */
[----:B------:R0:W1:Y:S01]  /*ade0*/  @!UP1 SYNCS.EXCH.64 URZ, [UR9+0x8008], UR4 ;  /* 0x0080080409ff95b2 */ /* 0x0000620008000100 */
[----:B----4-:R-:W-:Y:S05]  /*adf0*/  @!P4 BRA `(.L_x_6) ;  /* 0x0000000400b0c947 */ /* 0x010fea0003800000 */
[----:B-----5:R-:W-:Y:S01]  /*ae00*/  PRMT R4, R5, 0x5410, R4 ;  /* 0x0000541005047816 */ /* 0x020fe20000000004 */
[----:B0-----:R-:W2:Y:S01]  /*ae10*/  LDL.LU R66, [R1+0xa0] ;  /* 0x0000a00001427983 */ /* 0x001ea20000300800 */
[----:B------:R-:W-:Y:S02]  /*ae20*/  PRMT R5, R7, 0x5410, R6 ;  /* 0x0000541007057816 */ /* 0x000fe40000000006 */
[----:B------:R-:W-:Y:S01]  /*ae30*/  PRMT R6, R9, 0x5410, R8 ;  /* 0x0000541009067816 */ /* 0x000fe20000000008 */
[----:B------:R-:W3:Y:S01]  /*ae40*/  LDL.LU R67, [R1+0xa8] ;  /* 0x0000a80001437983 */ /* 0x000ee20000300800 */
[----:B------:R-:W-:Y:S02]  /*ae50*/  PRMT R9, R15, 0x5410, R14 ;  /* 0x000054100f097816 */ /* 0x000fe4000000000e */
[----:B------:R-:W-:Y:S02]  /*ae60*/  PRMT R14, R25, 0x5410, R24 ;  /* 0x00005410190e7816 */ /* 0x000fe40000000018 */
[----:B------:R-:W-:-:S02]  /*ae70*/  PRMT R25, R46, 0x5410, R47 ;  /* 0x000054102e197816 */ /* 0x000fc4000000002f */
[----:B------:R-:W-:Y:S01]  /*ae80*/  PRMT R15, R27, 0x5410, R26 ;  /* 0x000054101b0f7816 */ /* 0x000fe2000000001a */
[----:B------:R-:W4:Y:S01]  /*ae90*/  LDL.LU R46, [R1] ;  /* 0x00000000012e7983 */ /* 0x000f220000300800 */
[----:B------:R-:W-:Y:S02]  /*aea0*/  PRMT R26, R48, 0x5410, R49 ;  /* 0x00005410301a7816 */ /* 0x000fe40000000031 */
[----:B------:R-:W-:Y:S01]  /*aeb0*/  PRMT R7, R11, 0x5410, R10 ;  /* 0x000054100b077816 */ /* 0x000fe2000000000a */
[----:B------:R-:W2:Y:S01]  /*aec0*/  LDL.LU R47, [R1+0x4] ;  /* 0x00000400012f7983 */ /* 0x000ea20000300800 */
[----:B------:R-:W-:Y:S02]  /*aed0*/  PRMT R10, R17, 0x5410, R16 ;  /* 0x00005410110a7816 */ /* 0x000fe40000000010 */
[----:B------:R-:W-:Y:S01]  /*aee0*/  PRMT R27, R50, 0x5410, R51 ;  /* 0x00005410321b7816 */ /* 0x000fe20000000033 */
[----:B------:R-:W2:Y:S01]  /*aef0*/  LDL.LU R48, [R1+0xc] ;  /* 0x00000c0001307983 */ /* 0x000ea20000300800 */
[----:B------:R-:W-:-:S02]  /*af00*/  PRMT R16, R29, 0x5410, R28 ;  /* 0x000054101d107816 */ /* 0x000fc4000000001c */
[----:B------:R-:W-:Y:S01]  /*af10*/  PRMT R17, R31, 0x5410, R30 ;  /* 0x000054101f117816 */ /* 0x000fe2000000001e */
[----:B------:R-:W2:Y:S01]  /*af20*/  LDL.LU R49, [R1+0x14] ;  /* 0x0000140001317983 */ /* 0x000ea20000300800 */
        /* <DEDUP_REMOVED lines=33> */
[----:B------:R-:W-:-:S03]  /*b140*/  PRMT R24, R44, 0x5410, R45 ;  /* 0x000054102c187816 */ /* 0x000fc6000000002d */
[----:B------:R-:W2:Y:S04]  /*b150*/  LDL.LU R61, [R1+0x78] ;  /* 0x00007800013d7983 */ /* 0x000ea80000300800 */
[----:B------:R-:W2:Y:S04]  /*b160*/  LDL.LU R62, [R1+0x80] ;  /* 0x00008000013e7983 */ /* 0x000ea80000300800 */
[----:B------:R-:W2:Y:S04]  /*b170*/  LDL.LU R63, [R1+0x88] ;  /* 0x00008800013f7983 */ /* 0x000ea80000300800 */
[----:B------:R-:W2:Y:S04]  /*b180*/  LDL.LU R64, [R1+0x90] ;  /* 0x0000900001407983 */ /* 0x000ea80000300800 */
[----:B------:R-:W2:Y:S04]  /*b190*/  LDL.LU R65, [R1+0x98] ;  /* 0x0000980001417983 */ /* 0x000ea80000300800 */
[----:B------:R-:W2:Y:S04]  /*b1a0*/  LDL.LU R71, [R1+0x9c] ;  /* 0x00009c0001477983 */ /* 0x000ea80000300800 */
[----:B------:R-:W3:Y:S04]  /*b1b0*/  LDL.LU R72, [R1+0xa4] ;  /* 0x0000a40001487983 */ /* 0x000ee80000300800 */
[----:B------:R-:W3:Y:S04]  /*b1c0*/  LDL.LU R73, [R1+0x8c] ;  /* 0x00008c0001497983 */ /* 0x000ee80000300800 */
[----:B------:R-:W3:Y:S04]  /*b1d0*/  LDL.LU R74, [R1+0x94] ;  /* 0x00009400014a7983 */ /* 0x000ee80000300800 */
[----:B------:R-:W3:Y:S04]  /*b1e0*/  LDL.LU R75, [R1+0x7c] ;  /* 0x00007c00014b7983 */ /* 0x000ee80000300800 */
[----:B------:R-:W3:Y:S01]  /*b1f0*/  LDL.LU R76, [R1+0x84] ;  /* 0x00008400014c7983 */ /* 0x000ee20000300800 */
[----:B------:R-:W-:-:S03]  /*b200*/  PRMT R40, R81, 0x5410, R82 ;  /* 0x0000541051287816 */ /* 0x000fc60000000052 */
        /* <DEDUP_REMOVED lines=16> */
[----:B------:R-:W3:Y:S04]  /*b310*/  LDL.LU R88, [R1+0x28] ;  /* 0x0000280001587983 */ /* 0x000ee80000300800 */
[----:B------:R-:W3:Y:S04]  /*b320*/  LDL.LU R89, [R1+0x10] ;  /* 0x0000100001597983 */ /* 0x000ee80000300800 */
[----:B------:R-:W3:Y:S04]  /*b330*/  LDL.LU R90, [R1+0x18] ;  /* 0x00001800015a7983 */ /* 0x000ee80000300800 */
[----:B------:R-:W3:Y:S01]  /*b340*/  LDL.LU R92, [R1+0x8] ;  /* 0x00000800015c7983 */ /* 0x000ee20000300800 */
[----:B----4-:R-:W-:-:S02]  /*b350*/  PRMT R46, R93, 0x5410, R46 ;  /* 0x000054105d2e7816 */ /* 0x010fc4000000002e */
[----:B--2---:R-:W-:Y:S02]  /*b360*/  PRMT R66, R66, 0x5410, R71 ;  /* 0x0000541042427816 */ /* 0x004fe40000000047 */
[----:B---3--:R-:W-:Y:S02]  /*b370*/  PRMT R67, R67, 0x5410, R72 ;  /* 0x0000541043437816 */ /* 0x008fe40000000048 */
[----:B------:R-:W-:Y:S02]  /*b380*/  PRMT R64, R64, 0x5410, R73 ;  /* 0x0000541040407816 */ /* 0x000fe40000000049 */
[----:B------:R-:W-:Y:S02]  /*b390*/  PRMT R65, R65, 0x5410, R74 ;  /* 0x0000541041417816 */ /* 0x000fe4000000004a */
[----:B------:R-:W-:Y:S02]  /*b3a0*/  PRMT R62, R62, 0x5410, R75 ;  /* 0x000054103e3e7816 */ /* 0x000fe4000000004b */
[----:B------:R-:W-:-:S02]  /*b3b0*/  PRMT R63, R63, 0x5410, R76 ;  /* 0x000054103f3f7816 */ /* 0x000fc4000000004c */
[----:B------:R-:W-:Y:S02]  /*b3c0*/  PRMT R60, R60, 0x5410, R77 ;  /* 0x000054103c3c7816 */ /* 0x000fe4000000004d */
[----:B------:R-:W-:Y:S02]  /*b3d0*/  PRMT R61, R61, 0x5410, R78 ;  /* 0x000054103d3d7816 */ /* 0x000fe4000000004e */
        /* <DEDUP_REMOVED lines=12> */
[----:B------:R-:W-:-:S04]  /*b4a0*/  PRMT R47, R47, 0x5410, R92 ;  /* 0x000054102f2f7816 */ /* 0x000fc8000000005c */
[----:B------:R2:W-:Y:S03]  /*b4b0*/  STTM.x64 tmem[UR10+0x40], R4 ;  /* 0x00004004000079ed */ /* 0x0005e6000834000a */
.L_x_6:
[----:B--2--5:R-:W2:Y:S01]  /*b4c0*/  LDL.LU R4, [R1+0xac] ;  /* 0x0000ac0001047983 */ /* 0x024ea20000300800 */
[----:B0-----:R-:W0:Y:S03]  /*b4d0*/  LDCU UR4, c[0x0][0x3b0] ;  /* 0x00007600ff0477ac */ /* 0x001e260008000800 */
[----:B------:R-:W3:Y:S04]  /*b4e0*/  LDL.LU R5, [R1+0xb0] ;  /* 0x0000b00001057983 */ /* 0x000ee80000300800 */
[----:B------:R-:W4:Y:S04]  /*b4f0*/  LDL.LU R6, [R1+0xb4] ;  /* 0x0000b40001067983 */ /* 0x000f280000300800 */
[----:B------:R-:W-:Y:S04]  /*b500*/  STL [R1+0x7e0], R69 ;  /* 0x0007e04501007387 */ /* 0x000fe80000100800 */
[----:B------:R-:W-:Y:S04]  /*b510*/  STL [R1+0x7dc], R68 ;  /* 0x0007dc4401007387 */ /* 0x000fe80000100800 */
[----:B------:R-:W-:Y:S04]  /*b520*/  STL [R1+0x7d8], R2 ;  /* 0x0007d80201007387 */ /* 0x000fe80000100800 */
[----:B------:R1:W-:Y:S04]  /*b530*/  STL [R1+0x7d4], R0 ;  /* 0x0007d40001007387 */ /* 0x0003e80000100800 */
[----:B------:R-:W4:Y:S04]  /*b540*/  LDL.LU R7, [R1+0xbc] ;  /* 0x0000bc0001077983 */ /* 0x000f280000300800 */
        /* <DEDUP_REMOVED lines=59> */
[----:B------:R-:W0:Y:S01]  /*b900*/  LDL.LU R67, [R1+0x1ac] ;  /* 0x0001ac0001437983 */ /* 0x000e220000300800 */
[----:B------:R-:W0:Y:S01]  /*b910*/  FENCE.VIEW.ASYNC.T ;  /* 0x00000000000073c6 */ /* 0x000e220000000200 */
[----:B--2---:R-:W-:-:S02]  /*b920*/  IMAD R4, R4, UR11, RZ ;  /* 0x0000000b04047c24 */ /* 0x004fc4000f8e02ff */
[----:B---3--:R-:W-:-:S03]  /*b930*/  IMAD R5, R5, UR11, RZ ;  /* 0x0000000b05057c24 */ /* 0x008fc6000f8e02ff */
[----:B-1----:R-:W-:Y:S01]  /*b940*/  LEA R0, P1, R4, R70, 0x1 ;  /* 0x0000004604007211 */ /* 0x002fe200078208ff */
[----:B----4-:R-:W-:-:S03]  /*b950*/  IMAD R6, R6, UR11, RZ ;  /* 0x0000000b06067c24 */ /* 0x010fc6000f8e02ff */
[----:B------:R-:W-:Y:S01]  /*b960*/  LEA.HI.X.SX32 R4, R4, R3, 0x1, P1 ;  /* 0x0000000304047211 */ /* 0x000fe200008f0eff */
[----:B------:R1:W-:Y:S01]  /*b970*/  STL [R1+0xc0], R0 ;  /* 0x0000c00001007387 */ /* 0x0003e20000100800 */
[----:B------:R-:W-:-:S03]  /*b980*/  LEA R2, P3, R5, R70, 0x1 ;  /* 0x0000004605027211 */ /* 0x000fc600078608ff */
[----:B------:R2:W-:Y:S01]  /*b990*/  STL [R1+0xbc], R4 ;  /* 0x0000bc0401007387 */ /* 0x0005e20000100800 */
[----:B-1----:R-:W-:-:S03]  /*b9a0*/  LEA R0, P4, R6, R70, 0x1 ;  /* 0x0000004606007211 */ /* 0x002fc600078808ff */
[----:B------:R1:W-:Y:S01]  /*b9b0*/  STL [R1+0xc8], R2 ;  /* 0x0000c80201007387 */ /* 0x0003e20000100800 */
[----:B------:R-:W-:Y:S02]  /*b9c0*/  IMAD R7, R7, UR11, RZ ;  /* 0x0000000b07077c24 */ /* 0x000fe4000f8e02ff */
[----:B------:R-:W-:-:S03]  /*b9d0*/  IMAD R8, R8, UR11, RZ ;  /* 0x0000000b08087c24 */ /* 0x000fc6000f8e02ff */
[-C--:B--2---:R-:W-:Y:S01]  /*b9e0*/  LEA R4, P5, R7, R70.reuse, 0x1 ;  /* 0x0000004607047211 */ /* 0x084fe200078a08ff */
[----:B------:R-:W-:Y:S01]  /*b9f0*/  IMAD R9, R9, UR11, RZ ;  /* 0x0000000b09097c24 */ /* 0x000fe2000f8e02ff */
[----:B-1----:R-:W-:Y:S01]  /*ba00*/  LEA R2, P6, R8, R70, 0x1 ;  /* 0x0000004608027211 */ /* 0x002fe200078c08ff */
[----:B------:R1:W-:Y:S01]  /*ba10*/  STL [R1+0xd0], R0 ;  /* 0x0000d00001007387 */ /* 0x0003e20000100800 */
[----:B------:R-:W-:-:S03]  /*ba20*/  IMAD R10, R10, UR11, RZ ;  /* 0x0000000b0a0a7c24 */ /* 0x000fc6000f8e02ff */
[----:B------:R2:W-:Y:S01]  /*ba30*/  STL [R1+0xd8], R4 ;  /* 0x0000d80401007387 */ /* 0x0005e20000100800 */
[----:B-1----:R-:W-:-:S03]  /*ba40*/  LEA R0, P1, R9, R70, 0x1 ;  /* 0x0000004609007211 */ /* 0x002fc600078208ff */
[----:B------:R1:W-:Y:S01]  /*ba50*/  STL [R1+0xe0], R2 ;  /* 0x0000e00201007387 */ /* 0x0003e20000100800 */
[----:B--2---:R-:W-:-:S03]  /*ba60*/  LEA.HI.X.SX32 R4, R5, R3, 0x1, P3 ;  /* 0x0000000305047211 */ /* 0x004fc600018f0eff */
[----:B------:R2:W-:Y:S01]  /*ba70*/  STL [R1+0xe8], R0 ;  /* 0x0000e80001007387 */ /* 0x0005e20000100800 */
[----:B-1----:R-:W-:-:S03]  /*ba80*/  LEA R2, P3, R10, R70, 0x1 ;  /* 0x000000460a027211 */ /* 0x002fc600078608ff */
[----:B------:R-:W-:Y:S01]  /*ba90*/  STL [R1+0xc4], R4 ;  /* 0x0000c40401007387 */ /* 0x000fe20000100800 */
[----:B--2---:R-:W-:-:S03]  /*baa0*/  LEA.HI.X.SX32 R0, R6, R3, 0x1, P4 ;  /* 0x0000000306007211 */ /* 0x004fc600020f0eff */
[----:B------:R-:W-:Y:S01]  /*bab0*/  STL [R1+0x864], R6 ;  /* 0x0008640601007387 */ /* 0x000fe20000100800 */
[----:B------:R-:W-:-:S03]  /*bac0*/  IMAD R12, R12, UR11, RZ ;  /* 0x0000000b0c0c7c24 */ /* 0x000fc6000f8e02ff */
[----:B------:R-:W-:Y:S01]  /*bad0*/  STL [R1+0xf0], R2 ;  /* 0x0000f00201007387 */ /* 0x000fe20000100800 */
[----:B------:R-:W-:-:S03]  /*bae0*/  IMAD R11, R11, UR11, RZ ;  /* 0x0000000b0b0b7c24 */ /* 0x000fc6000f8e02ff */
[----:B------:R1:W-:Y:S02]  /*baf0*/  STL [R1+0xcc], R0 ;  /* 0x0000cc0001007387 */ /* 0x0003e40000100800 */
[-C--:B------:R-:W-:Y:S02]  /*bb00*/  LEA R85, P4, R11, R70.reuse, 0x1 ;  /* 0x000000460b557211 */ /* 0x080fe400078808ff */
[----:B------:R-:W-:Y:S01]  /*bb10*/  STL [R1+0x888], R7 ;  /* 0x0008880701007387 */ /* 0x000fe20000100800 */
[-C--:B-1----:R-:W-:Y:S02]  /*bb20*/  LEA.HI.X.SX32 R0, R7, R3.reuse, 0x1, P5 ;  /* 0x0000000307007211 */ /* 0x082fe400028f0eff */
[----:B------:R-:W-:Y:S01]  /*bb30*/  LEA R2, P5, R12, R70, 0x1 ;  /* 0x000000460c027211 */ /* 0x000fe200078a08ff */
[----:B------:R-:W-:Y:S02]  /*bb40*/  IMAD R13, R13, UR11, RZ ;  /* 0x0000000b0d0d7c24 */ /* 0x000fe4000f8e02ff */
[----:B------:R1:W-:Y:S04]  /*bb50*/  STL [R1+0xd4], R0 ;  /* 0x0000d40001007387 */ /* 0x0003e80000100800 */
[----:B------:R-:W-:Y:S01]  /*bb60*/  STL [R1+0x8a8], R8 ;  /* 0x0008a80801007387 */ /* 0x000fe20000100800 */
[----:B-1----:R-:W-:-:S03]  /*bb70*/  LEA.HI.X.SX32 R0, R8, R3, 0x1, P6 ;  /* 0x0000000308007211 */ /* 0x002fc600030f0eff */
[----:B------:R1:W-:Y:S01]  /*bb80*/  STL [R1+0x100], R2 ;  /* 0x0001000201007387 */ /* 0x0003e20000100800 */
[----:B------:R-:W-:-:S03]  /*bb90*/  IMAD R14, R14, UR11, RZ ;  /* 0x0000000b0e0e7c24 */ /* 0x000fc6000f8e02ff */
[----:B------:R-:W-:Y:S04]  /*bba0*/  STL [R1+0xf8], R85 ;  /* 0x0000f85501007387 */ /* 0x000fe80000100800 */
[----:B------:R2:W-:Y:S01]  /*bbb0*/  STL [R1+0xdc], R0 ;  /* 0x0000dc0001007387 */ /* 0x0005e20000100800 */
[----:B-1----:R-:W-:-:S03]  /*bbc0*/  LEA.HI.X.SX32 R2, R9, R3, 0x1, P1 ;  /* 0x0000000309027211 */ /* 0x002fc600008f0eff */
[----:B------:R-:W-:Y:S01]  /*bbd0*/  STL [R1+0x7e4], R85 ;  /* 0x0007e45501007387 */ /* 0x000fe20000100800 */
[----:B--2---:R-:W-:-:S03]  /*bbe0*/  LEA R0, P6, R13, R70, 0x1 ;  /* 0x000000460d007211 */ /* 0x004fc600078c08ff */
[----:B------:R-:W-:Y:S01]  /*bbf0*/  STL [R1+0x82c], R9 ;  /* 0x00082c0901007387 */ /* 0x000fe20000100800 */
[----:B------:R-:W-:-:S03]  /*bc00*/  IMAD R15, R15, UR11, RZ ;  /* 0x0000000b0f0f7c24 */ /* 0x000fc6000f8e02ff */
[----:B------:R1:W-:Y:S04]  /*bc10*/  STL [R1+0x108], R0 ;  /* 0x0001080001007387 */ /* 0x0003e80000100800 */
[----:B------:R2:W-:Y:S01]  /*bc20*/  STL [R1+0xe4], R2 ;  /* 0x0000e40201007387 */ /* 0x0005e20000100800 */
[----:B-1----:R-:W-:-:S03]  /*bc30*/  LEA R0, P1, R14, R70, 0x1 ;  /* 0x000000460e007211 */ /* 0x002fc600078208ff */
[----:B------:R-:W-:Y:S01]  /*bc40*/  STL [R1+0x848], R10 ;  /* 0x0008480a01007387 */ /* 0x000fe20000100800 */
[----:B--2---:R-:W-:-:S03]  /*bc50*/  LEA.HI.X.SX32 R2, R10, R3, 0x1, P3 ;  /* 0x000000030a027211 */ /* 0x004fc600018f0eff */
[----:B------:R1:W-:Y:S01]  /*bc60*/  STL [R1+0x110], R0 ;  /* 0x0001100001007387 */ /* 0x0003e20000100800 */
[----:B------:R-:W-:Y:S02]  /*bc70*/  IMAD R16, R16, UR11, RZ ;  /* 0x0000000b10107c24 */ /* 0x000fe4000f8e02ff */
[----:B------:R-:W-:Y:S01]  /*bc80*/  IMAD R17, R17, UR11, RZ ;  /* 0x0000000b11117c24 */ /* 0x000fe2000f8e02ff */
[----:B------:R2:W-:Y:S01]  /*bc90*/  STL [R1+0xec], R2 ;  /* 0x0000ec0201007387 */ /* 0x0005e20000100800 */
[-C--:B------:R-:W-:Y:S02]  /*bca0*/  LEA.HI.X.SX32 R86, R11, R3.reuse, 0x1, P4 ;  /* 0x000000030b567211 */ /* 0x080fe400020f0eff */
[-C--:B-1----:R-:W-:Y:S01]  /*bcb0*/  LEA R0, P3, R15, R70.reuse, 0x1 ;  /* 0x000000460f007211 */ /* 0x082fe200078608ff */
[----:B------:R-:W-:Y:S01]  /*bcc0*/  STL [R1+0x868], R11 ;  /* 0x0008680b01007387 */ /* 0x000fe20000100800 */
[-C--:B------:R-:W-:Y:S02]  /*bcd0*/  LEA R9, P4, R16, R70.reuse, 0x1 ;  /* 0x0000004610097211 */ /* 0x080fe400078808ff */
[----:B--2---:R-:W-:Y:S01]  /*bce0*/  LEA.HI.X.SX32 R2, R12, R3, 0x1, P5 ;  /* 0x000000030c027211 */ /* 0x004fe200028f0eff */
[----:B------:R1:W-:Y:S04]  /*bcf0*/  STL [R1+0x130], R0 ;  /* 0x0001300001007387 */ /* 0x0003e80000100800 */
[----:B------:R-:W-:Y:S04]  /*bd00*/  STL [R1+0x88c], R12 ;  /* 0x00088c0c01007387 */ /* 0x000fe80000100800 */
[----:B------:R-:W-:Y:S01]  /*bd10*/  STL [R1+0xfc], R2 ;  /* 0x0000fc0201007387 */ /* 0x000fe20000100800 */
[----:B-1----:R-:W-:-:S03]  /*bd20*/  LEA R0, P5, R17, R70, 0x1 ;  /* 0x0000004611007211 */ /* 0x002fc600078a08ff */
[----:B------:R-:W-:Y:S04]  /*bd30*/  STL [R1+0xf4], R86 ;  /* 0x0000f45601007387 */ /* 0x000fe80000100800 */
[----:B------:R-:W-:Y:S04]  /*bd40*/  STL [R1+0x138], R9 ;  /* 0x0001380901007387 */ /* 0x000fe80000100800 */
[----:B------:R1:W-:Y:S04]  /*bd50*/  STL [R1+0x140], R0 ;  /* 0x0001400001007387 */ /* 0x0003e80000100800 */
[----:B------:R-:W-:Y:S01]  /*bd60*/  STL [R1+0x838], R9 ;  /* 0x0008380901007387 */ /* 0x000fe20000100800 */
[----:B-1----:R-:W-:-:S03]  /*bd70*/  LEA.HI.X.SX32 R0, R13, R3, 0x1, P6 ;  /* 0x000000030d007211 */ /* 0x002fc600030f0eff */
[----:B------:R1:W-:Y:S01]  /*bd80*/  STL [R1+0x7e8], R86 ;  /* 0x0007e85601007387 */ /* 0x0003e20000100800 */
[----:B------:R-:W-:-:S03]  /*bd90*/  IMAD R18, R18, UR12, RZ ;  /* 0x0000000c12127c24 */ /* 0x000fc6000f8e02ff */
[----:B------:R-:W-:Y:S04]  /*bda0*/  STL [R1+0x8ac], R13 ;  /* 0x0008ac0d01007387 */ /* 0x000fe80000100800 */
[----:B------:R2:W-:Y:S01]  /*bdb0*/  STL [R1+0x104], R0 ;  /* 0x0001040001007387 */ /* 0x0005e20000100800 */
[----:B------:R-:W-:Y:S01]  /*bdc0*/  IMAD R19, R19, UR13, RZ ;  /* 0x0000000d13137c24 */ /* 0x000fe2000f8e02ff */
[----:B-1----:R-:W-:Y:S01]  /*bdd0*/  LEA R86, P6, R18, R70, 0x1 ;  /* 0x0000004612567211 */ /* 0x002fe200078c08ff */
[----:B------:R-:W-:Y:S01]  /*bde0*/  IMAD R20, R20, UR14, RZ ;  /* 0x0000000e14147c24 */ /* 0x000fe2000f8e02ff */
[----:B------:R-:W-:Y:S01]  /*bdf0*/  STL [R1+0x830], R14 ;  /* 0x0008300e01007387 */ /* 0x000fe20000100800 */
[----:B--2---:R-:W-:-:S05]  /*be00*/  LEA.HI.X.SX32 R0, R14, R3, 0x1, P1 ;  /* 0x000000030e007211 */ /* 0x004fca00008f0eff */
[----:B------:R1:W-:Y:S01]  /*be10*/  STL [R1+0x10c], R0 ;  /* 0x00010c0001007387 */ /* 0x0003e20000100800 */
[----:B------:R-:W-:Y:S01]  /*be20*/  LEA R71, P1, R19, R70, 0x1 ;  /* 0x0000004613477211 */ /* 0x000fe200078208ff */
[----:B------:R-:W-:Y:S02]  /*be30*/  IMAD R21, R21, UR15, RZ ;  /* 0x0000000f15157c24 */ /* 0x000fe4000f8e02ff */
[----:B------:R-:W-:Y:S01]  /*be40*/  STL [R1+0x84c], R15 ;  /* 0x00084c0f01007387 */ /* 0x000fe20000100800 */
[----:B-1----:R-:W-:-:S03]  /*be50*/  LEA.HI.X.SX32 R0, R15, R3, 0x1, P3 ;  /* 0x000000030f007211 */ /* 0x002fc600018f0eff */
[----:B------:R-:W-:Y:S01]  /*be60*/  STL [R1+0x148], R86 ;  /* 0x0001485601007387 */ /* 0x000fe20000100800 */
[-C--:B------:R-:W-:Y:S01]  /*be70*/  LEA R13, P3, R20, R70.reuse, 0x1 ;  /* 0x00000046140d7211 */ /* 0x080fe200078608ff */
[----:B------:R-:W-:Y:S01]  /*be80*/  IMAD R22, R22, UR16, RZ ;  /* 0x0000001016167c24 */ /* 0x000fe2000f8e02ff */
[----:B------:R-:W-:Y:S01]  /*be90*/  LEA.HI.X.SX32 R14, R16, R3, 0x1, P4 ;  /* 0x00000003100e7211 */ /* 0x000fe200020f0eff */
[----:B------:R1:W-:Y:S01]  /*bea0*/  STL [R1+0x12c], R0 ;  /* 0x00012c0001007387 */ /* 0x0003e20000100800 */
[----:B------:R-:W-:-:S03]  /*beb0*/  LEA R12, P4, R21, R70, 0x1 ;  /* 0x00000046150c7211 */ /* 0x000fc600078808ff */
[----:B------:R-:W-:Y:S01]  /*bec0*/  STL [R1+0x7f8], R86 ;  /* 0x0007f85601007387 */ /* 0x000fe20000100800 */
[----:B------:R-:W-:-:S03]  /*bed0*/  IMAD R23, R23, UR17, RZ ;  /* 0x0000001117177c24 */ /* 0x000fc6000f8e02ff */
[----:B------:R-:W-:Y:S01]  /*bee0*/  STL [R1+0x86c], R16 ;  /* 0x00086c1001007387 */ /* 0x000fe20000100800 */
[----:B-1----:R-:W-:-:S03]  /*bef0*/  LEA.HI.X.SX32 R0, R17, R3, 0x1, P5 ;  /* 0x0000000311007211 */ /* 0x002fc600028f0eff */
[----:B------:R-:W-:Y:S01]  /*bf00*/  STL [R1+0x150], R71 ;  /* 0x0001504701007387 */ /* 0x000fe20000100800 */
[----:B------:R-:W-:-:S03]  /*bf10*/  IMAD R24, R24, UR18, RZ ;  /* 0x0000001218187c24 */ /* 0x000fc6000f8e02ff */
[----:B------:R-:W-:Y:S01]  /*bf20*/  STL [R1+0x158], R13 ;  /* 0x0001580d01007387 */ /* 0x000fe20000100800 */
[----:B------:R-:W-:-:S03]  /*bf30*/  LEA R11, P5, R22, R70, 0x1 ;  /* 0x00000046160b7211 */ /* 0x000fc600078a08ff */
[----:B------:R1:W-:Y:S04]  /*bf40*/  STL [R1+0x7ec], R71 ;  /* 0x0007ec4701007387 */ /* 0x0003e80000100800 */
[----:B------:R-:W-:Y:S04]  /*bf50*/  STL [R1+0x134], R14 ;  /* 0x0001340e01007387 */ /* 0x000fe80000100800 */
[----:B------:R-:W-:Y:S01]  /*bf60*/  STL [R1+0x83c], R14 ;  /* 0x00083c0e01007387 */ /* 0x000fe20000100800 */
[----:B-1----:R-:W-:-:S03]  /*bf70*/  LEA.HI.X.SX32 R71, R18, R3, 0x1, P6 ;  /* 0x0000000312477211 */ /* 0x002fc600030f0eff */
[----:B------:R-:W-:Y:S01]  /*bf80*/  STL [R1+0x890], R17 ;  /* 0x0008901101007387 */ /* 0x000fe20000100800 */
[----:B------:R-:W-:-:S03]  /*bf90*/  LEA R10, P6, R23, R70, 0x1 ;  /* 0x00000046170a7211 */ /* 0x000fc600078c08ff */
[----:B------:R-:W-:Y:S01]  /*bfa0*/  STL [R1+0x160], R12 ;  /* 0x0001600c01007387 */ /* 0x000fe20000100800 */
[----:B------:R-:W-:-:S03]  /*bfb0*/  LEA.HI.X.SX32 R84, R19, R3, 0x1, P1 ;  /* 0x0000000313547211 */ /* 0x000fc600008f0eff */
[----:B------:R1:W-:Y:S01]  /*bfc0*/  STL [R1+0x13c], R0 ;  /* 0x00013c0001007387 */ /* 0x0003e20000100800 */
[----:B------:R-:W-:-:S03]  /*bfd0*/  IMAD R25, R25, UR19, RZ ;  /* 0x0000001319197c24 */ /* 0x000fc6000f8e02ff */
[----:B------:R-:W-:Y:S04]  /*bfe0*/  STL [R1+0x894], R12 ;  /* 0x0008940c01007387 */ /* 0x000fe80000100800 */
[----:B------:R-:W-:Y:S01]  /*bff0*/  STL [R1+0x168], R11 ;  /* 0x0001680b01007387 */ /* 0x000fe20000100800 */
[----:B-1----:R-:W-:-:S03]  /*c000*/  LEA R0, P1, R24, R70, 0x1 ;  /* 0x0000004618007211 */ /* 0x002fc600078208ff */
[----:B------:R-:W-:Y:S01]  /*c010*/  STL [R1+0x870], R11 ;  /* 0x0008700b01007387 */ /* 0x000fe20000100800 */
[----:B------:R-:W-:-:S03]  /*c020*/  LEA.HI.X.SX32 R2, R20, R3, 0x1, P3 ;  /* 0x0000000314027211 */ /* 0x000fc600018f0eff */
[----:B------:R-:W-:Y:S04]  /*c030*/  STL [R1+0x834], R19 ;  /* 0x0008341301007387 */ /* 0x000fe80000100800 */
[----:B------:R-:W-:Y:S04]  /*c040*/  STL [R1+0x170], R10 ;  /* 0x0001700a01007387 */ /* 0x000fe80000100800 */
[----:B------:R-:W-:Y:S04]  /*c050*/  STL [R1+0x850], R10 ;  /* 0x0008500a01007387 */ /* 0x000fe80000100800 */
[----:B------:R1:W-:Y:S04]  /*c060*/  STL [R1+0x178], R0 ;  /* 0x0001780001007387 */ /* 0x0003e80000100800 */
[----:B------:R-:W-:Y:S04]  /*c070*/  STL [R1+0x144], R71 ;  /* 0x0001444701007387 */ /* 0x000fe80000100800 */
[----:B------:R-:W-:Y:S01]  /*c080*/  STL [R1+0x7fc], R71 ;  /* 0x0007fc4701007387 */ /* 0x000fe20000100800 */
[----:B-1----:R-:W-:-:S03]  /*c090*/  LEA R0, P3, R25, R70, 0x1 ;  /* 0x0000004619007211 */ /* 0x002fc600078608ff */
[----:B------:R-:W-:Y:S04]  /*c0a0*/  STL [R1+0x854], R20 ;  /* 0x0008541401007387 */ /* 0x000fe80000100800 */
[----:B------:R-:W-:Y:S04]  /*c0b0*/  STL [R1+0x154], R2 ;  /* 0x0001540201007387 */ /* 0x000fe80000100800 */
[----:B------:R-:W-:Y:S04]  /*c0c0*/  STL [R1+0x14c], R84 ;  /* 0x00014c5401007387 */ /* 0x000fe80000100800 */
[----:B------:R-:W-:Y:S04]  /*c0d0*/  STL [R1+0x7f0], R84 ;  /* 0x0007f05401007387 */ /* 0x000fe80000100800 */
[----:B------:R1:W-:Y:S01]  /*c0e0*/  STL [R1+0x180], R0 ;  /* 0x0001800001007387 */ /* 0x0003e20000100800 */
[----:B------:R-:W-:-:S03]  /*c0f0*/  IMAD R26, R26, UR22, RZ ;  /* 0x000000161a1a7c24 */ /* 0x000fc6000f8e02ff */
[----:B------:R-:W-:Y:S01]  /*c100*/  STL [R1+0x874], R21 ;  /* 0x0008741501007387 */ /* 0x000fe20000100800 */
[----:B-1----:R-:W-:-:S05]  /*c110*/  LEA.HI.X.SX32 R0, R21, R3, 0x1, P4 ;  /* 0x0000000315007211 */ /* 0x002fca00020f0eff */
[----:B------:R1:W-:Y:S01]  /*c120*/  STL [R1+0x15c], R0 ;  /* 0x00015c0001007387 */ /* 0x0003e20000100800 */
[----:B------:R-:W-:Y:S01]  /*c130*/  LEA R69, P4, R26, R70, 0x1 ;  /* 0x000000461a457211 */ /* 0x000fe200078808ff */
[----:B------:R-:W-:Y:S02]  /*c140*/  IMAD R27, R27, UR23, RZ ;  /* 0x000000171b1b7c24 */ /* 0x000fe4000f8e02ff */
[----:B------:R-:W-:Y:S01]  /*c150*/  STL [R1+0x898], R22 ;  /* 0x0008981601007387 */ /* 0x000fe20000100800 */
[----:B-1----:R-:W-:-:S05]  /*c160*/  LEA.HI.X.SX32 R0, R22, R3, 0x1, P5 ;  /* 0x0000000316007211 */ /* 0x002fca00028f0eff */
[----:B------:R1:W-:Y:S01]  /*c170*/  STL [R1+0x164], R0 ;  /* 0x0001640001007387 */ /* 0x0003e20000100800 */
[----:B------:R-:W-:-:S03]  /*c180*/  LEA R82, P5, R27, R70, 0x1 ;  /* 0x000000461b527211 */ /* 0x000fc600078a08ff */
[----:B------:R-:W-:Y:S01]  /*c190*/  STL [R1+0x188], R69 ;  /* 0x0001884501007387 */ /* 0x000fe20000100800 */
[----:B-1----:R-:W-:-:S03]  /*c1a0*/  LEA.HI.X.SX32 R0, R23, R3, 0x1, P6 ;  /* 0x0000000317007211 */ /* 0x002fc600030f0eff */
[----:B------:R-:W-:Y:S01]  /*c1b0*/  STL [R1+0x7f4], R69 ;  /* 0x0007f44501007387 */ /* 0x000fe20000100800 */
[----:B------:R-:W-:-:S03]  /*c1c0*/  IMAD R28, R28, UR24, RZ ;  /* 0x000000181c1c7c24 */ /* 0x000fc6000f8e02ff */
[----:B------:R1:W-:Y:S01]  /*c1d0*/  STL [R1+0x16c], R0 ;  /* 0x00016c0001007387 */ /* 0x0003e20000100800 */
[----:B------:R-:W-:Y:S01]  /*c1e0*/  IMAD R29, R29, UR25, RZ ;  /* 0x000000191d1d7c24 */ /* 0x000fe2000f8e02ff */
[-C--:B------:R-:W-:Y:S02]  /*c1f0*/  LEA R8, P6, R28, R70.reuse, 0x1 ;  /* 0x000000461c087211 */ /* 0x080fe400078c08ff */
[----:B------:R-:W-:Y:S01]  /*c200*/  STL [R1+0x190], R82 ;  /* 0x0001905201007387 */ /* 0x000fe20000100800 */
[----:B------:R-:W-:Y:S01]  /*c210*/  IMAD R30, R30, UR26, RZ ;  /* 0x0000001a1e1e7c24 */ /* 0x000fe2000f8e02ff */
[----:B-1----:R-:W-:Y:S02]  /*c220*/  LEA.HI.X.SX32 R0, R24, R3, 0x1, P1 ;  /* 0x0000000318007211 */ /* 0x002fe400008f0eff */
[----:B------:R-:W-:Y:S01]  /*c230*/  STL [R1+0x800], R82 ;  /* 0x0008005201007387 */ /* 0x000fe20000100800 */
[----:B------:R-:W-:Y:S01]  /*c240*/  IMAD R31, R31, UR27, RZ ;  /* 0x0000001b1f1f7c24 */ /* 0x000fe2000f8e02ff */
[----:B------:R-:W-:-:S02]  /*c250*/  LEA R7, P1, R29, R70, 0x1 ;  /* 0x000000461d077211 */ /* 0x000fc400078208ff */
[----:B------:R1:W-:Y:S01]  /*c260*/  STL [R1+0x174], R0 ;  /* 0x0001740001007387 */ /* 0x0003e20000100800 */
[----:B------:R-:W-:-:S03]  /*c270*/  LEA.HI.X.SX32 R85, R26, R3, 0x1, P4 ;  /* 0x000000031a557211 */ /* 0x000fc600020f0eff */
[----:B------:R-:W-:Y:S01]  /*c280*/  STL [R1+0x198], R8 ;  /* 0x0001980801007387 */ /* 0x000fe20000100800 */
[----:B-1----:R-:W-:Y:S02]  /*c290*/  LEA.HI.X.SX32 R0, R25, R3, 0x1, P3 ;  /* 0x0000000319007211 */ /* 0x002fe400018f0eff */
[-C--:B------:R-:W-:Y:S01]  /*c2a0*/  LEA R6, P3, R30, R70.reuse, 0x1 ;  /* 0x000000461e067211 */ /* 0x080fe200078608ff */
[----:B------:R-:W-:Y:S02]  /*c2b0*/  IMAD R32, R32, UR28, RZ ;  /* 0x0000001c20207c24 */ /* 0x000fe4000f8e02ff */
[----:B------:R1:W-:Y:S04]  /*c2c0*/  STL [R1+0x17c], R0 ;  /* 0x00017c0001007387 */ /* 0x0003e80000100800 */
[----:B------:R-:W-:Y:S04]  /*c2d0*/  STL [R1+0x1a0], R7 ;  /* 0x0001a00701007387 */ /* 0x000fe80000100800 */
[----:B------:R-:W-:Y:S01]  /*c2e0*/  STL [R1+0x89c], R7 ;  /* 0x00089c0701007387 */ /* 0x000fe20000100800 */
[----:B-1----:R-:W-:-:S03]  /*c2f0*/  LEA R0, P4, R31, R70, 0x1 ;  /* 0x000000461f007211 */ /* 0x002fc600078808ff */
[----:B------:R-:W-:Y:S01]  /*c300*/  STL [R1+0x858], R26 ;  /* 0x0008581a01007387 */ /* 0x000fe20000100800 */
[----:B------:R-:W-:-:S03]  /*c310*/  LEA.HI.X.SX32 R83, R27, R3, 0x1, P5 ;  /* 0x000000031b537211 */ /* 0x000fc600028f0eff */
[----:B------:R-:W-:Y:S01]  /*c320*/  STL [R1+0x1a8], R6 ;  /* 0x0001a80601007387 */ /* 0x000fe20000100800 */
[----:B------:R-:W-:-:S03]  /*c330*/  IMAD R33, R33, UR29, RZ ;  /* 0x0000001d21217c24 */ /* 0x000fc6000f8e02ff */
[----:B------:R-:W-:Y:S04]  /*c340*/  STL [R1+0x878], R6 ;  /* 0x0008780601007387 */ /* 0x000fe80000100800 */
[----:B------:R1:W-:Y:S01]  /*c350*/  STL [R1+0x1b0], R0 ;  /* 0x0001b00001007387 */ /* 0x0003e20000100800 */
[----:B------:R-:W-:-:S03]  /*c360*/  LEA.HI.X.SX32 R2, R28, R3, 0x1, P6 ;  /* 0x000000031c027211 */ /* 0x000fc600030f0eff */
[----:B------:R-:W-:Y:S01]  /*c370*/  STL [R1+0x87c], R27 ;  /* 0x00087c1b01007387 */ /* 0x000fe20000100800 */
[----:B-1----:R-:W-:-:S03]  /*c380*/  LEA R0, P5, R32, R70, 0x1 ;  /* 0x0000004620007211 */ /* 0x002fc600078a08ff */
[----:B------:R-:W-:Y:S04]  /*c390*/  STL [R1+0x184], R85 ;  /* 0x0001845501007387 */ /* 0x000fe80000100800 */
[----:B------:R-:W-:Y:S04]  /*c3a0*/  STL [R1+0x804], R85 ;  /* 0x0008045501007387 */ /* 0x000fe80000100800 */
[----:B------:R1:W-:Y:S01]  /*c3b0*/  STL [R1+0x1b8], R0 ;  /* 0x0001b80001007387 */ /* 0x0003e20000100800 */
[----:B------:R-:W-:-:S03]  /*c3c0*/  LEA.HI.X.SX32 R4, R29, R3, 0x1, P1 ;  /* 0x000000031d047211 */ /* 0x000fc600008f0eff */
[----:B------:R-:W-:Y:S04]  /*c3d0*/  STL [R1+0x8a0], R28 ;  /* 0x0008a01c01007387 */ /* 0x000fe80000100800 */
[----:B------:R2:W-:Y:S01]  /*c3e0*/  STL [R1+0x194], R2 ;  /* 0x0001940201007387 */ /* 0x0005e20000100800 */
[----:B-1----:R-:W-:-:S03]  /*c3f0*/  LEA R0, P6, R33, R70, 0x1 ;  /* 0x0000004621007211 */ /* 0x002fc600078c08ff */
[----:B------:R-:W-:Y:S01]  /*c400*/  STL [R1+0x18c], R83 ;  /* 0x00018c5301007387 */ /* 0x000fe20000100800 */
[----:B------:R-:W-:-:S03]  /*c410*/  IMAD R34, R34, UR30, RZ ;  /* 0x0000001e22227c24 */ /* 0x000fc6000f8e02ff */
[----:B------:R-:W-:Y:S04]  /*c420*/  STL [R1+0x808], R83 ;  /* 0x0008085301007387 */ /* 0x000fe80000100800 */
[----:B------:R1:W-:Y:S01]  /*c430*/  STL [R1+0x1c0], R0 ;  /* 0x0001c00001007387 */ /* 0x0003e20000100800 */
[----:B--2---:R-:W-:-:S03]  /*c440*/  LEA R2, P1, R34, R70, 0x1 ;  /* 0x0000004622027211 */ /* 0x004fc600078208ff */
[----:B------:R-:W-:Y:S01]  /*c450*/  STL [R1+0x19c], R4 ;  /* 0x00019c0401007387 */ /* 0x000fe20000100800 */
[----:B-1----:R-:W-:-:S03]  /*c460*/  LEA.HI.X.SX32 R0, R30, R3, 0x1, P3 ;  /* 0x000000031e007211 */ /* 0x002fc600018f0eff */
[----:B------:R-:W-:Y:S01]  /*c470*/  STL [R1+0x818], R30 ;  /* 0x0008181e01007387 */ /* 0x000fe20000100800 */
[----:B------:R-:W-:-:S03]  /*c480*/  IMAD R36, R36, UR32, RZ ;  /* 0x0000002024247c24 */ /* 0x000fc6000f8e02ff */
[----:B------:R1:W-:Y:S01]  /*c490*/  STL [R1+0x1a4], R0 ;  /* 0x0001a40001007387 */ /* 0x0003e20000100800 */
[----:B------:R-:W-:-:S03]  /*c4a0*/  IMAD R35, R35, UR31, RZ ;  /* 0x0000001f23237c24 */ /* 0x000fc6000f8e02ff */
[----:B------:R-:W-:Y:S01]  /*c4b0*/  STL [R1+0x840], R31 ;  /* 0x0008401f01007387 */ /* 0x000fe20000100800 */
[----:B-1----:R-:W-:-:S03]  /*c4c0*/  LEA.HI.X.SX32 R0, R31, R3, 0x1, P4 ;  /* 0x000000031f007211 */ /* 0x002fc600020f0eff */
[----:B------:R-:W-:Y:S01]  /*c4d0*/  STL [R1+0x1c8], R2 ;  /* 0x0001c80201007387 */ /* 0x000fe20000100800 */
[----:B------:R-:W-:-:S03]  /*c4e0*/  LEA R80, P3, R35, R70, 0x1 ;  /* 0x0000004623507211 */ /* 0x000fc600078608ff */
[----:B------:R1:W-:Y:S04]  /*c4f0*/  STL [R1+0x1ac], R0 ;  /* 0x0001ac0001007387 */ /* 0x0003e80000100800 */
[----:B------:R2:W-:Y:S01]  /*c500*/  STL [R1+0x80c], R2 ;  /* 0x00080c0201007387 */ /* 0x0005e20000100800 */
[----:B------:R-:W-:-:S03]  /*c510*/  IMAD R37, R37, UR33, RZ ;  /* 0x0000002125257c24 */ /* 0x000fc6000f8e02ff */
[----:B------:R-:W-:Y:S01]  /*c520*/  STL [R1+0x85c], R32 ;  /* 0x00085c2001007387 */ /* 0x000fe20000100800 */
[----:B-1----:R-:W-:Y:S02]  /*c530*/  LEA.HI.X.SX32 R0, R32, R3, 0x1, P5 ;  /* 0x0000000320007211 */ /* 0x002fe400028f0eff */
[----:B--2---:R-:W-:Y:S01]  /*c540*/  LEA R2, P4, R36, R70, 0x1 ;  /* 0x0000004624027211 */ /* 0x004fe200078808ff */
[----:B------:R-:W-:-:S04]  /*c550*/  IMAD R38, R38, UR34, RZ ;  /* 0x0000002226267c24 */ /* 0x000fc8000f8e02ff */
[----:B------:R1:W-:Y:S01]  /*c560*/  STL [R1+0x1d8], R2 ;  /* 0x0001d80201007387 */ /* 0x0003e20000100800 */
[----:B------:R-:W-:-:S03]  /*c570*/  IMAD R39, R39, UR35, RZ ;  /* 0x0000002327277c24 */ /* 0x000fc6000f8e02ff */
[----:B------:R-:W-:Y:S04]  /*c580*/  STL [R1+0x1d0], R80 ;  /* 0x0001d05001007387 */ /* 0x000fe80000100800 */
[----:B------:R2:W-:Y:S01]  /*c590*/  STL [R1+0x1b4], R0 ;  /* 0x0001b40001007387 */ /* 0x0005e20000100800 */
[----:B-1----:R-:W-:-:S03]  /*c5a0*/  LEA.HI.X.SX32 R2, R33, R3, 0x1, P6 ;  /* 0x0000000321027211 */ /* 0x002fc600030f0eff */
[----:B------:R-:W-:Y:S01]  /*c5b0*/  STL [R1+0x810], R80 ;  /* 0x0008105001007387 */ /* 0x000fe20000100800 */
[-C--:B------:R-:W-:Y:S02]  /*c5c0*/  LEA R32, P6, R38, R70.reuse, 0x1 ;  /* 0x0000004626207211 */ /* 0x080fe400078c08ff */
[-C--:B--2---:R-:W-:Y:S01]  /*c5d0*/  LEA R0, P5, R37, R70.reuse, 0x1 ;  /* 0x0000004625007211 */ /* 0x084fe200078a08ff */
[----:B------:R-:W-:Y:S01]  /*c5e0*/  STL [R1+0x880], R33 ;  /* 0x0008802101007387 */ /* 0x000fe20000100800 */
[-C--:B------:R-:W-:Y:S02]  /*c5f0*/  LEA.HI.X.SX32 R68, R34, R3.reuse, 0x1, P1 ;  /* 0x0000000322447211 */ /* 0x080fe400008f0eff */
[----:B------:R-:W-:Y:S01]  /*c600*/  LEA R31, P1, R39, R70, 0x1 ;  /* 0x00000046271f7211 */ /* 0x000fe200078208ff */
[----:B------:R1:W-:Y:S04]  /*c610*/  STL [R1+0x1e0], R0 ;  /* 0x0001e00001007387 */ /* 0x0003e80000100800 */
[----:B------:R2:W-:Y:S04]  /*c620*/  STL [R1+0x8a4], R34 ;  /* 0x0008a42201007387 */ /* 0x0005e80000100800 */
[----:B------:R-:W-:Y:S04]  /*c630*/  STL [R1+0x1bc], R2 ;  /* 0x0001bc0201007387 */ /* 0x000fe80000100800 */
[----:B------:R-:W-:Y:S04]  /*c640*/  STL [R1+0x1e8], R32 ;  /* 0x0001e82001007387 */ /* 0x000fe80000100800 */
[----:B------:R3:W-:Y:S04]  /*c650*/  STL [R1+0x884], R32 ;  /* 0x0008842001007387 */ /* 0x0007e80000100800 */
[----:B------:R-:W-:Y:S04]  /*c660*/  STL [R1+0x814], R2 ;  /* 0x0008140201007387 */ /* 0x000fe80000100800 */
[----:B------:R-:W-:Y:S04]  /*c670*/  STL [R1+0x1f0], R31 ;  /* 0x0001f01f01007387 */ /* 0x000fe80000100800 */
[----:B------:R4:W-:Y:S04]  /*c680*/  STL [R1+0x860], R31 ;  /* 0x0008601f01007387 */ /* 0x0009e80000100800 */
[----:B------:R-:W4:Y:S04]  /*c690*/  LDL R5, [R1+0xbc] ;  /* 0x0000bc0001057983 */ /* 0x000f280000100800 */
[----:B------:R-:W4:Y:S01]  /*c6a0*/  LDL R4, [R1+0xc0] ;  /* 0x0000c00001047983 */ /* 0x000f220000100800 */
[----:B------:R-:W-:Y:S01]  /*c6b0*/  IMAD R40, R40, UR36, RZ ;  /* 0x0000002428287c24 */ /* 0x000fe2000f8e02ff */
[----:B------:R-:W-:Y:S01]  /*c6c0*/  LEA.HI.X.SX32 R81, R35, R3, 0x1, P3 ;  /* 0x0000000323517211 */ /* 0x000fe200018f0eff */
[----:B------:R-:W-:-:S03]  /*c6d0*/  IMAD R41, R41, UR37, RZ ;  /* 0x0000002529297c24 */ /* 0x000fc6000f8e02ff */
[----:B-1----:R-:W-:Y:S01]  /*c6e0*/  LEA R0, P3, R40, R70, 0x1 ;  /* 0x0000004628007211 */ /* 0x002fe200078608ff */
[----:B------:R-:W-:Y:S01]  /*c6f0*/  IMAD R42, R42, UR38, RZ ;  /* 0x000000262a2a7c24 */ /* 0x000fe2000f8e02ff */
[----:B--2---:R-:W-:-:S03]  /*c700*/  LEA.HI.X.SX32 R34, R36, R3, 0x1, P4 ;  /* 0x0000000324227211 */ /* 0x004fc600020f0eff */
[----:B------:R-:W-:Y:S01]  /*c710*/  STL [R1+0x1f8], R0 ;  /* 0x0001f80001007387 */ /* 0x000fe20000100800 */
[----:B------:R-:W-:-:S03]  /*c720*/  LEA R85, P4, R41, R70, 0x1 ;  /* 0x0000004629557211 */ /* 0x000fc600078808ff */
[----:B------:R-:W-:Y:S01]  /*c730*/  STL [R1+0x1c4], R68 ;  /* 0x0001c44401007387 */ /* 0x000fe20000100800 */
[----:B------:R-:W-:Y:S01]  /*c740*/  IMAD R43, R43, UR39, RZ ;  /* 0x000000272b2b7c24 */ /* 0x000fe2000f8e02ff */
[----:B---3--:R-:W-:Y:S02]  /*c750*/  LEA.HI.X.SX32 R32, R37, R3, 0x1, P5 ;  /* 0x0000000325207211 */ /* 0x008fe400028f0eff */
[----:B------:R-:W-:Y:S01]  /*c760*/  STL [R1+0x81c], R68 ;  /* 0x00081c4401007387 */ /* 0x000fe20000100800 */
[----:B------:R-:W-:-:S03]  /*c770*/  IMAD R44, R44, UR40, RZ ;  /* 0x000000282c2c7c24 */ /* 0x000fc6000f8e02ff */
[----:B------:R-:W-:Y:S01]  /*c780*/  STL [R1+0x820], R36 ;  /* 0x0008202401007387 */ /* 0x000fe20000100800 */
[----:B------:R-:W-:-:S03]  /*c790*/  LEA R93, P5, R42, R70, 0x1 ;  /* 0x000000462a5d7211 */ /* 0x000fc600078a08ff */
[----:B------:R-:W-:Y:S01]  /*c7a0*/  STL [R1+0x1cc], R81 ;  /* 0x0001cc5101007387 */ /* 0x000fe20000100800 */
[----:B------:R-:W-:Y:S01]  /*c7b0*/  IMAD R45, R45, UR41, RZ ;  /* 0x000000292d2d7c24 */ /* 0x000fe2000f8e02ff */
[----:B----4-:R-:W-:Y:S02]  /*c7c0*/  LEA.HI.X.SX32 R31, R38, R3, 0x1, P6 ;  /* 0x00000003261f7211 */ /* 0x010fe400030f0eff */
[----:B------:R-:W-:Y:S01]  /*c7d0*/  STL [R1+0x1d4], R34 ;  /* 0x0001d42201007387 */ /* 0x000fe20000100800 */
[----:B------:R-:W-:-:S03]  /*c7e0*/  IMAD R46, R46, UR42, RZ ;  /* 0x0000002a2e2e7c24 */ /* 0x000fc6000f8e02ff */
[----:B------:R-:W-:Y:S01]  /*c7f0*/  STL [R1+0x824], R81 ;  /* 0x0008245101007387 */ /* 0x000fe20000100800 */
[----:B------:R-:W-:-:S03]  /*c800*/  LEA R78, P6, R43, R70, 0x1 ;  /* 0x000000462b4e7211 */ /* 0x000fc600078c08ff */
[----:B------:R1:W-:Y:S01]  /*c810*/  STL [R1+0x844], R37 ;  /* 0x0008442501007387 */ /* 0x0003e20000100800 */
[----:B------:R-:W-:-:S03]  /*c820*/  IMAD R47, R47, UR43, RZ ;  /* 0x0000002b2f2f7c24 */ /* 0x000fc6000f8e02ff */
[----:B------:R-:W-:Y:S01]  /*c830*/  STL [R1+0x200], R85 ;  /* 0x0002005501007387 */ /* 0x000fe20000100800 */
[----:B------:R-:W-:-:S03]  /*c840*/  IMAD R48, R48, UR44, RZ ;  /* 0x0000002c30307c24 */ /* 0x000fc6000f8e02ff */
[----:B------:R-:W-:Y:S01]  /*c850*/  STL [R1+0x1dc], R32 ;  /* 0x0001dc2001007387 */ /* 0x000fe20000100800 */
[----:B-1----:R-:W-:-:S03]  /*c860*/  LEA.HI.X.SX32 R37, R39, R3, 0x1, P1 ;  /* 0x0000000327257211 */ /* 0x002fc600008f0eff */
[----:B------:R1:W-:Y:S01]  /*c870*/  STL [R1+0x828], R85 ;  /* 0x0008285501007387 */ /* 0x0003e20000100800 */
[----:B------:R-:W-:-:S03]  /*c880*/  LEA R7, P1, R44, R70, 0x1 ;  /* 0x000000462c077211 */ /* 0x000fc600078208ff */
[----:B------:R-:W-:Y:S01]  /*c890*/  STL [R1+0x208], R93 ;  /* 0x0002085d01007387 */ /* 0x000fe20000100800 */
[----:B------:R-:W-:-:S03]  /*c8a0*/  LEA.HI.X.SX32 R83, R41, R3, 0x1, P4 ;  /* 0x0000000329537211 */ /* 0x000fc600020f0eff */
[----:B------:R-:W-:Y:S01]  /*c8b0*/  STL [R1+0x1e4], R31 ;  /* 0x0001e41f01007387 */ /* 0x000fe20000100800 */
[-C--:B-1----:R-:W-:Y:S02]  /*c8c0*/  LEA.HI.X.SX32 R85, R40, R3.reuse, 0x1, P3 ;  /* 0x0000000328557211 */ /* 0x082fe400018f0eff */
[-C--:B------:R-:W-:Y:S01]  /*c8d0*/  LEA R27, P3, R45, R70.reuse, 0x1 ;  /* 0x000000462d1b7211 */ /* 0x080fe200078608ff */
[----:B------:R-:W-:Y:S01]  /*c8e0*/  STL [R1+0x1ec], R37 ;  /* 0x0001ec2501007387 */ /* 0x000fe20000100800 */
[-C--:B------:R-:W-:Y:S01]  /*c8f0*/  LEA R20, P4, R46, R70.reuse, 0x1 ;  /* 0x000000462e147211 */ /* 0x080fe200078808ff */
[----:B------:R-:W-:Y:S01]  /*c900*/  IMAD R49, R49, UR45, RZ ;  /* 0x0000002d31317c24 */ /* 0x000fe2000f8e02ff */
[-C--:B------:R-:W-:Y:S01]  /*c910*/  LEA.HI.X.SX32 R0, R42, R3.reuse, 0x1, P5 ;  /* 0x000000032a007211 */ /* 0x080fe200028f0eff */
[----:B------:R-:W-:Y:S01]  /*c920*/  STL [R1+0x210], R78 ;  /* 0x0002104e01007387 */ /* 0x000fe20000100800 */
[-C--:B------:R-:W-:Y:S01]  /*c930*/  LEA R9, P5, R47, R70.reuse, 0x1 ;  /* 0x000000462f097211 */ /* 0x080fe200078a08ff */
[----:B------:R-:W-:Y:S01]  /*c940*/  IMAD R50, R50, UR46, RZ ;  /* 0x0000002e32327c24 */ /* 0x000fe2000f8e02ff */
[----:B------:R-:W-:Y:S01]  /*c950*/  LEA.HI.X.SX32 R79, R43, R3, 0x1, P6 ;  /* 0x000000032b4f7211 */ /* 0x000fe200030f0eff */
[----:B------:R-:W-:Y:S01]  /*c960*/  STL [R1+0x218], R7 ;  /* 0x0002180701007387 */ /* 0x000fe20000100800 */
[----:B------:R-:W-:-:S03]  /*c970*/  LEA R36, P6, R48, R70, 0x1 ;  /* 0x0000004630247211 */ /* 0x000fc600078c08ff */
[----:B------:R-:W-:Y:S01]  /*c980*/  STL [R1+0x1f4], R85 ;  /* 0x0001f45501007387 */ /* 0x000fe20000100800 */
[----:B------:R-:W-:-:S03]  /*c990*/  LEA.HI.X.SX32 R28, R44, R3, 0x1, P1 ;  /* 0x000000032c1c7211 */ /* 0x000fc600008f0eff */
[----:B------:R-:W-:Y:S01]  /*c9a0*/  STL [R1+0x220], R27 ;  /* 0x0002201b01007387 */ /* 0x000fe20000100800 */
[----:B------:R-:W-:Y:S01]  /*c9b0*/  IMAD R51, R51, UR47, RZ ;  /* 0x0000002f33337c24 */ /* 0x000fe2000f8e02ff */
[-C--:B------:R-:W-:Y:S02]  /*c9c0*/  LEA R71, P1, R49, R70.reuse, 0x1 ;  /* 0x0000004631477211 */ /* 0x080fe400078208ff */
[----:B------:R-:W-:Y:S01]  /*c9d0*/  STL [R1+0x1fc], R83 ;  /* 0x0001fc5301007387 */ /* 0x000fe20000100800 */
[----:B------:R-:W-:Y:S01]  /*c9e0*/  IMAD R52, R52, UR48, RZ ;  /* 0x0000003034347c24 */ /* 0x000fe2000f8e02ff */
[----:B------:R-:W-:Y:S02]  /*c9f0*/  LEA.HI.X.SX32 R33, R45, R3, 0x1, P3 ;  /* 0x000000032d217211 */ /* 0x000fe400018f0eff */
[----:B------:R-:W-:Y:S01]  /*ca00*/  STL [R1+0x228], R20 ;  /* 0x0002281401007387 */ /* 0x000fe20000100800 */
[----:B------:R-:W-:-:S03]  /*ca10*/  LEA R91, P3, R50, R70, 0x1 ;  /* 0x00000046325b7211 */ /* 0x000fc600078608ff */
[----:B------:R-:W-:Y:S01]  /*ca20*/  STL [R1+0x230], R9 ;  /* 0x0002300901007387 */ /* 0x000fe20000100800 */
[----:B------:R-:W-:Y:S01]  /*ca30*/  IMAD R53, R53, UR49, RZ ;  /* 0x0000003135357c24 */ /* 0x000fe2000f8e02ff */
[-C--:B------:R-:W-:Y:S02]  /*ca40*/  LEA.HI.X.SX32 R26, R46, R3.reuse, 0x1, P4 ;  /* 0x000000032e1a7211 */ /* 0x080fe400020f0eff */
[----:B------:R-:W-:Y:S01]  /*ca50*/  STL [R1+0x204], R0 ;  /* 0x0002040001007387 */ /* 0x000fe20000100800 */
[----:B------:R-:W-:-:S03]  /*ca60*/  LEA.HI.X.SX32 R14, R47, R3, 0x1, P5 ;  /* 0x000000032f0e7211 */ /* 0x000fc600028f0eff */
[----:B------:R-:W-:Y:S01]  /*ca70*/  STL [R1+0x238], R36 ;  /* 0x0002382401007387 */ /* 0x000fe20000100800 */
[----:B------:R-:W-:Y:S01]  /*ca80*/  IMAD R54, R54, UR50, RZ ;  /* 0x0000003236367c24 */ /* 0x000fe2000f8e02ff */
[-C--:B------:R-:W-:Y:S02]  /*ca90*/  LEA R76, P4, R51, R70.reuse, 0x1 ;  /* 0x00000046334c7211 */ /* 0x080fe400078808ff */
[----:B------:R-:W-:Y:S01]  /*caa0*/  STL [R1+0x20c], R79 ;  /* 0x00020c4f01007387 */ /* 0x000fe20000100800 */
[----:B------:R-:W-:Y:S01]  /*cab0*/  IMAD R55, R55, UR51, RZ ;  /* 0x0000003337377c24 */ /* 0x000fe2000f8e02ff */
[----:B------:R-:W-:Y:S02]  /*cac0*/  LEA R22, P5, R52, R70, 0x1 ;  /* 0x0000004634167211 */ /* 0x000fe400078a08ff */
[----:B------:R1:W-:Y:S01]  /*cad0*/  STL [R1+0x214], R28 ;  /* 0x0002141c01007387 */ /* 0x0003e20000100800 */
[----:B------:R-:W-:-:S03]  /*cae0*/  LEA.HI.X.SX32 R81, R48, R3, 0x1, P6 ;  /* 0x0000000330517211 */ /* 0x000fc600030f0eff */
[----:B------:R-:W-:Y:S01]  /*caf0*/  STL [R1+0x240], R71 ;  /* 0x0002404701007387 */ /* 0x000fe20000100800 */
[----:B------:R-:W-:Y:S01]  /*cb00*/  IMAD R56, R56, UR52, RZ ;  /* 0x0000003438387c24 */ /* 0x000fe2000f8e02ff */
[----:B------:R-:W-:Y:S02]  /*cb10*/  LEA R21, P6, R53, R70, 0x1 ;  /* 0x0000004635157211 */ /* 0x000fe400078c08ff */
[----:B------:R-:W-:Y:S01]  /*cb20*/  STL [R1+0x21c], R33 ;  /* 0x00021c2101007387 */ /* 0x000fe20000100800 */
[----:B------:R-:W-:-:S03]  /*cb30*/  LEA.HI.X.SX32 R82, R49, R3, 0x1, P1 ;  /* 0x0000000331527211 */ /* 0x000fc600008f0eff */
[----:B------:R-:W-:Y:S01]  /*cb40*/  STL [R1+0x248], R91 ;  /* 0x0002485b01007387 */ /* 0x000fe20000100800 */
[----:B------:R-:W-:-:S03]  /*cb50*/  LEA R15, P1, R54, R70, 0x1 ;  /* 0x00000046360f7211 */ /* 0x000fc600078208ff */
[----:B------:R-:W-:Y:S01]  /*cb60*/  STL [R1+0x224], R26 ;  /* 0x0002241a01007387 */ /* 0x000fe20000100800 */
[----:B------:R-:W-:Y:S01]  /*cb70*/  LEA.HI.X.SX32 R92, R50, R3, 0x1, P3 ;  /* 0x00000003325c7211 */ /* 0x000fe200018f0eff */
[----:B------:R-:W-:Y:S02]  /*cb80*/  IMAD R57, R57, UR53, RZ ;  /* 0x0000003539397c24 */ /* 0x000fe4000f8e02ff */
[----:B------:R-:W-:Y:S01]  /*cb90*/  STL [R1+0x22c], R14 ;  /* 0x00022c0e01007387 */ /* 0x000fe20000100800 */
[----:B------:R-:W-:-:S03]  /*cba0*/  LEA R24, P3, R55, R70, 0x1 ;  /* 0x0000004637187211 */ /* 0x000fc600078608ff */
[----:B------:R-:W-:Y:S01]  /*cbb0*/  STL [R1+0x250], R76 ;  /* 0x0002504c01007387 */ /* 0x000fe20000100800 */
[----:B------:R-:W-:Y:S01]  /*cbc0*/  LEA.HI.X.SX32 R77, R51, R3, 0x1, P4 ;  /* 0x00000003334d7211 */ /* 0x000fe200020f0eff */
[----:B------:R-:W-:Y:S02]  /*cbd0*/  IMAD R58, R58, UR54, RZ ;  /* 0x000000363a3a7c24 */ /* 0x000fe4000f8e02ff */
[----:B------:R2:W-:Y:S01]  /*cbe0*/  STL [R1+0x258], R22 ;  /* 0x0002581601007387 */ /* 0x0005e20000100800 */
        /* <DEDUP_REMOVED lines=12> */
[----:B------:R-:W-:-:S03]  /*ccb0*/  LEA.HI.X.SX32 R10, R54, R3, 0x1, P1 ;  /* 0x00000003360a7211 */ /* 0x000fc600008f0eff */
[----:B------:R-:W-:Y:S01]  /*ccc0*/  STL [R1+0x244], R92 ;  /* 0x0002445c01007387 */ /* 0x000fe20000100800 */
[----:B------:R-:W-:Y:S01]  /*ccd0*/  IMAD R61, R61, UR57, RZ ;  /* 0x000000393d3d7c24 */ /* 0x000fe2000f8e02ff */
[----:B------:R-:W-:Y:S02]  /*cce0*/  LEA.HI.X.SX32 R25, R55, R3, 0x1, P3 ;  /* 0x0000000337197211 */ /* 0x000fe400018f0eff */
[----:B------:R-:W-:Y:S01]  /*ccf0*/  STL [R1+0x278], R30 ;  /* 0x0002781e01007387 */ /* 0x000fe20000100800 */
[----:B------:R-:W-:-:S03]  /*cd00*/  LEA R73, P1, R59, R70, 0x1 ;  /* 0x000000463b497211 */ /* 0x000fc600078208ff */
[----:B------:R-:W-:Y:S01]  /*cd10*/  STL [R1+0x24c], R77 ;  /* 0x00024c4d01007387 */ /* 0x000fe20000100800 */
[----:B------:R-:W-:Y:S01]  /*cd20*/  IMAD R62, R62, UR58, RZ ;  /* 0x0000003a3e3e7c24 */ /* 0x000fe2000f8e02ff */
[----:B------:R-:W-:Y:S02]  /*cd30*/  LEA R17, P3, R60, R70, 0x1 ;  /* 0x000000463c117211 */ /* 0x000fe400078608ff */
[----:B------:R3:W-:Y:S01]  /*cd40*/  STL [R1+0x254], R49 ;  /* 0x0002543101007387 */ /* 0x0007e20000100800 */
[----:B------:R-:W-:-:S03]  /*cd50*/  IMAD R63, R63, UR59, RZ ;  /* 0x0000003b3f3f7c24 */ /* 0x000fc6000f8e02ff */
[----:B------:R-:W-:Y:S01]  /*cd60*/  STL [R1+0x280], R69 ;  /* 0x0002804501007387 */ /* 0x000fe20000100800 */
        /* <DEDUP_REMOVED lines=14> */
[-C--:B------:R-:W-:Y:S01]  /*ce50*/  LEA.HI.X.SX32 R75, R59, R3.reuse, 0x1, P1 ;  /* 0x000000033b4b7211 */ /* 0x080fe200008f0eff */
[----:B------:R-:W-:Y:S02]  /*ce60*/  IMAD R66, R66, UR62, RZ ;  /* 0x0000003e42427c24 */ /* 0x000fe4000f8e02ff */
[----:B------:R-:W4:Y:S01]  /*ce70*/  LDL R57, [R1+0x1d8] ;  /* 0x0001d80001397983 */ /* 0x000f220000100800 */
[----:B------:R-:W-:Y:S01]  /*ce80*/  LEA R80, P1, R64, R70, 0x1 ;  /* 0x0000004640507211 */ /* 0x000fe200078208ff */
[----:B0-----:R-:W-:Y:S02]  /*ce90*/  IMAD R67, R67, UR4, RZ ;  /* 0x0000000443437c24 */ /* 0x001fe4000f8e02ff */
[----:B------:R-:W-:Y:S01]  /*cea0*/  STL [R1+0x274], R68 ;  /* 0x0002744401007387 */ /* 0x000fe20000100800 */
[----:B------:R-:W-:-:S03]  /*ceb0*/  LEA.HI.X.SX32 R12, R60, R3, 0x1, P3 ;  /* 0x000000033c0c7211 */ /* 0x000fc600018f0eff */
[----:B------:R-:W-:Y:S01]  /*cec0*/  STL [R1+0x2a0], R16 ;  /* 0x0002a01001007387 */ /* 0x000fe20000100800 */
[----:B------:R-:W-:-:S03]  /*ced0*/  LEA R84, P3, R65, R70, 0x1 ;  /* 0x0000004641547211 */ /* 0x000fc600078608ff */
        /* <DEDUP_REMOVED lines=11> */
[----:B------:R-:W-:-:S03]  /*cf90*/  LEA.HI.X.SX32 R2, R64, R3, 0x1, P1 ;  /* 0x0000000340027211 */ /* 0x000fc600008f0eff */
[----:B------:R0:W-:Y:S01]  /*cfa0*/  STL [R1+0x294], R12 ;  /* 0x0002940c01007387 */ /* 0x0001e20000100800 */
[----:B------:R-:W-:-:S03]  /*cfb0*/  LEA.HI.X.SX32 R65, R65, R3, 0x1, P3 ;  /* 0x0000000341417211 */ /* 0x000fc600018f0eff */
[----:B------:R-:W-:Y:S01]  /*cfc0*/  STL [R1+0x2b4], R84 ;  /* 0x0002b45401007387 */ /* 0x000fe20000100800 */
[----:B------:R-:W-:-:S03]  /*cfd0*/  LEA.HI.X.SX32 R88, R66, R3, 0x1, P4 ;  /* 0x0000000342587211 */ /* 0x000fc600020f0eff */
[----:B------:R0:W-:Y:S01]  /*cfe0*/  STL [R1+0x29c], R11 ;  /* 0x00029c0b01007387 */ /* 0x0001e20000100800 */
[----:B------:R-:W-:Y:S01]  /*cff0*/  PRMT R47, RZ, 0x7610, R47 ;  /* 0x00007610ff2f7816 */ /* 0x000fe2000000002f */
[----:B------:R-:W-:Y:S01]  /*d000*/  BAR.SYNC.DEFER_BLOCKING 0x0 ;  /* 0x0000000000007b1d */ /* 0x000fe20000010000 */
[----:B------:R-:W-:-:S05]  /*d010*/  LEA.HI.X.SX32 R74, R67, R3, 0x1, P5 ;  /* 0x00000003434a7211 */ /* 0x000fca00028f0eff */
[----:B------:R-:W-:Y:S04]  /*d020*/  STL [R1+0x2b8], R87 ;  /* 0x0002b85701007387 */ /* 0x000fe80000100800 */
[----:B------:R0:W-:Y:S04]  /*d030*/  STL [R1+0x2a4], R53 ;  /* 0x0002a43501007387 */ /* 0x0001e80000100800 */
[----:B------:R0:W-:Y:S04]  /*d040*/  STL [R1+0x114], R70 ;  /* 0x0001144601007387 */ /* 0x0001e80000100800 */
[----:B------:R-:W-:Y:S04]  /*d050*/  STL [R1+0x128], R72 ;  /* 0x0001284801007387 */ /* 0x000fe80000100800 */
[----:B------:R0:W-:Y:S04]  /*d060*/  STL [R1+0x11c], R2 ;  /* 0x00011c0201007387 */ /* 0x0001e80000100800 */
[----:B------:R-:W2:Y:S04]  /*d070*/  LDL R3, [R1+0x194] ;  /* 0x0001940001037983 */ /* 0x000ea80000100800 */
[----:B------:R0:W-:Y:S04]  /*d080*/  STL [R1+0x120], R65 ;  /* 0x0001204101007387 */ /* 0x0001e80000100800 */
[----:B------:R-:W-:Y:S04]  /*d090*/  STL [R1+0x124], R88 ;  /* 0x0001245801007387 */ /* 0x000fe80000100800 */
[----:B------:R-:W2:Y:S04]  /*d0a0*/  LDL R64, [R1+0xc4] ;  /* 0x0000c40001407983 */ /* 0x000ea80000100800 */
[----:B------:R-:W2:Y:S04]  /*d0b0*/  LDL R48, [R1+0xc8] ;  /* 0x0000c80001307983 */ /* 0x000ea80000100800 */
[----:B------:R-:W2:Y:S04]  /*d0c0*/  LDL R56, [R1+0x108] ;  /* 0x0001080001387983 */ /* 0x000ea80000100800 */
[----:B------:R-:W-:Y:S04]  /*d0d0*/  STL [R1+0x118], R74 ;  /* 0x0001184a01007387 */ /* 0x000fe80000100800 */
[----:B------:R0:W2:Y:S04]  /*d0e0*/  @P0 LDG.E.U16 R47, desc[UR20][R4.64] ;  /* 0x00000014042f0981 */ /* 0x0000a8000c1e1500 */
[----:B------:R-:W0:Y:S04]  /*d0f0*/  LDL R4, [R1+0xfc] ;  /* 0x0000fc0001047983 */ /* 0x000e280000100800 */
[----:B------:R-:W0:Y:S01]  /*d100*/  LDL R5, [R1+0x100] ;  /* 0x0001000001057983 */ /* 0x000e220000100800 */
[----:B------:R-:W-:-:S02]  /*d110*/  PRMT R41, RZ, 0x7610, R41 ;  /* 0x00007610ff297816 */ /* 0x000fc40000000029 */
[----:B0-----:R-:W-:-:S04]  /*d120*/  @P0 LOP3.LUT R5, R5, R4, RZ, 0x3c, !PT ;  /* 0x0000000405050212 */ /* 0x001fc800078e3cff */
[----:B------:R-:W-:-:S04]  /*d130*/  @P0 LOP3.LUT R4, R5, R4, RZ, 0x3c, !PT ;  /* 0x0000000405040212 */ /* 0x000fc800078e3cff */
[----:B------:R-:W-:-:S05]  /*d140*/  @P0 LOP3.LUT R5, R5, R4, RZ, 0x3c, !PT ;  /* 0x0000000405050212 */ /* 0x000fca00078e3cff */
[----:B------:R0:W2:Y:S04]  /*d150*/  @P0 LDG.E.U16 R41, desc[UR20][R4.64] ;  /* 0x0000001404290981 */ /* 0x0000a8000c1e1500 */
[----:B------:R-:W2:Y:S01]  /*d160*/  LDL R5, [R1+0x154] ;  /* 0x0001540001057983 */ /* 0x000ea20000100800 */
[----:B------:R-:W-:Y:S01]  /*d170*/  PRMT R35, RZ, 0x7610, R35 ;  /* 0x00007610ff237816 */ /* 0x000fe20000000023 */
[----:B0-----:R-:W-:Y:S02]  /*d180*/  @P0 IMAD.MOV.U32 R4, RZ, RZ, R13 ;  /* 0x000000ffff040224 */ /* 0x001fe400078e000d */
[----:B------:R-:W3:Y:S01]  /*d190*/  LDL.LU R13, [R1+0x8ac] ;  /* 0x0008ac00010d7983 */ /* 0x000ee20000300800 */
[----:B------:R-:W-:Y:S02]  /*d1a0*/  PRMT R29, RZ, 0x7610, R29 ;  /* 0x00007610ff1d7816 */ /* 0x000fe4000000001d */
[----:B------:R-:W-:-:S02]  /*d1b0*/  PRMT R23, RZ, 0x7610, R23 ;  /* 0x00007610ff177816 */ /* 0x000fc40000000017 */
[----:B------:R-:W-:Y:S01]  /*d1c0*/  PRMT R18, RZ, 0x7610, R18 ;  /* 0x00007610ff127816 */ /* 0x000fe20000000012 */
[----:B--2---:R0:W2:Y:S02]  /*d1d0*/  @P0 LDG.E.U16 R35, desc[UR20][R4.64] ;  /* 0x0000001404230981 */ /* 0x0040a4000c1e1500 */
[----:B0-----:R-:W-:Y:S02]  /*d1e0*/  @P0 IMAD.MOV.U32 R4, RZ, RZ, R8 ;  /* 0x000000ffff040224 */ /* 0x001fe400078e0008 */
[----:B------:R-:W2:Y:S01]  /*d1f0*/  LDL.LU R8, [R1+0x8a8] ;  /* 0x0008a80001087983 */ /* 0x000ea20000300800 */
[----:B------:R-:W-:Y:S01]  /*d200*/  @P0 IMAD.MOV.U32 R5, RZ, RZ, R3 ;  /* 0x000000ffff050224 */ /* 0x000fe200078e0003 */
[----:B---3--:R-:W-:Y:S02]  /*d210*/  PRMT R13, RZ, 0x7610, R13 ;  /* 0x00007610ff0d7816 */ /* 0x008fe4000000000d */
[----:B------:R-:W3:Y:S04]  /*d220*/  LDL R3, [R1+0x1e0] ;  /* 0x0001e00001037983 */ /* 0x000ee80000100800 */
[----:B------:R4:W3:Y:S02]  /*d230*/  @P0 LDG.E.U16 R29, desc[UR20][R4.64] ;  /* 0x00000014041d0981 */ /* 0x0008e4000c1e1500 */
[----:B----4-:R-:W-:-:S02]  /*d240*/  @P0 IMAD.MOV.U32 R4, RZ, RZ, R57 ;  /* 0x000000ffff040224 */ /* 0x010fc400078e0039 */
[----:B------:R-:W-:Y:S01]  /*d250*/  @P0 IMAD.MOV.U32 R5, RZ, RZ, R34 ;  /* 0x000000ffff050224 */ /* 0x000fe200078e0022 */
[----:B------:R-:W-:Y:S01]  /*d260*/  PRMT R46, RZ, 0x7610, R46 ;  /* 0x00007610ff2e7816 */ /* 0x000fe2000000002e */
[----:B------:R-:W4:Y:S04]  /*d270*/  LDL.LU R34, [R1+0x8a4] ;  /* 0x0008a40001227983 */ /* 0x000f280000300800 */
[----:B------:R0:W3:Y:S02]  /*d280*/  @P0 LDG.E.U16 R23, desc[UR20][R4.64] ;  /* 0x0000001404170981 */ /* 0x0000e4000c1e1500 */
[----:B0-----:R-:W-:Y:S02]  /*d290*/  @P0 IMAD.MOV.U32 R4, RZ, RZ, R7 ;  /* 0x000000ffff040224 */ /* 0x001fe400078e0007 */
[----:B------:R-:W-:-:S02]  /*d2a0*/  @P0 IMAD.MOV.U32 R5, RZ, RZ, R28 ;  /* 0x000000ffff050224 */ /* 0x000fc400078e001c */
[----:B-1----:R-:W3:Y:S04]  /*d2b0*/  LDL.LU R28, [R1+0x8a0] ;  /* 0x0008a000011c7983 */ /* 0x002ee80000300800 */
[----:B------:R0:W3:Y:S04]  /*d2c0*/  @P0 LDG.E.U16 R18, desc[UR20][R4.64] ;  /* 0x0000001404120981 */ /* 0x0000e8000c1e1500 */
[----:B------:R-:W3:Y:S01]  /*d2d0*/  LDL.LU R7, [R1+0x89c] ;  /* 0x00089c0001077983 */ /* 0x000ee20000300800 */
[----:B0-----:R-:W-:Y:S02]  /*d2e0*/  @P0 IMAD.MOV.U32 R4, RZ, RZ, R22 ;  /* 0x000000ffff040224 */ /* 0x001fe400078e0016 */
[----:B------:R-:W-:Y:S01]  /*d2f0*/  @P0 IMAD.MOV.U32 R5, RZ, RZ, R49 ;  /* 0x000000ffff050224 */ /* 0x000fe200078e0031 */
[----:B------:R-:W3:Y:S04]  /*d300*/  LDL.LU R22, [R1+0x898] ;  /* 0x0008980001167983 */ /* 0x000ee80000300800 */
[----:B------:R0:W3:Y:S04]  /*d310*/  @P0 LDG.E.U16 R13, desc[UR20][R4.64] ;  /* 0x00000014040d0981 */ /* 0x0000e8000c1e1500 */
[----:B------:R-:W3:Y:S04]  /*d320*/  LDL R57, [R1+0xcc] ;  /* 0x0000cc0001397983 */ /* 0x000ee80000100800 */
[----:B------:R-:W3:Y:S01]  /*d330*/  LDL R49, [R1+0xd0] ;  /* 0x0000d00001317983 */ /* 0x000ee20000100800 */
[----:B0-----:R-:W-:-:S02]  /*d340*/  @P0 IMAD.MOV.U32 R4, RZ, RZ, R17 ;  /* 0x000000ffff040224 */ /* 0x001fc400078e0011 */
[----:B------:R-:W-:Y:S02]  /*d350*/  @P0 IMAD.MOV.U32 R5, RZ, RZ, R12 ;  /* 0x000000ffff050224 */ /* 0x000fe400078e000c */
[----:B------:R-:W3:Y:S04]  /*d360*/  LDL.LU R12, [R1+0x894] ;  /* 0x00089400010c7983 */ /* 0x000ee80000300800 */
[----:B------:R-:W3:Y:S01]  /*d370*/  LDL.LU R17, [R1+0x890] ;  /* 0x0008900001117983 */ /* 0x000ee20000300800 */
[----:B--2---:R-:W-:-:S06]  /*d380*/  PRMT R8, RZ, 0x7610, R8 ;  /* 0x00007610ff087816 */ /* 0x004fcc0000000008 */
[----:B------:R0:W2:Y:S02]  /*d390*/  @P0 LDG.E.U16 R8, desc[UR20][R4.64] ;  /* 0x0000001404080981 */ /* 0x0000a4000c1e1500 */
[----:B0-----:R-:W-:Y:S02]  /*d3a0*/  @P0 IMAD.MOV.U32 R4, RZ, RZ, R48 ;  /* 0x000000ffff040224 */ /* 0x001fe400078e0030 */
[----:B------:R-:W-:Y:S01]  /*d3b0*/  @P0 IMAD.MOV.U32 R5, RZ, RZ, R64 ;  /* 0x000000ffff050224 */ /* 0x000fe200078e0040 */
[----:B------:R-:W-:Y:S01]  /*d3c0*/  PRMT R40, RZ, 0x7610, R40 ;  /* 0x00007610ff287816 */ /* 0x000fe20000000028 */
[----:B------:R-:W2:Y:S04]  /*d3d0*/  LDL R64, [R1+0x10c] ;  /* 0x00010c0001407983 */ /* 0x000ea80000100800 */
[----:B------:R0:W2:Y:S01]  /*d3e0*/  @P0 LDG.E.U16 R46, desc[UR20][R4.64] ;  /* 0x00000014042e0981 */ /* 0x0000a2000c1e1500 */
[----:B----4-:R-:W-:-:S03]  /*d3f0*/  PRMT R34, RZ, 0x7610, R34 ;  /* 0x00007610ff227816 */ /* 0x010fc60000000022 */
[----:B------:R-:W4:Y:S04]  /*d400*/  LDL R48, [R1+0x110] ;  /* 0x0001100001307983 */ /* 0x000f280000100800 */
[----:B------:R-:W2:Y:S01]  /*d410*/  LDL R5, [R1+0x104] ;  /* 0x0001040001057983 */ /* 0x000ea20000100800 */
[----:B0-----:R-:W-:-:S03]  /*d420*/  @P0 IMAD.MOV.U32 R4, RZ, RZ, R56 ;  /* 0x000000ffff040224 */ /* 0x001fc600078e0038 */
[----:B------:R-:W3:Y:S04]  /*d430*/  LDL R56, [R1+0x164] ;  /* 0x0001640001387983 */ /* 0x000ee80000100800 */
[----:B--2---:R3:W2:Y:S04]  /*d440*/  @P0 LDG.E.U16 R40, desc[UR20][R4.64] ;  /* 0x0000001404280981 */ /* 0x0046a8000c1e1500 */
[----:B------:R-:W2:Y:S01]  /*d450*/  LDL R5, [R1+0x15c] ;  /* 0x00015c0001057983 */ /* 0x000ea20000100800 */
[----:B---3--:R-:W-:-:S03]  /*d460*/  @P0 IMAD.MOV.U32 R4, RZ, RZ, R12 ;  /* 0x000000ffff040224 */ /* 0x008fc600078e000c */
[----:B------:R-:W3:Y:S01]  /*d470*/  LDL.LU R12, [R1+0x88c] ;  /* 0x00088c00010c7983 */ /* 0x000ee20000300800 */
[----:B------:R-:W-:-:S03]  /*d480*/  PRMT R28, RZ, 0x7610, R28 ;  /* 0x00007610ff1c7816 */ /* 0x000fc6000000001c */
[----:B--2---:R0:W2:Y:S04]  /*d490*/  @P0 LDG.E.U16 R34, desc[UR20][R4.64] ;  /* 0x0000001404220981 */ /* 0x0040a8000c1e1500 */
[----:B------:R-:W2:Y:S01]  /*d4a0*/  LDL R5, [R1+0x19c] ;  /* 0x00019c0001057983 */ /* 0x000ea20000100800 */
[----:B0-----:R-:W-:Y:S01]  /*d4b0*/  @P0 IMAD.MOV.U32 R4, RZ, RZ, R7 ;  /* 0x000000ffff040224 */ /* 0x001fe200078e0007 */
[----:B------:R-:W-:Y:S02]  /*d4c0*/  PRMT R22, RZ, 0x7610, R22 ;  /* 0x00007610ff167816 */ /* 0x000fe40000000016 */
[----:B------:R-:W4:Y:S01]  /*d4d0*/  LDL.LU R7, [R1+0x888] ;  /* 0x0008880001077983 */ /* 0x000f220000300800 */
[----:B------:R-:W-:Y:S02]  /*d4e0*/  PRMT R17, RZ, 0x7610, R17 ;  /* 0x00007610ff117816 */ /* 0x000fe40000000011 */
[----:B---3--:R-:W-:Y:S01]  /*d4f0*/  PRMT R12, RZ, 0x7610, R12 ;  /* 0x00007610ff0c7816 */ /* 0x008fe2000000000c */
[----:B--2---:R0:W2:Y:S02]  /*d500*/  @P0 LDG.E.U16 R28, desc[UR20][R4.64] ;  /* 0x00000014041c0981 */ /* 0x0040a4000c1e1500 */
[----:B0-----:R-:W-:-:S02]  /*d510*/  @P0 IMAD.MOV.U32 R4, RZ, RZ, R3 ;  /* 0x000000ffff040224 */ /* 0x001fc400078e0003 */
[----:B------:R-:W-:Y:S02]  /*d520*/  @P0 IMAD.MOV.U32 R5, RZ, RZ, R32 ;  /* 0x000000ffff050224 */ /* 0x000fe400078e0020 */
[----:B------:R-:W3:Y:S04]  /*d530*/  LDL.LU R32, [R1+0x884] ;  /* 0x0008840001207983 */ /* 0x000ee80000300800 */
[----:B------:R0:W2:Y:S02]  /*d540*/  @P0 LDG.E.U16 R22, desc[UR20][R4.64] ;  /* 0x0000001404160981 */ /* 0x0000a4000c1e1500 */
[----:B0-----:R-:W-:Y:S02]  /*d550*/  @P0 IMAD.MOV.U32 R4, RZ, RZ, R27 ;  /* 0x000000ffff040224 */ /* 0x001fe400078e001b */
[----:B------:R-:W-:-:S02]  /*d560*/  @P0 IMAD.MOV.U32 R5, RZ, RZ, R33 ;  /* 0x000000ffff050224 */ /* 0x000fc400078e0021 */
[----:B------:R-:W2:Y:S04]  /*d570*/  LDL.LU R33, [R1+0x880] ;  /* 0x0008800001217983 */ /* 0x000ea80000300800 */
[----:B------:R0:W3:Y:S04]  /*d580*/  @P0 LDG.E.U16 R17, desc[UR20][R4.64] ;  /* 0x0000001404110981 */ /* 0x0000e8000c1e1500 */
[----:B------:R-:W3:Y:S01]  /*d590*/  LDL.LU R27, [R1+0x87c] ;  /* 0x00087c00011b7983 */ /* 0x000ee20000300800 */
[----:B0-----:R-:W-:Y:S02]  /*d5a0*/  @P0 IMAD.MOV.U32 R4, RZ, RZ, R21 ;  /* 0x000000ffff040224 */ /* 0x001fe400078e0015 */
[----:B------:R-:W-:-:S02]  /*d5b0*/  @P0 IMAD.MOV.U32 R5, RZ, RZ, R6 ;  /* 0x000000ffff050224 */ /* 0x000fc400078e0006 */
[----:B------:R-:W3:Y:S04]  /*d5c0*/  LDL.LU R6, [R1+0x878] ;  /* 0x0008780001067983 */ /* 0x000ee80000300800 */
[----:B------:R0:W3:Y:S04]  /*d5d0*/  @P0 LDG.E.U16 R12, desc[UR20][R4.64] ;  /* 0x00000014040c0981 */ /* 0x0000e8000c1e1500 */
[----:B------:R-:W3:Y:S01]  /*d5e0*/  LDL.LU R21, [R1+0x874] ;  /* 0x0008740001157983 */ /* 0x000ee20000300800 */
[----:B0-----:R-:W-:-:S03]  /*d5f0*/  @P0 IMAD.MOV.U32 R5, RZ, RZ, R11 ;  /* 0x000000ffff050224 */ /* 0x001fc600078e000b */
[----:B------:R-:W3:Y:S01]  /*d600*/  LDL.LU R11, [R1+0x870] ;  /* 0x00087000010b7983 */ /* 0x000ee20000300800 */
[----:B----4-:R-:W-:Y:S01]  /*d610*/  PRMT R7, RZ, 0x7610, R7 ;  /* 0x00007610ff077816 */ /* 0x010fe20000000007 */
[----:B------:R-:W-:Y:S01]  /*d620*/  @P0 IMAD.MOV.U32 R4, RZ, RZ, R16 ;  /* 0x000000ffff040224 */ /* 0x000fe200078e0010 */
[----:B------:R-:W-:Y:S01]  /*d630*/  PRMT R45, RZ, 0x7610, R45 ;  /* 0x00007610ff2d7816 */ /* 0x000fe2000000002d */
[----:B------:R-:W4:Y:S04]  /*d640*/  LDL.LU R16, [R1+0x86c] ;  /* 0x00086c0001107983 */ /* 0x000f280000300800 */
[----:B------:R0:W4:Y:S01]  /*d650*/  @P0 LDG.E.U16 R7, desc[UR20][R4.64] ;  /* 0x0000001404070981 */ /* 0x000122000c1e1500 */
[----:B------:R-:W-:-:S03]  /*d660*/  PRMT R39, RZ, 0x7610, R39 ;  /* 0x00007610ff277816 */ /* 0x000fc60000000027 */
[----:B------:R-:W4:Y:S01]  /*d670*/  LDL R3, [R1+0xd8] ;  /* 0x0000d80001037983 */ /* 0x000f220000100800 */
[----:B0-----:R-:W-:Y:S02]  /*d680*/  @P0 IMAD.MOV.U32 R4, RZ, RZ, R49 ;  /* 0x000000ffff040224 */ /* 0x001fe400078e0031 */
[----:B------:R-:W-:Y:S01]  /*d690*/  @P0 IMAD.MOV.U32 R5, RZ, RZ, R57 ;  /* 0x000000ffff050224 */ /* 0x000fe200078e0039 */
[----:B------:R-:W4:Y:S04]  /*d6a0*/  LDL R49, [R1+0x130] ;  /* 0x0001300001317983 */ /* 0x000f280000100800 */
[----:B------:R0:W4:Y:S04]  /*d6b0*/  @P0 LDG.E.U16 R45, desc[UR20][R4.64] ;  /* 0x00000014042d0981 */ /* 0x000128000c1e1500 */
[----:B------:R-:W4:Y:S01]  /*d6c0*/  LDL R57, [R1+0x12c] ;  /* 0x00012c0001397983 */ /* 0x000f220000100800 */
[----:B0-----:R-:W-:-:S02]  /*d6d0*/  @P0 IMAD.MOV.U32 R4, RZ, RZ, R48 ;  /* 0x000000ffff040224 */ /* 0x001fc400078e0030 */
[----:B------:R-:W-:Y:S01]  /*d6e0*/  @P0 IMAD.MOV.U32 R5, RZ, RZ, R64 ;  /* 0x000000ffff050224 */ /* 0x000fe200078e0040 */
[----:B------:R-:W4:Y:S04]  /*d6f0*/  LDL R48, [R1+0x16c] ;  /* 0x00016c0001307983 */ /* 0x000f280000100800 */
[----:B------:R0:W4:Y:S02]  /*d700*/  @P0 LDG.E.U16 R39, desc[UR20][R4.64] ;  /* 0x0000001404270981 */ /* 0x000124000c1e1500 */
[----:B0-----:R-:W-:Y:S01]  /*d710*/  @P0 IMAD.MOV.U32 R5, RZ, RZ, R56 ;  /* 0x000000ffff050224 */ /* 0x001fe200078e0038 */
[----:B--2---:R-:W-:Y:S01]  /*d720*/  PRMT R33, RZ, 0x7610, R33 ;  /* 0x00007610ff217816 */ /* 0x004fe20000000021 */
[----:B---3--:R-:W-:Y:S02]  /*d730*/  @P0 IMAD.MOV.U32 R4, RZ, RZ, R11 ;  /* 0x000000ffff040224 */ /* 0x008fe400078e000b */
[----:B------:R-:W2:Y:S04]  /*d740*/  LDL.LU R11, [R1+0x868] ;  /* 0x00086800010b7983 */ /* 0x000ea80000300800 */
[----:B------:R0:W3:Y:S04]  /*d750*/  @P0 LDG.E.U16 R33, desc[UR20][R4.64] ;  /* 0x0000001404210981 */ /* 0x0000e8000c1e1500 */
[----:B------:R-:W3:Y:S04]  /*d760*/  LDL R64, [R1+0x1ac] ;  /* 0x0001ac0001407983 */ /* 0x000ee80000100800 */
[----:B------:R-:W3:Y:S04]  /*d770*/  LDL R56, [R1+0x1b0] ;  /* 0x0001b00001387983 */ /* 0x000ee80000100800 */
[----:B------:R-:W3:Y:S01]  /*d780*/  LDL R5, [R1+0x1a4] ;  /* 0x0001a40001057983 */ /* 0x000ee20000100800 */
[----:B0-----:R-:W-:-:S03]  /*d790*/  @P0 IMAD.MOV.U32 R4, RZ, RZ, R6 ;  /* 0x000000ffff040224 */ /* 0x001fc600078e0006 */
[----:B------:R-:W3:Y:S01]  /*d7a0*/  LDL.LU R6, [R1+0x864] ;  /* 0x0008640001067983 */ /* 0x000ee20000300800 */
[----:B------:R-:W-:Y:S02]  /*d7b0*/  PRMT R27, RZ, 0x7610, R27 ;  /* 0x00007610ff1b7816 */ /* 0x000fe4000000001b */
[----:B------:R-:W-:Y:S02]  /*d7c0*/  PRMT R21, RZ, 0x7610, R21 ;  /* 0x00007610ff157816 */ /* 0x000fe40000000015 */
[----:B----4-:R-:W-:Y:S02]  /*d7d0*/  PRMT R16, RZ, 0x7610, R16 ;  /* 0x00007610ff107816 */ /* 0x010fe40000000010 */
[----:B--2---:R-:W-:Y:S01]  /*d7e0*/  PRMT R11, RZ, 0x7610, R11 ;  /* 0x00007610ff0b7816 */ /* 0x004fe2000000000b */
[----:B---3--:R0:W2:Y:S02]  /*d7f0*/  @P0 LDG.E.U16 R27, desc[UR20][R4.64] ;  /* 0x00000014041b0981 */ /* 0x0080a4000c1e1500 */
[----:B0-----:R-:W-:-:S02]  /*d800*/  @P0 IMAD.MOV.U32 R4, RZ, RZ, R32 ;  /* 0x000000ffff040224 */ /* 0x001fc400078e0020 */
[----:B------:R-:W-:Y:S01]  /*d810*/  @P0 IMAD.MOV.U32 R5, RZ, RZ, R31 ;  /* 0x000000ffff050224 */ /* 0x000fe200078e001f */
[----:B------:R-:W-:Y:S01]  /*d820*/  PRMT R6, RZ, 0x7610, R6 ;  /* 0x00007610ff067816 */ /* 0x000fe20000000006 */
[----:B------:R-:W3:Y:S04]  /*d830*/  LDL.LU R31, [R1+0x860] ;  /* 0x00086000011f7983 */ /* 0x000ee80000300800 */
[----:B------:R0:W4:Y:S04]  /*d840*/  @P0 LDG.E.U16 R21, desc[UR20][R4.64] ;  /* 0x0000001404150981 */ /* 0x000128000c1e1500 */
[----:B------:R-:W2:Y:S01]  /*d850*/  LDL.LU R32, [R1+0x85c] ;  /* 0x00085c0001207983 */ /* 0x000ea20000300800 */
[----:B0-----:R-:W-:-:S02]  /*d860*/  @P0 IMAD.MOV.U32 R4, RZ, RZ, R20 ;  /* 0x000000ffff040224 */ /* 0x001fc400078e0014 */
[----:B------:R-:W-:Y:S02]  /*d870*/  @P0 IMAD.MOV.U32 R5, RZ, RZ, R26 ;  /* 0x000000ffff050224 */ /* 0x000fe400078e001a */
[----:B------:R-:W3:Y:S04]  /*d880*/  LDL.LU R26, [R1+0x858] ;  /* 0x00085800011a7983 */ /* 0x000ee80000300800 */
[----:B------:R0:W4:Y:S04]  /*d890*/  @P0 LDG.E.U16 R16, desc[UR20][R4.64] ;  /* 0x0000001404100981 */ /* 0x000128000c1e1500 */
[----:B------:R-:W4:Y:S01]  /*d8a0*/  LDL.LU R20, [R1+0x854] ;  /* 0x0008540001147983 */ /* 0x000f220000300800 */
[----:B0-----:R-:W-:-:S02]  /*d8b0*/  @P0 IMAD.MOV.U32 R4, RZ, RZ, R15 ;  /* 0x000000ffff040224 */ /* 0x001fc400078e000f */
[----:B------:R-:W-:Y:S02]  /*d8c0*/  @P0 IMAD.MOV.U32 R5, RZ, RZ, R10 ;  /* 0x000000ffff050224 */ /* 0x000fe400078e000a */
[----:B------:R-:W4:Y:S04]  /*d8d0*/  LDL.LU R10, [R1+0x850] ;  /* 0x00085000010a7983 */ /* 0x000f280000300800 */
[----:B------:R0:W4:Y:S04]  /*d8e0*/  @P0 LDG.E.U16 R11, desc[UR20][R4.64] ;  /* 0x00000014040b0981 */ /* 0x000128000c1e1500 */
[----:B------:R-:W4:Y:S01]  /*d8f0*/  LDL.LU R15, [R1+0x84c] ;  /* 0x00084c00010f7983 */ /* 0x000f220000300800 */
[----:B0-----:R-:W-:-:S02]  /*d900*/  @P0 IMAD.MOV.U32 R4, RZ, RZ, R52 ;  /* 0x000000ffff040224 */ /* 0x001fc400078e0034 */
[----:B------:R-:W-:Y:S01]  /*d910*/  @P0 IMAD.MOV.U32 R5, RZ, RZ, R53 ;  /* 0x000000ffff050224 */ /* 0x000fe200078e0035 */
[----:B------:R-:W-:Y:S01]  /*d920*/  PRMT R44, RZ, 0x7610, R44 ;  /* 0x00007610ff2c7816 */ /* 0x000fe2000000002c */
[----:B------:R-:W4:Y:S04]  /*d930*/  LDL R53, [R1+0xdc] ;  /* 0x0000dc0001357983 */ /* 0x000f280000100800 */
[----:B------:R0:W4:Y:S01]  /*d940*/  @P0 LDG.E.U16 R6, desc[UR20][R4.64] ;  /* 0x0000001404060981 */ /* 0x000122000c1e1500 */
[----:B------:R-:W-:-:S03]  /*d950*/  PRMT R38, RZ, 0x7610, R38 ;  /* 0x00007610ff267816 */ /* 0x000fc60000000026 */
[----:B------:R-:W4:Y:S04]  /*d960*/  LDL R52, [R1+0xe0] ;  /* 0x0000e00001347983 */ /* 0x000f280000100800 */
[----:B------:R-:W4:Y:S01]  /*d970*/  LDL R5, [R1+0xd4] ;  /* 0x0000d40001057983 */ /* 0x000f220000100800 */
[----:B0-----:R-:W-:Y:S01]  /*d980*/  @P0 IMAD.MOV.U32 R4, RZ, RZ, R3 ;  /* 0x000000ffff040224 */ /* 0x001fe200078e0003 */
[----:B--2---:R-:W-:Y:S02]  /*d990*/  PRMT R32, RZ, 0x7610, R32 ;  /* 0x00007610ff207816 */ /* 0x004fe40000000020 */
[----:B---3--:R-:W-:Y:S02]  /*d9a0*/  PRMT R26, RZ, 0x7610, R26 ;  /* 0x00007610ff1a7816 */ /* 0x008fe4000000001a */
[----:B----4-:R-:W-:Y:S01]  /*d9b0*/  PRMT R20, RZ, 0x7610, R20 ;  /* 0x00007610ff147816 */ /* 0x010fe20000000014 */
[----:B------:R0:W2:Y:S02]  /*d9c0*/  @P0 LDG.E.U16 R44, desc[UR20][R4.64] ;  /* 0x00000014042c0981 */ /* 0x0000a4000c1e1500 */
[----:B0-----:R-:W-:-:S02]  /*d9d0*/  @P0 IMAD.MOV.U32 R4, RZ, RZ, R49 ;  /* 0x000000ffff040224 */ /* 0x001fc400078e0031 */
[----:B------:R-:W-:-:S05]  /*d9e0*/  @P0 IMAD.MOV.U32 R5, RZ, RZ, R57 ;  /* 0x000000ffff050224 */ /* 0x000fca00078e0039 */
[----:B------:R0:W3:Y:S02]  /*d9f0*/  @P0 LDG.E.U16 R38, desc[UR20][R4.64] ;  /* 0x0000001404260981 */ /* 0x0000e4000c1e1500 */
[----:B0-----:R-:W-:Y:S02]  /*da00*/  @P0 IMAD.MOV.U32 R4, RZ, RZ, R10 ;  /* 0x000000ffff040224 */ /* 0x001fe400078e000a */
[----:B------:R-:W-:Y:S01]  /*da10*/  @P0 IMAD.MOV.U32 R5, RZ, RZ, R48 ;  /* 0x000000ffff050224 */ /* 0x000fe200078e0030 */
[----:B------:R-:W4:Y:S04]  /*da20*/  LDL.LU R10, [R1+0x848] ;  /* 0x00084800010a7983 */ /* 0x000f280000300800 */
[----:B------:R0:W2:Y:S04]  /*da30*/  @P0 LDG.E.U16 R32, desc[UR20][R4.64] ;  /* 0x0000001404200981 */ /* 0x0000a8000c1e1500 */
[----:B------:R-:W2:Y:S04]  /*da40*/  LDL R49, [R1+0x174] ;  /* 0x0001740001317983 */ /* 0x000ea80000100800 */
[----:B------:R-:W2:Y:S01]  /*da50*/  LDL R48, [R1+0x178] ;  /* 0x0001780001307983 */ /* 0x000ea20000100800 */
[----:B0-----:R-:W-:-:S02]  /*da60*/  @P0 IMAD.MOV.U32 R4, RZ, RZ, R56 ;  /* 0x000000ffff040224 */ /* 0x001fc400078e0038 */
[----:B------:R-:W-:Y:S01]  /*da70*/  @P0 IMAD.MOV.U32 R5, RZ, RZ, R64 ;  /* 0x000000ffff050224 */ /* 0x000fe200078e0040 */
[----:B------:R-:W2:Y:S04]  /*da80*/  LDL R57, [R1+0x1b8] ;  /* 0x0001b80001397983 */ /* 0x000ea80000100800 */
[----:B------:R0:W2:Y:S04]  /*da90*/  @P0 LDG.E.U16 R26, desc[UR20][R4.64] ;  /* 0x00000014041a0981 */ /* 0x0000a8000c1e1500 */
[----:B------:R-:W2:Y:S01]  /*daa0*/  LDL R56, [R1+0x1f8] ;  /* 0x0001f80001387983 */ /* 0x000ea20000100800 */
[----:B0-----:R-:W-:-:S02]  /*dab0*/  @P0 IMAD.MOV.U32 R4, RZ, RZ, R31 ;  /* 0x000000ffff040224 */ /* 0x001fc400078e001f */
[----:B------:R-:W-:Y:S02]  /*dac0*/  @P0 IMAD.MOV.U32 R5, RZ, RZ, R37 ;  /* 0x000000ffff050224 */ /* 0x000fe400078e0025 */
[----:B------:R-:W2:Y:S04]  /*dad0*/  LDL.LU R37, [R1+0x844] ;  /* 0x0008440001257983 */ /* 0x000ea80000300800 */
[----:B------:R-:W2:Y:S04]  /*dae0*/  LDL.LU R31, [R1+0x840] ;  /* 0x00084000011f7983 */ /* 0x000ea80000300800 */
[----:B------:R0:W3:Y:S02]  /*daf0*/  @P0 LDG.E.U16 R20, desc[UR20][R4.64] ;  /* 0x0000001404140981 */ /* 0x0000e4000c1e1500 */
[----:B0-----:R-:W-:-:S02]  /*db00*/  @P0 IMAD.MOV.U32 R5, RZ, RZ, R14 ;  /* 0x000000ffff050224 */ /* 0x001fc400078e000e */
[----:B------:R-:W-:Y:S01]  /*db10*/  @P0 IMAD.MOV.U32 R4, RZ, RZ, R9 ;  /* 0x000000ffff040224 */ /* 0x000fe200078e0009 */
[----:B------:R-:W3:Y:S04]  /*db20*/  LDL.LU R14, [R1+0x83c] ;  /* 0x00083c00010e7983 */ /* 0x000ee80000300800 */
[----:B------:R-:W3:Y:S01]  /*db30*/  LDL.LU R9, [R1+0x838] ;  /* 0x0008380001097983 */ /* 0x000ee20000300800 */
[----:B------:R-:W-:-:S06]  /*db40*/  PRMT R15, RZ, 0x7610, R15 ;  /* 0x00007610ff0f7816 */ /* 0x000fcc000000000f */
[----:B------:R0:W3:Y:S01]  /*db50*/  @P0 LDG.E.U16 R15, desc[UR20][R4.64] ;  /* 0x00000014040f0981 */ /* 0x0000e2000c1e1500 */
[----:B------:R-:W-:Y:S02]  /*db60*/  PRMT R43, RZ, 0x7610, R43 ;  /* 0x00007610ff2b7816 */ /* 0x000fe4000000002b */
[----:B0-----:R-:W-:Y:S02]  /*db70*/  PRMT R5, RZ, 0x7610, R5 ;  /* 0x00007610ff057816 */ /* 0x001fe40000000005 */
[----:B----4-:R-:W-:-:S06]  /*db80*/  PRMT R10, RZ, 0x7610, R10 ;  /* 0x00007610ff0a7816 */ /* 0x010fcc000000000a */
[----:B------:R0:W4:Y:S02]  /*db90*/  @P0 LDG.E.U16 R10, desc[UR20][R24.64] ;  /* 0x00000014180a0981 */ /* 0x000124000c1e1500 */
[----:B0-----:R-:W-:Y:S02]  /*dba0*/  @P0 IMAD.MOV.U32 R24, RZ, RZ, R19 ;  /* 0x000000ffff180224 */ /* 0x001fe400078e0013 */
[----:B------:R-:W-:Y:S01]  /*dbb0*/  @P0 IMAD.MOV.U32 R25, RZ, RZ, R70 ;  /* 0x000000ffff190224 */ /* 0x000fe200078e0046 */
[----:B------:R-:W4:Y:S04]  /*dbc0*/  LDL.LU R19, [R1+0x834] ;  /* 0x0008340001137983 */ /* 0x000f280000300800 */
[----:B------:R0:W4:Y:S04]  /*dbd0*/  @P0 LDG.E.U16 R5, desc[UR20][R24.64] ;  /* 0x0000001418050981 */ /* 0x000128000c1e1500 */
[----:B------:R-:W4:Y:S04]  /*dbe0*/  LDL R3, [R1+0x13c] ;  /* 0x00013c0001037983 */ /* 0x000f280000100800 */
[----:B------:R-:W4:Y:S01]  /*dbf0*/  LDL R64, [R1+0x140] ;  /* 0x0001400001407983 */ /* 0x000f220000100800 */
[----:B0-----:R-:W-:-:S02]  /*dc00*/  @P0 IMAD.MOV.U32 R24, RZ, RZ, R52 ;  /* 0x000000ffff180224 */ /* 0x001fc400078e0034 */
[----:B------:R-:W-:Y:S01]  /*dc10*/  @P0 IMAD.MOV.U32 R25, RZ, RZ, R53 ;  /* 0x000000ffff190224 */ /* 0x000fe200078e0035 */
[----:B------:R-:W4:Y:S01]  /*dc20*/  LDL R70, [R1+0x17c] ;  /* 0x00017c0001467983 */ /* 0x000f220000100800 */
[----:B--2---:R-:W-:-:S03]  /*dc30*/  PRMT R31, RZ, 0x7610, R31 ;  /* 0x00007610ff1f7816 */ /* 0x004fc6000000001f */
[----:B------:R3:W2:Y:S04]  /*dc40*/  @P0 LDG.E.U16 R43, desc[UR20][R24.64] ;  /* 0x00000014182b0981 */ /* 0x0006a8000c1e1500 */
[----:B------:R-:W2:Y:S04]  /*dc50*/  LDL R53, [R1+0x180] ;  /* 0x0001800001357983 */ /* 0x000ea80000100800 */
[----:B------:R0:W2:Y:S01]  /*dc60*/  @P0 LDG.E.U16 R31, desc[UR20][R48.64] ;  /* 0x00000014301f0981 */ /* 0x0000a2000c1e1500 */
[----:B---3--:R-:W-:-:S03]  /*dc70*/  @P0 IMAD.MOV.U32 R25, RZ, RZ, R14 ;  /* 0x000000ffff190224 */ /* 0x008fc600078e000e */
[----:B------:R-:W3:Y:S01]  /*dc80*/  LDL.LU R14, [R1+0x830] ;  /* 0x00083000010e7983 */ /* 0x000ee20000300800 */
[----:B------:R-:W-:-:S03]  /*dc90*/  @P0 IMAD.MOV.U32 R24, RZ, RZ, R9 ;  /* 0x000000ffff180224 */ /* 0x000fc600078e0009 */
[----:B------:R-:W2:Y:S04]  /*dca0*/  LDL.LU R9, [R1+0x82c] ;  /* 0x00082c0001097983 */ /* 0x000ea80000300800 */
[----:B------:R-:W2:Y:S01]  /*dcb0*/  LDL R49, [R1+0x1b4] ;  /* 0x0001b40001317983 */ /* 0x000ea20000100800 */
[----:B------:R-:W-:Y:S01]  /*dcc0*/  PRMT R37, RZ, 0x7610, R37 ;  /* 0x00007610ff257816 */ /* 0x000fe20000000025 */
[----:B0-----:R-:W-:Y:S02]  /*dcd0*/  @P0 IMAD.MOV.U32 R48, RZ, RZ, R57 ;  /* 0x000000ffff300224 */ /* 0x001fe400078e0039 */
[----:B------:R-:W2:Y:S04]  /*dce0*/  LDL R52, [R1+0x1c0] ;  /* 0x0001c00001347983 */ /* 0x000ea80000100800 */
[----:B------:R0:W2:Y:S02]  /*dcf0*/  @P0 LDG.E.U16 R37, desc[UR20][R24.64] ;  /* 0x0000001418250981 */ /* 0x0000a4000c1e1500 */
[----:B0-----:R-:W-:-:S02]  /*dd00*/  PRMT R25, RZ, 0x7610, R25 ;  /* 0x00007610ff197816 */ /* 0x001fc40000000019 */
[----:B------:R-:W-:Y:S02]  /*dd10*/  PRMT R4, RZ, 0x7610, R4 ;  /* 0x00007610ff047816 */ /* 0x000fe40000000004 */
[----:B----4-:R-:W-:Y:S02]  /*dd20*/  PRMT R19, RZ, 0x7610, R19 ;  /* 0x00007610ff137816 */ /* 0x010fe40000000013 */
[----:B---3--:R-:W-:Y:S01]  /*dd30*/  PRMT R14, RZ, 0x7610, R14 ;  /* 0x00007610ff0e7816 */ /* 0x008fe2000000000e */
[----:B--2---:R0:W2:Y:S02]  /*dd40*/  @P0 LDG.E.U16 R25, desc[UR20][R48.64] ;  /* 0x0000001430190981 */ /* 0x0040a4000c1e1500 */
[----:B0-----:R-:W-:Y:S02]  /*dd50*/  @P0 IMAD.MOV.U32 R48, RZ, RZ, R56 ;  /* 0x000000ffff300224 */ /* 0x001fe400078e0038 */
[----:B------:R-:W-:Y:S01]  /*dd60*/  @P0 IMAD.MOV.U32 R49, RZ, RZ, R85 ;  /* 0x000000ffff310224 */ /* 0x000fe200078e0055 */
[----:B------:R-:W-:Y:S01]  /*dd70*/  PRMT R9, RZ, 0x7610, R9 ;  /* 0x00007610ff097816 */ /* 0x000fe20000000009 */
[----:B------:R-:W3:Y:S04]  /*dd80*/  LDL.LU R85, [R1+0x828] ;  /* 0x0008280001557983 */ /* 0x000ee80000300800 */
[----:B------:R0:W4:Y:S02]  /*dd90*/  @P0 LDG.E.U16 R19, desc[UR20][R48.64] ;  /* 0x0000001430130981 */ /* 0x000124000c1e1500 */
[----:B0-----:R-:W-:-:S02]  /*dda0*/  @P0 IMAD.MOV.U32 R48, RZ, RZ, R36 ;  /* 0x000000ffff300224 */ /* 0x001fc400078e0024 */
[----:B------:R-:W-:Y:S02]  /*ddb0*/  @P0 IMAD.MOV.U32 R49, RZ, RZ, R81 ;  /* 0x000000ffff310224 */ /* 0x000fe400078e0051 */
[----:B------:R-:W2:Y:S04]  /*ddc0*/  LDL.LU R81, [R1+0x824] ;  /* 0x0008240001517983 */ /* 0x000ea80000300800 */
[----:B------:R0:W2:Y:S04]  /*ddd0*/  @P0 LDG.E.U16 R14, desc[UR20][R48.64] ;  /* 0x00000014300e0981 */ /* 0x0000a8000c1e1500 */
[----:B------:R-:W2:Y:S04]  /*dde0*/  LDL.LU R36, [R1+0x820] ;  /* 0x0008200001247983 */ /* 0x000ea80000300800 */
[----:B------:R-:W3:Y:S01]  /*ddf0*/  LDL R57, [R1+0xec] ;  /* 0x0000ec0001397983 */ /* 0x000ee20000100800 */
[----:B0-----:R-:W-:-:S02]  /*de00*/  @P0 IMAD.MOV.U32 R48, RZ, RZ, R30 ;  /* 0x000000ffff300224 */ /* 0x001fc400078e001e */
[----:B------:R-:W-:Y:S01]  /*de10*/  @P0 IMAD.MOV.U32 R49, RZ, RZ, R68 ;  /* 0x000000ffff310224 */ /* 0x000fe200078e0044 */
[----:B------:R-:W3:Y:S04]  /*de20*/  LDL R56, [R1+0xf0] ;  /* 0x0000f00001387983 */ /* 0x000ee80000100800 */
[----:B------:R0:W3:Y:S04]  /*de30*/  @P0 LDG.E.U16 R9, desc[UR20][R48.64] ;  /* 0x0000001430090981 */ /* 0x0000e8000c1e1500 */
[----:B------:R-:W3:Y:S04]  /*de40*/  LDL.LU R68, [R1+0x81c] ;  /* 0x00081c0001447983 */ /* 0x000ee80000300800 */
[----:B------:R-:W3:Y:S01]  /*de50*/  LDL.LU R30, [R1+0x818] ;  /* 0x00081800011e7983 */ /* 0x000ee20000300800 */
[----:B0-----:R-:W-:-:S02]  /*de60*/  @P0 IMAD.MOV.U32 R48, RZ, RZ, R80 ;  /* 0x000000ffff300224 */ /* 0x001fc400078e0050 */
[----:B------:R-:W-:Y:S02]  /*de70*/  @P0 IMAD.MOV.U32 R49, RZ, RZ, R2 ;  /* 0x000000ffff310224 */ /* 0x000fe400078e0002 */
[----:B------:R-:W4:Y:S04]  /*de80*/  LDL.LU R2, [R1+0x814] ;  /* 0x0008140001027983 */ /* 0x000f280000300800 */
[----:B------:R-:W4:Y:S04]  /*de90*/  LDL.LU R80, [R1+0x810] ;  /* 0x0008100001507983 */ /* 0x000f280000300800 */
[----:B------:R0:W4:Y:S04]  /*dea0*/  @P0 LDG.E.U16 R4, desc[UR20][R48.64] ;  /* 0x0000001430040981 */ /* 0x000128000c1e1500 */
[----:B------:R-:W0:Y:S04]  /*deb0*/  LDL R48, [R1+0xe4] ;  /* 0x0000e40001307983 */ /* 0x000e280000100800 */
[----:B------:R-:W0:Y:S01]  /*dec0*/  LDL R49, [R1+0xe8] ;  /* 0x0000e80001317983 */ /* 0x000e220000100800 */
[----:B------:R-:W-:-:S02]  /*ded0*/  PRMT R42, RZ, 0x7610, R42 ;  /* 0x00007610ff2a7816 */ /* 0x000fc4000000002a */
[----:B------:R-:W-:Y:S02]  /*dee0*/  PRMT R24, RZ, 0x7610, R24 ;  /* 0x00007610ff187816 */ /* 0x000fe40000000018 */
[----:B------:R-:W-:Y:S02]  /*def0*/  PRMT R50, RZ, 0x7610, R50 ;  /* 0x00007610ff327816 */ /* 0x000fe40000000032 */
[----:B--2---:R-:W-:Y:S02]  /*df00*/  PRMT R36, RZ, 0x7610, R36 ;  /* 0x00007610ff247816 */ /* 0x004fe40000000024 */
[----:B---3--:R-:W-:Y:S02]  /*df10*/  PRMT R30, RZ, 0x7610, R30 ;  /* 0x00007610ff1e7816 */ /* 0x008fe4000000001e */
[----:B0-----:R-:W-:-:S04]  /*df20*/  @P0 LOP3.LUT R49, R49, R48, RZ, 0x3c, !PT ;  /* 0x0000003031310212 */ /* 0x001fc800078e3cff */
[----:B------:R-:W-:-:S04]  /*df30*/  @P0 LOP3.LUT R48, R49, R48, RZ, 0x3c, !PT ;  /* 0x0000003031300212 */ /* 0x000fc800078e3cff */
[----:B------:R-:W-:-:S05]  /*df40*/  @P0 LOP3.LUT R49, R49, R48, RZ, 0x3c, !PT ;  /* 0x0000003031310212 */ /* 0x000fca00078e3cff */
[----:B------:R0:W2:Y:S02]  /*df50*/  @P0 LDG.E.U16 R42, desc[UR20][R48.64] ;  /* 0x00000014302a0981 */ /* 0x0000a4000c1e1500 */
[----:B0-----:R-:W-:Y:S02]  /*df60*/  @P0 IMAD.MOV.U32 R48, RZ, RZ, R64 ;  /* 0x000000ffff300224 */ /* 0x001fe400078e0040 */
[----:B------:R-:W-:-:S05]  /*df70*/  @P0 IMAD.MOV.U32 R49, RZ, RZ, R3 ;  /* 0x000000ffff310224 */ /* 0x000fca00078e0003 */
[----:B------:R0:W3:Y:S02]  /*df80*/  @P0 LDG.E.U16 R36, desc[UR20][R48.64] ;  /* 0x0000001430240981 */ /* 0x0000e4000c1e1500 */
[----:B0-----:R-:W-:Y:S02]  /*df90*/  @P0 IMAD.MOV.U32 R48, RZ, RZ, R53 ;  /* 0x000000ffff300224 */ /* 0x001fe400078e0035 */
[----:B------:R-:W-:-:S05]  /*dfa0*/  @P0 IMAD.MOV.U32 R49, RZ, RZ, R70 ;  /* 0x000000ffff310224 */ /* 0x000fca00078e0046 */
[----:B------:R0:W2:Y:S01]  /*dfb0*/  @P0 LDG.E.U16 R30, desc[UR20][R48.64] ;  /* 0x00000014301e0981 */ /* 0x0000a2000c1e1500 */
[----:B------:R-:W-:Y:S02]  /*dfc0*/  @P0 IMAD.MOV.U32 R53, RZ, RZ, R82 ;  /* 0x000000ffff350224 */ /* 0x000fe400078e0052 */
[----:B0-----:R-:W-:Y:S02]  /*dfd0*/  @P0 IMAD.MOV.U32 R48, RZ, RZ, R52 ;  /* 0x000000ffff300224 */ /* 0x001fe400078e0034 */
[----:B----4-:R-:W-:Y:S02]  /*dfe0*/  @P0 IMAD.MOV.U32 R49, RZ, RZ, R2 ;  /* 0x000000ffff310224 */ /* 0x010fe400078e0002 */
[----:B------:R-:W-:Y:S01]  /*dff0*/  @P0 IMAD.MOV.U32 R52, RZ, RZ, R71 ;  /* 0x000000ffff340224 */ /* 0x000fe200078e0047 */
[----:B------:R-:W4:Y:S04]  /*e000*/  LDL.LU R2, [R1+0x80c] ;  /* 0x00080c0001027983 */ /* 0x000f280000300800 */
[----:B------:R0:W2:Y:S04]  /*e010*/  @P0 LDG.E.U16 R24, desc[UR20][R48.64] ;  /* 0x0000001430180981 */ /* 0x0000a8000c1e1500 */
[----:B------:R1:W2:Y:S01]  /*e020*/  @P0 LDG.E.U16 R50, desc[UR20][R52.64] ;  /* 0x0000001434320981 */ /* 0x0002a2000c1e1500 */
[----:B0-----:R-:W-:-:S02]  /*e030*/  @P0 IMAD.MOV.U32 R49, RZ, RZ, R83 ;  /* 0x000000ffff310224 */ /* 0x001fc400078e0053 */
[----:B------:R-:W-:Y:S01]  /*e040*/  @P0 IMAD.MOV.U32 R48, RZ, RZ, R85 ;  /* 0x000000ffff300224 */ /* 0x000fe200078e0055 */
[----:B------:R-:W2:Y:S01]  /*e050*/  LDL.LU R83, [R1+0x808] ;  /* 0x0008080001537983 */ /* 0x000ea20000300800 */
[----:B-1----:R-:W-:-:S03]  /*e060*/  @P0 IMAD.MOV.U32 R53, RZ, RZ, R86 ;  /* 0x000000ffff350224 */ /* 0x002fc600078e0056 */
[----:B------:R-:W2:Y:S04]  /*e070*/  LDL.LU R85, [R1+0x804] ;  /* 0x0008040001557983 */ /* 0x000ea80000300800 */
[----:B------:R-:W2:Y:S04]  /*e080*/  LDL.LU R82, [R1+0x800] ;  /* 0x0008000001527983 */ /* 0x000ea80000300800 */
[----:B------:R-:W2:Y:S04]  /*e090*/  LDL.LU R71, [R1+0x7fc] ;  /* 0x0007fc0001477983 */ /* 0x000ea80000300800 */
[----:B------:R-:W3:Y:S01]  /*e0a0*/  LDL.LU R86, [R1+0x7f8] ;  /* 0x0007f80001567983 */ /* 0x000ee20000300800 */
[----:B------:R-:W-:-:S03]  /*e0b0*/  @P0 IMAD.MOV.U32 R52, RZ, RZ, R69 ;  /* 0x000000ffff340224 */ /* 0x000fc600078e0045 */
[----:B------:R-:W4:Y:S01]  /*e0c0*/  LDL.LU R69, [R1+0x7f4] ;  /* 0x0007f40001457983 */ /* 0x000f220000300800 */
[----:B------:R-:W-:-:S06]  /*e0d0*/  PRMT R51, RZ, 0x7610, R51 ;  /* 0x00007610ff337816 */ /* 0x000fcc0000000033 */
[----:B------:R0:W4:Y:S02]  /*e0e0*/  @P0 LDG.E.U16 R51, desc[UR20][R48.64] ;  /* 0x0000001430330981 */ /* 0x000124000c1e1500 */
[----:B0-----:R-:W-:Y:S02]  /*e0f0*/  PRMT R49, RZ, 0x7610, R49 ;  /* 0x00007610ff317816 */ /* 0x001fe40000000031 */
[----:B------:R-:W-:-:S04]  /*e100*/  PRMT R48, RZ, 0x7610, R48 ;  /* 0x00007610ff307816 */ /* 0x000fc80000000030 */
[----:B------:R0:W4:Y:S01]  /*e110*/  @P0 LDG.E.U16 R49, desc[UR20][R52.64] ;  /* 0x0000001434310981 */ /* 0x000122000c1e1500 */
[----:B------:R-:W-:Y:S01]  /*e120*/  PRMT R54, RZ, 0x7610, R54 ;  /* 0x00007610ff367816 */ /* 0x000fe20000000036 */
[----:B0-----:R-:W-:Y:S02]  /*e130*/  @P0 IMAD.MOV.U32 R52, RZ, RZ, R84 ;  /* 0x000000ffff340224 */ /* 0x001fe400078e0054 */
[----:B------:R-:W-:Y:S01]  /*e140*/  @P0 IMAD.MOV.U32 R53, RZ, RZ, R65 ;  /* 0x000000ffff350224 */ /* 0x000fe200078e0041 */
[----:B------:R-:W4:Y:S04]  /*e150*/  LDL.LU R84, [R1+0x7f0] ;  /* 0x0007f00001547983 */ /* 0x000f280000300800 */
[----:B------:R0:W4:Y:S02]  /*e160*/  @P0 LDG.E.U16 R48, desc[UR20][R52.64] ;  /* 0x0000001434300981 */ /* 0x000124000c1e1500 */
[----:B0-----:R-:W-:-:S02]  /*e170*/  @P0 IMAD.MOV.U32 R52, RZ, RZ, R56 ;  /* 0x000000ffff340224 */ /* 0x001fc400078e0038 */
[----:B------:R-:W-:Y:S02]  /*e180*/  @P0 IMAD.MOV.U32 R53, RZ, RZ, R57 ;  /* 0x000000ffff350224 */ /* 0x000fe400078e0039 */
[----:B--2---:R-:W-:Y:S02]  /*e190*/  @P0 IMAD.MOV.U32 R57, RZ, RZ, R71 ;  /* 0x000000ffff390224 */ /* 0x004fe400078e0047 */
[----:B------:R-:W2:Y:S01]  /*e1a0*/  LDL.LU R71, [R1+0x7ec] ;  /* 0x0007ec0001477983 */ /* 0x000ea20000300800 */
[----:B---3--:R-:W-:-:S03]  /*e1b0*/  @P0 IMAD.MOV.U32 R56, RZ, RZ, R86 ;  /* 0x000000ffff380224 */ /* 0x008fc600078e0056 */
[----:B------:R-:W3:Y:S04]  /*e1c0*/  LDL.LU R86, [R1+0x7e8] ;  /* 0x0007e80001567983 */ /* 0x000ee80000300800 */
[----:B------:R0:W3:Y:S02]  /*e1d0*/  @P0 LDG.E.U16 R54, desc[UR20][R56.64] ;  /* 0x0000001438360981 */ /* 0x0000e4000c1e1500 */
[----:B0-----:R-:W-:Y:S02]  /*e1e0*/  @P0 IMAD.MOV.U32 R57, RZ, RZ, R85 ;  /* 0x000000ffff390224 */ /* 0x001fe400078e0055 */
[----:B------:R-:W3:Y:S01]  /*e1f0*/  LDL.LU R85, [R1+0x7e4] ;  /* 0x0007e40001557983 */ /* 0x000ee20000300800 */
[----:B------:R-:W-:Y:S01]  /*e200*/  PRMT R55, RZ, 0x7610, R55 ;  /* 0x00007610ff377816 */ /* 0x000fe20000000037 */
[----:B----4-:R-:W-:Y:S01]  /*e210*/  @P0 IMAD.MOV.U32 R56, RZ, RZ, R69 ;  /* 0x000000ffff380224 */ /* 0x010fe200078e0045 */
[----:B------:R-:W-:-:S02]  /*e220*/  PRMT R63, RZ, 0x7610, R63 ;  /* 0x00007610ff3f7816 */ /* 0x000fc4000000003f */
[----:B------:R-:W-:Y:S01]  /*e230*/  PRMT R61, RZ, 0x7610, R61 ;  /* 0x00007610ff3d7816 */ /* 0x000fe2000000003d */
[----:B------:R-:W-:Y:S01]  /*e240*/  @P0 IMAD.MOV.U32 R64, RZ, RZ, R89 ;  /* 0x000000ffff400224 */ /* 0x000fe200078e0059 */
[----:B------:R0:W4:Y:S01]  /*e250*/  @P0 LDG.E.U16 R55, desc[UR20][R52.64] ;  /* 0x0000001434370981 */ /* 0x000122000c1e1500 */
[----:B------:R-:W-:Y:S01]  /*e260*/  PRMT R59, RZ, 0x7610, R59 ;  /* 0x00007610ff3b7816 */ /* 0x000fe2000000003b */
[----:B------:R-:W-:Y:S01]  /*e270*/  @P0 IMAD.MOV.U32 R65, RZ, RZ, R90 ;  /* 0x000000ffff410224 */ /* 0x000fe200078e005a */
[----:B------:R-:W-:Y:S01]  /*e280*/  PRMT R67, RZ, 0x7610, R67 ;  /* 0x00007610ff437816 */ /* 0x000fe20000000043 */
[----:B------:R-:W4:Y:S04]  /*e290*/  LDL.LU R69, [R1+0x7e0] ;  /* 0x0007e00001457983 */ /* 0x000f280000300800 */
[----:B------:R-:W4:Y:S01]  /*e2a0*/  @P0 LDG.E.U16 R59, desc[UR20][R64.64] ;  /* 0x00000014403b0981 */ /* 0x000f22000c1e1500 */
[----:B0-----:R-:W-:-:S02]  /*e2b0*/  PRMT R53, RZ, 0x7610, R53 ;  /* 0x00007610ff357816 */ /* 0x001fc40000000035 */
[----:B------:R-:W-:-:S04]  /*e2c0*/  PRMT R52, RZ, 0x7610, R52 ;  /* 0x00007610ff347816 */ /* 0x000fc80000000034 */
[----:B------:R0:W4:Y:S02]  /*e2d0*/  @P0 LDG.E.U16 R53, desc[UR20][R56.64] ;  /* 0x0000001438350981 */ /* 0x000124000c1e1500 */
[----:B0-----:R-:W-:Y:S02]  /*e2e0*/  @P0 IMAD.MOV.U32 R56, RZ, RZ, R2 ;  /* 0x000000ffff380224 */ /* 0x001fe400078e0002 */
[----:B------:R-:W-:Y:S02]  /*e2f0*/  @P0 IMAD.MOV.U32 R57, RZ, RZ, R68 ;  /* 0x000000ffff390224 */ /* 0x000fe400078e0044 */
[----:B------:R-:W-:Y:S01]  /*e300*/  @P0 IMAD.MOV.U32 R64, RZ, RZ, R87 ;  /* 0x000000ffff400224 */ /* 0x000fe200078e0057 */
[----:B------:R-:W-:Y:S01]  /*e310*/  PRMT R66, RZ, 0x7610, R66 ;  /* 0x00007610ff427816 */ /* 0x000fe20000000042 */
[----:B------:R-:W-:Y:S01]  /*e320*/  @P0 IMAD.MOV.U32 R65, RZ, RZ, R88 ;  /* 0x000000ffff410224 */ /* 0x000fe200078e0058 */
[----:B------:R0:W4:Y:S01]  /*e330*/  @P0 LDG.E.U16 R52, desc[UR20][R56.64] ;  /* 0x0000001438340981 */ /* 0x000122000c1e1500 */
[----:B------:R-:W-:-:S02]  /*e340*/  PRMT R62, RZ, 0x7610, R62 ;  /* 0x00007610ff3e7816 */ /* 0x000fc4000000003e */
[----:B------:R-:W-:Y:S01]  /*e350*/  PRMT R60, RZ, 0x7610, R60 ;  /* 0x00007610ff3c7816 */ /* 0x000fe2000000003c */
[----:B------:R-:W5:Y:S01]  /*e360*/  LDL.LU R68, [R1+0x7dc] ;  /* 0x0007dc0001447983 */ /* 0x000f620000300800 */
[----:B------:R-:W-:-:S03]  /*e370*/  PRMT R58, RZ, 0x7610, R58 ;  /* 0x00007610ff3a7816 */ /* 0x000fc6000000003a */
[----:B------:R-:W5:Y:S01]  /*e380*/  LDL.LU R2, [R1+0x7d8] ;  /* 0x0007d80001027983 */ /* 0x000f620000300800 */
[----:B0-----:R-:W-:Y:S02]  /*e390*/  @P0 IMAD.MOV.U32 R56, RZ, RZ, R93 ;  /* 0x000000ffff380224 */ /* 0x001fe400078e005d */
[----:B------:R-:W-:Y:S02]  /*e3a0*/  @P0 IMAD.MOV.U32 R57, RZ, RZ, R0 ;  /* 0x000000ffff390224 */ /* 0x000fe400078e0000 */
[----:B------:R-:W5:Y:S04]  /*e3b0*/  LDL.LU R0, [R1+0x7d4] ;  /* 0x0007d40001007983 */ /* 0x000f680000300800 */
[----:B------:R0:W4:Y:S02]  /*e3c0*/  @P0 LDG.E.U16 R63, desc[UR20][R56.64] ;  /* 0x00000014383f0981 */ /* 0x000124000c1e1500 */
[----:B0-----:R-:W-:-:S02]  /*e3d0*/  @P0 IMAD.MOV.U32 R56, RZ, RZ, R91 ;  /* 0x000000ffff380224 */ /* 0x001fc400078e005b */
[----:B------:R-:W-:-:S05]  /*e3e0*/  @P0 IMAD.MOV.U32 R57, RZ, RZ, R92 ;  /* 0x000000ffff390224 */ /* 0x000fca00078e005c */
[----:B------:R0:W4:Y:S02]  /*e3f0*/  @P0 LDG.E.U16 R61, desc[UR20][R56.64] ;  /* 0x00000014383d0981 */ /* 0x000124000c1e1500 */
[----:B0-----:R-:W-:-:S06]  /*e400*/  PRMT R57, RZ, 0x7610, R57 ;  /* 0x00007610ff397816 */ /* 0x001fcc0000000039 */
[----:B------:R3:W4:Y:S01]  /*e410*/  @P0 LDG.E.U16 R57, desc[UR20][R64.64] ;  /* 0x0000001440390981 */ /* 0x000722000c1e1500 */
[----:B------:R-:W-:Y:S01]  /*e420*/  PRMT R56, RZ, 0x7610, R56 ;  /* 0x00007610ff387816 */ /* 0x000fe20000000038 */
[----:B--2---:R-:W-:Y:S02]  /*e430*/  @P0 IMAD.MOV.U32 R70, RZ, RZ, R71 ;  /* 0x000000ffff460224 */ /* 0x004fe400078e0047 */
[----:B------:R-:W-:Y:S02]  /*e440*/  @P0 IMAD.MOV.U32 R71, RZ, RZ, R84 ;  /* 0x000000ffff470224 */ /* 0x000fe400078e0054 */
[----:B---3--:R-:W-:-:S03]  /*e450*/  @P0 IMAD.MOV.U32 R65, RZ, RZ, R86 ;  /* 0x000000ffff410224 */ /* 0x008fc600078e0056 */
[----:B------:R0:W2:Y:S01]  /*e460*/  @P0 LDG.E.U16 R66, desc[UR20][R70.64] ;  /* 0x0000001446420981 */ /* 0x0000a2000c1e1500 */
[----:B------:R-:W-:Y:S02]  /*e470*/  @P0 IMAD.MOV.U32 R64, RZ, RZ, R85 ;  /* 0x000000ffff400224 */ /* 0x000fe400078e0055 */
[----:B0-----:R-:W-:-:S03]  /*e480*/  @P0 IMAD.MOV.U32 R70, RZ, RZ, R82 ;  /* 0x000000ffff460224 */ /* 0x001fc600078e0052 */
[----:B------:R0:W3:Y:S01]  /*e490*/  @P0 LDG.E.U16 R67, desc[UR20][R64.64] ;  /* 0x0000001440430981 */ /* 0x0000e2000c1e1500 */
[----:B------:R-:W-:Y:S01]  /*e4a0*/  @P0 IMAD.MOV.U32 R71, RZ, RZ, R83 ;  /* 0x000000ffff470224 */ /* 0x000fe200078e0053 */
[----:B0-----:R-:W-:Y:S02]  /*e4b0*/  PRMT R65, RZ, 0x7610, R65 ;  /* 0x00007610ff417816 */ /* 0x001fe40000000041 */
[----:B------:R-:W-:-:S04]  /*e4c0*/  PRMT R64, RZ, 0x7610, R64 ;  /* 0x00007610ff407816 */ /* 0x000fc80000000040 */
[----:B------:R0:W2:Y:S02]  /*e4d0*/  @P0 LDG.E.U16 R65, desc[UR20][R70.64] ;  /* 0x0000001446410981 */ /* 0x0000a4000c1e1500 */
[----:B0-----:R-:W-:Y:S02]  /*e4e0*/  @P0 IMAD.MOV.U32 R70, RZ, RZ, R80 ;  /* 0x000000ffff460224 */ /* 0x001fe400078e0050 */
[----:B------:R-:W-:-:S05]  /*e4f0*/  @P0 IMAD.MOV.U32 R71, RZ, RZ, R81 ;  /* 0x000000ffff470224 */ /* 0x000fca00078e0051 */
        /* <DEDUP_REMOVED lines=12> */
[----:B------:R0:W2:Y:S01]  /*e5c0*/  @P0 LDG.E.U16 R56, desc[UR20][R70.64] ;  /* 0x0000001446380981 */ /* 0x0000a2000c1e1500 */
[----:B------:R-:W0:Y:S02]  /*e5d0*/  S2R R73, SR_TID.X ;  /* 0x0000000000497919 */ /* 0x000e240000002100 */
[C---:B0-----:R-:W-:Y:S02]  /*e5e0*/  IMAD.SHL.U32 R70, R73.reuse, 0x2, RZ ;  /* 0x0000000249467824 */ /* 0x041fe400078e00ff */
[----:B------:R-:W-:-:S05]  /*e5f0*/  IMAD.SHL.U32 R3, R73, 0x80, RZ ;  /* 0x0000008049037824 */ /* 0x000fca00078e00ff */
[----:B------:R-:W-:-:S04]  /*e600*/  LOP3.LUT R3, R3, 0x207e, R70, 0xc8, !PT ;  /* 0x0000207e03037812 */ /* 0x000fc800078ec846 */
[C---:B------:R-:W-:Y:S01]  /*e610*/  LOP3.LUT R71, R3.reuse, 0x10, RZ, 0x3c, !PT ;  /* 0x0000001003477812 */ /* 0x040fe200078e3cff */
[----:B------:R-:W-:Y:S04]  /*e620*/  STS.U16 [R3+UR9], R47 ;  /* 0x0000002f03007988 */ /* 0x000fe80008000409 */
[----:B------:R-:W-:Y:S04]  /*e630*/  STS.U16 [R3+UR9+0x400], R41 ;  /* 0x0004002903007988 */ /* 0x000fe80008000409 */
[----:B------:R-:W-:Y:S04]  /*e640*/  STS.U16 [R3+UR9+0x800], R35 ;  /* 0x0008002303007988 */ /* 0x000fe80008000409 */
[----:B------:R-:W-:Y:S04]  /*e650*/  STS.U16 [R3+UR9+0xc00], R29 ;  /* 0x000c001d03007988 */ /* 0x000fe80008000409 */
[----:B------:R-:W-:Y:S04]  /*e660*/  STS.U16 [R3+UR9+0x1000], R23 ;  /* 0x0010001703007988 */ /* 0x000fe80008000409 */
[----:B------:R-:W-:Y:S04]  /*e670*/  STS.U16 [R3+UR9+0x1400], R18 ;  /* 0x0014001203007988 */ /* 0x000fe80008000409 */
[----:B------:R-:W-:Y:S04]  /*e680*/  STS.U16 [R3+UR9+0x1800], R13 ;  /* 0x0018000d03007988 */ /* 0x000fe80008000409 */
[----:B------:R-:W-:Y:S01]  /*e690*/  STS.U16 [R3+UR9+0x1c00], R8 ;  /* 0x001c000803007988 */ /* 0x000fe20008000409 */
[----:B------:R-:W-:-:S03]  /*e6a0*/  LOP3.LUT R70, R3, 0x20, RZ, 0x3c, !PT ;  /* 0x0000002003467812 */ /* 0x000fc600078e3cff */
[----:B------:R-:W-:Y:S04]  /*e6b0*/  STS.U16 [R71+UR9+0x80], R46 ;  /* 0x0000802e47007988 */ /* 0x000fe80008000409 */
[----:B------:R-:W-:Y:S04]  /*e6c0*/  STS.U16 [R71+UR9+0x480], R40 ;  /* 0x0004802847007988 */ /* 0x000fe80008000409 */
[----:B------:R-:W-:Y:S01]  /*e6d0*/  STS.U16 [R71+UR9+0x880], R34 ;  /* 0x0008802247007988 */ /* 0x000fe20008000409 */
[----:B------:R-:W-:-:S03]  /*e6e0*/  SHF.R.U32.HI R72, RZ, 0x5, R73 ;  /* 0x00000005ff487819 */ /* 0x000fc60000011649 */
[----:B------:R-:W-:Y:S04]  /*e6f0*/  STS.U16 [R71+UR9+0xc80], R28 ;  /* 0x000c801c47007988 */ /* 0x000fe80008000409 */
[----:B------:R-:W-:Y:S04]  /*e700*/  STS.U16 [R71+UR9+0x1080], R22 ;  /* 0x0010801647007988 */ /* 0x000fe80008000409 */
[----:B------:R-:W-:Y:S04]  /*e710*/  STS.U16 [R71+UR9+0x1480], R17 ;  /* 0x0014801147007988 */ /* 0x000fe80008000409 */
[----:B------:R0:W-:Y:S04]  /*e720*/  STS.U16 [R71+UR9+0x1880], R12 ;  /* 0x0018800c47007988 */ /* 0x0001e80008000409 */
[----:B------:R1:W-:Y:S01]  /*e730*/  STS.U16 [R71+UR9+0x1c80], R7 ;  /* 0x001c800747007988 */ /* 0x0003e20008000409 */
[----:B------:R-:W-:-:S02]  /*e740*/  ISETP.NE.U32.AND P0, PT, R72, RZ, PT ;  /* 0x000000ff4800720c */ /* 0x000fc40003f05070 */
[----:B------:R-:W1:Y:S01]  /*e750*/  LDC R72, c[0x0][0x3a0] ;  /* 0x0000e800ff487b82 */ /* 0x000e620000000800 */
[----:B------:R-:W-:Y:S01]  /*e760*/  STS.U16 [R70+UR9+0x100], R45 ;  /* 0x0001002d46007988 */ /* 0x000fe20008000409 */
[----:B0-----:R-:W-:-:S03]  /*e770*/  LOP3.LUT R12, R3, 0x30, RZ, 0x3c, !PT ;  /* 0x00000030030c7812 */ /* 0x001fc600078e3cff */
[----:B------:R-:W-:Y:S04]  /*e780*/  STS.U16 [R70+UR9+0x500], R39 ;  /* 0x0005002746007988 */ /* 0x000fe80008000409 */
[----:B------:R-:W-:Y:S04]  /*e790*/  STS.U16 [R70+UR9+0x900], R33 ;  /* 0x0009002146007988 */ /* 0x000fe80008000409 */
[----:B------:R-:W-:Y:S04]  /*e7a0*/  STS.U16 [R70+UR9+0xd00], R27 ;  /* 0x000d001b46007988 */ /* 0x000fe80008000409 */
[----:B------:R-:W-:Y:S04]  /*e7b0*/  STS.U16 [R70+UR9+0x1100], R21 ;  /* 0x0011001546007988 */ /* 0x000fe80008000409 */
[----:B------:R-:W-:Y:S04]  /*e7c0*/  STS.U16 [R70+UR9+0x1500], R16 ;  /* 0x0015001046007988 */ /* 0x000fe80008000409 */
[----:B------:R-:W-:Y:S04]  /*e7d0*/  STS.U16 [R70+UR9+0x1900], R11 ;  /* 0x0019000b46007988 */ /* 0x000fe80008000409 */
[----:B------:R0:W-:Y:S01]  /*e7e0*/  STS.U16 [R70+UR9+0x1d00], R6 ;  /* 0x001d000646007988 */ /* 0x0001e20008000409 */
[----:B------:R-:W-:-:S03]  /*e7f0*/  LOP3.LUT R8, R3, 0x40, RZ, 0x3c, !PT ;  /* 0x0000004003087812 */ /* 0x000fc600078e3cff */
[----:B------:R-:W-:Y:S04]  /*e800*/  STS.U16 [R12+UR9+0x180], R44 ;  /* 0x0001802c0c007988 */ /* 0x000fe80008000409 */
[----:B------:R-:W-:Y:S04]  /*e810*/  STS.U16 [R12+UR9+0x580], R38 ;  /* 0x000580260c007988 */ /* 0x000fe80008000409 */
[----:B------:R-:W-:Y:S04]  /*e820*/  STS.U16 [R12+UR9+0x980], R32 ;  /* 0x000980200c007988 */ /* 0x000fe80008000409 */
[----:B------:R-:W-:Y:S04]  /*e830*/  STS.U16 [R12+UR9+0xd80], R26 ;  /* 0x000d801a0c007988 */ /* 0x000fe80008000409 */
[----:B------:R-:W-:Y:S04]  /*e840*/  STS.U16 [R12+UR9+0x1180], R20 ;  /* 0x001180140c007988 */ /* 0x000fe80008000409 */
[----:B------:R-:W-:Y:S04]  /*e850*/  STS.U16 [R12+UR9+0x1580], R15 ;  /* 0x0015800f0c007988 */ /* 0x000fe80008000409 */
[----:B------:R-:W-:Y:S04]  /*e860*/  STS.U16 [R12+UR9+0x1980], R10 ;  /* 0x0019800a0c007988 */ /* 0x000fe80008000409 */
[----:B------:R-:W-:Y:S01]  /*e870*/  STS.U16 [R12+UR9+0x1d80], R5 ;  /* 0x001d80050c007988 */ /* 0x000fe20008000409 */
[----:B-1----:R-:W-:-:S03]  /*e880*/  LOP3.LUT R7, R3, 0x50, RZ, 0x3c, !PT ;  /* 0x0000005003077812 */ /* 0x002fc600078e3cff */
[----:B------:R-:W-:Y:S04]  /*e890*/  STS.U16 [R8+UR9+0x200], R43 ;  /* 0x0002002b08007988 */ /* 0x000fe80008000409 */
[----:B------:R-:W-:Y:S04]  /*e8a0*/  STS.U16 [R8+UR9+0x600], R37 ;  /* 0x0006002508007988 */ /* 0x000fe80008000409 */
[----:B------:R-:W-:Y:S04]  /*e8b0*/  STS.U16 [R8+UR9+0xa00], R31 ;  /* 0x000a001f08007988 */ /* 0x000fe80008000409 */
[----:B------:R-:W-:Y:S04]  /*e8c0*/  STS.U16 [R8+UR9+0xe00], R25 ;  /* 0x000e001908007988 */ /* 0x000fe80008000409 */
[----:B------:R-:W-:Y:S04]  /*e8d0*/  STS.U16 [R8+UR9+0x1200], R19 ;  /* 0x0012001308007988 */ /* 0x000fe80008000409 */
[----:B------:R-:W-:Y:S04]  /*e8e0*/  STS.U16 [R8+UR9+0x1600], R14 ;  /* 0x0016000e08007988 */ /* 0x000fe80008000409 */
[----:B------:R-:W-:Y:S04]  /*e8f0*/  STS.U16 [R8+UR9+0x1a00], R9 ;  /* 0x001a000908007988 */ /* 0x000fe80008000409 */
[----:B------:R1:W-:Y:S01]  /*e900*/  STS.U16 [R8+UR9+0x1e00], R4 ;  /* 0x001e000408007988 */ /* 0x0003e20008000409 */
[----:B0-----:R-:W-:-:S03]  /*e910*/  LOP3.LUT R6, R3, 0x60, RZ, 0x3c, !PT ;  /* 0x0000006003067812 */ /* 0x001fc600078e3cff */
[----:B------:R0:W-:Y:S01]  /*e920*/  STS.U16 [R7+UR9+0x280], R42 ;  /* 0x0002802a07007988 */ /* 0x0001e20008000409 */
[----:B------:R-:W-:-:S03]  /*e930*/  VIADD R72, R72, 0x7f ;  /* 0x0000007f48487836 */ /* 0x000fc60000000000 */
[----:B------:R0:W-:Y:S04]  /*e940*/  STS.U16 [R7+UR9+0x680], R36 ;  /* 0x0006802407007988 */ /* 0x0001e80008000409 */
[----:B------:R0:W-:Y:S04]  /*e950*/  STS.U16 [R7+UR9+0xa80], R30 ;  /* 0x000a801e07007988 */ /* 0x0001e80008000409 */
[----:B------:R0:W-:Y:S04]  /*e960*/  STS.U16 [R7+UR9+0xe80], R24 ;  /* 0x000e801807007988 */ /* 0x0001e80008000409 */
[----:B------:R0:W-:Y:S04]  /*e970*/  STS.U16 [R7+UR9+0x1280], R51 ;  /* 0x0012803307007988 */ /* 0x0001e80008000409 */
[----:B------:R0:W-:Y:S01]  /*e980*/  STS.U16 [R7+UR9+0x1680], R50 ;  /* 0x0016803207007988 */ /* 0x0001e20008000409 */
[----:B-1----:R-:W-:-:S03]  /*e990*/  SHF.R.S32.HI R4, RZ, 0x1f, R72 ;  /* 0x0000001fff047819 */ /* 0x002fc60000011448 */
[----:B------:R0:W-:Y:S04]  /*e9a0*/  STS.U16 [R7+UR9+0x1a80], R49 ;  /* 0x001a803107007988 */ /* 0x0001e80008000409 */
[----:B------:R0:W-:Y:S01]  /*e9b0*/  STS.U16 [R7+UR9+0x1e80], R48 ;  /* 0x001e803007007988 */ /* 0x0001e20008000409 */
[----:B------:R-:W-:-:S03]  /*e9c0*/  LOP3.LUT R5, R3, 0x70, RZ, 0x3c, !PT ;  /* 0x0000007003057812 */ /* 0x000fc600078e3cff */
[----:B----4-:R0:W-:Y:S04]  /*e9d0*/  STS.U16 [R6+UR9+0x300], R55 ;  /* 0x0003003706007988 */ /* 0x0101e80008000409 */
[----:B------:R0:W-:Y:S01]  /*e9e0*/  STS.U16 [R6+UR9+0x700], R54 ;  /* 0x0007003606007988 */ /* 0x0001e20008000409 */
[----:B------:R-:W-:-:S03]  /*e9f0*/  LEA.HI R4, R4, R72, RZ, 0x7 ;  /* 0x0000004804047211 */ /* 0x000fc600078f38ff */
[----:B------:R0:W-:Y:S04]  /*ea00*/  STS.U16 [R6+UR9+0xb00], R53 ;  /* 0x000b003506007988 */ /* 0x0001e80008000409 */
[----:B------:R0:W-:Y:S04]  /*ea10*/  STS.U16 [R6+UR9+0xf00], R52 ;  /* 0x000f003406007988 */ /* 0x0001e80008000409 */
[----:B------:R0:W-:Y:S04]  /*ea20*/  STS.U16 [R6+UR9+0x1300], R63 ;  /* 0x0013003f06007988 */ /* 0x0001e80008000409 */
[----:B------:R0:W-:Y:S01]  /*ea30*/  STS.U16 [R6+UR9+0x1700], R61 ;  /* 0x0017003d06007988 */ /* 0x0001e20008000409 */
[----:B------:R-:W-:-:S03]  /*ea40*/  SHF.R.S32.HI R4, RZ, 0x7, R4 ;  /* 0x00000007ff047819 */ /* 0x000fc60000011404 */
[----:B------:R0:W-:Y:S04]  /*ea50*/  STS.U16 [R6+UR9+0x1b00], R59 ;  /* 0x001b003b06007988 */ /* 0x0001e80008000409 */
[----:B------:R0:W-:Y:S04]  /*ea60*/  STS.U16 [R6+UR9+0x1f00], R57 ;  /* 0x001f003906007988 */ /* 0x0001e80008000409 */
[----:B---3--:R0:W-:Y:S04]  /*ea70*/  STS.U16 [R5+UR9+0x380], R67 ;  /* 0x0003804305007988 */ /* 0x0081e80008000409 */
[----:B--2---:R0:W-:Y:S01]  /*ea80*/  STS.U16 [R5+UR9+0x780], R66 ;  /* 0x0007804205007988 */ /* 0x0041e20008000409 */
[----:B------:R-:W-:-:S03]  /*ea90*/  VIMNMX R4, PT, PT, R4, 0x1, !PT ;  /* 0x0000000104047848 */ /* 0x000fc60007fe0100 */
[----:B------:R0:W-:Y:S04]  /*eaa0*/  STS.U16 [R5+UR9+0xb80], R65 ;  /* 0x000b804105007988 */ /* 0x0001e80008000409 */
[----:B------:R0:W-:Y:S04]  /*eab0*/  STS.U16 [R5+UR9+0xf80], R64 ;  /* 0x000f804005007988 */ /* 0x0001e80008000409 */
[----:B------:R0:W-:Y:S04]  /*eac0*/  STS.U16 [R5+UR9+0x1380], R62 ;  /* 0x0013803e05007988 */ /* 0x0001e80008000409 */
[----:B------:R0:W-:Y:S04]  /*ead0*/  STS.U16 [R5+UR9+0x1780], R60 ;  /* 0x0017803c05007988 */ /* 0x0001e80008000409 */
[----:B------:R0:W-:Y:S01]  /*eae0*/  STS.U16 [R5+UR9+0x1b80], R58 ;  /* 0x001b803a05007988 */ /* 0x0001e20008000409 */
[----:B------:R-:W-:-:S03]  /*eaf0*/  VIADD R4, R4, 0xffffffff ;  /* 0xffffffff04047836 */ /* 0x000fc60000000000 */
[----:B------:R0:W-:Y:S01]  /*eb00*/  STS.U16 [R5+UR9+0x1f80], R56 ;  /* 0x001f803805007988 */ /* 0x0001e20008000409 */
[----:B------:R1:W-:Y:S06]  /*eb10*/  MEMBAR.ALL.CTA ;  /* 0x0000000000007992 */ /* 0x0003ec0000008000 */
[----:B-1----:R-:W1:Y:S01]  /*eb20*/  FENCE.VIEW.ASYNC.S ;  /* 0x00000000000073c6 */ /* 0x002e620000000000 */
[----:B------:R-:W-:-:S03]  /*eb30*/  UIADD3 UR4, UPT, UPT, UR9, 0x4000, URZ ;  /* 0x0000400009047890 */ /* 0x000fc6000fffe0ff */
[----:B------:R0:W-:Y:S01]  /*eb40*/  STL [R1+0x6b4], R4 ;  /* 0x0006b40401007387 */ /* 0x0001e20000100800 */
[----:B------:R-:W-:Y:S01]  /*eb50*/  USHF.R.U32.HI UR4, URZ, 0x4, UR4 ;  /* 0x00000004ff047899 */ /* 0x000fe20008011604 */
[----:B-1----:R-:W-:Y:S01]  /*eb60*/  BAR.SYNC.DEFER_BLOCKING 0x0 ;  /* 0x0000000000007b1d */ /* 0x002fe20000010000 */
[----:B------:R-:W-:Y:S02]  /*eb70*/  ISETP.LT.OR P1, PT, R72, 0x80, P0 ;  /* 0x000000804800780c */ /* 0x000fe40000721670 */
[----:B------:R-:W-:-:S04]  /*eb80*/  USGXT.U32 UR12, UR4, 0xe ;  /* 0x0000000e040c789a */ /* 0x000fc80008000000 */
[----:B------:R-:W-:Y:S01]  /*eb90*/  UIADD3 UR7, UP1, UPT, UR12, 0x2, URZ ;  /* 0x000000020c077890 */ /* 0x000fe2000ff3e0ff */
[----:B------:R-:W-:Y:S01]  /*eba0*/  UMOV UR4, URZ ;  /* 0x000000ff00047c82 */ /* 0x000fe20008000000 */
[----:B------:R-:W-:Y:S02]  /*ebb0*/  UIADD3 UR11, UPT, UPT, UR8, 0x40, URZ ;  /* 0x00000040080b7890 */ /* 0x000fe4000fffe0ff */
[----:B------:R-:W-:Y:S01]  /*ebc0*/  UIADD3.X UR13, UPT, UPT, UR4, 0x40004040, URZ, UP1, !UPT ;  /* 0x40004040040d7890 */ /* 0x000fe20008ffe4ff */
[----:B------:R-:W-:Y:S01]  /*ebd0*/  ISETP.NE.U32.AND P3, PT, R4, RZ, PT ;  /* 0x000000ff0400720c */ /* 0x000fe20003f65070 */
[----:B------:R-:W-:Y:S01]  /*ebe0*/  IMAD.SHL.U32 R69, R69, 0x80, RZ ;  /* 0x0000008045457824 */ /* 0x000fe200078e00ff */
[----:B0-----:R-:W-:Y:S11]  /*ebf0*/  @P1 BRA `(.L_x_7) ;  /* 0x0000000000c01947 */ /* 0x001ff60003800000 */
[----:B------:R-:W-:Y:S01]  /*ec00*/  USHF.R.U32.HI UR14, URZ, 0x4, UR9 ;  /* 0x00000004ff0e7899 */ /* 0x000fe20008011609 */
[----:B------:R-:W-:Y:S01]  /*ec10*/  UMOV UR4, URZ ;  /* 0x000000ff00047c82 */ /* 0x000fe20008000000 */
[----:B------:R-:W-:Y:S02]  /*ec20*/  UIADD3 UR16, UPT, UPT, UR8, 0x48, URZ ;  /* 0x0000004808107890 */ /* 0x000fe4000fffe0ff */
[----:B------:R-:W-:Y:S02]  /*ec30*/  USGXT.U32 UR14, UR14, 0xe ;  /* 0x0000000e0e0e789a */ /* 0x000fe40008000000 */
[----:B------:R-:W-:Y:S02]  /*ec40*/  UIADD3 UR17, UPT, UPT, UR8, 0x50, URZ ;  /* 0x0000005008117890 */ /* 0x000fe4000fffe0ff */
[----:B------:R-:W-:Y:S02]  /*ec50*/  UIADD3 UR38, UP1, UPT, UR14, 0x2, URZ ;  /* 0x000000020e267890 */ /* 0x000fe4000ff3e0ff */
[----:B------:R-:W-:-:S02]  /*ec60*/  UIADD3 UR24, UPT, UPT, UR8, 0x58, URZ ;  /* 0x0000005808187890 */ /* 0x000fc4000fffe0ff */
[----:B------:R-:W-:Y:S02]  /*ec70*/  UIADD3.X UR39, UPT, UPT, UR4, 0x40004040, URZ, UP1, !UPT ;  /* 0x4000404004277890 */ /* 0x000fe40008ffe4ff */
[----:B------:R-:W-:Y:S02]  /*ec80*/  UIADD3 UR25, UPT, UPT, UR8, 0x60, URZ ;  /* 0x0000006008197890 */ /* 0x000fe4000fffe0ff */
[----:B------:R-:W-:Y:S02]  /*ec90*/  UIADD3.64 UR18, UPT, UPT, UR38, 0x2, URZ ;  /* 0x0000000226127897 */ /* 0x000fe4000fffe0ff */
[----:B------:R-:W-:Y:S02]  /*eca0*/  UIADD3.64 UR22, UPT, UPT, UR38, 0x4, URZ ;  /* 0x0000000426167897 */ /* 0x000fe4000fffe0ff */
[----:B------:R-:W-:Y:S02]  /*ecb0*/  UIADD3.64 UR26, UPT, UPT, UR38, 0x1fe, URZ ;  /* 0x000001fe261a7897 */ /* 0x000fe4000fffe0ff */
[----:B------:R-:W-:-:S02]  /*ecc0*/  UIADD3 UR30, UPT, UPT, UR8, 0x68, URZ ;  /* 0x00000068081e7890 */ /* 0x000fc4000fffe0ff */
[----:B------:R-:W-:Y:S02]  /*ecd0*/  UIADD3.64 UR28, UPT, UPT, UR38, 0x200, URZ ;  /* 0x00000200261c7897 */ /* 0x000fe4000fffe0ff */
[----:B------:R-:W-:Y:S02]  /*ece0*/  UIADD3 UR31, UPT, UPT, UR8, 0x70, URZ ;  /* 0x00000070081f7890 */ /* 0x000fe4000fffe0ff */
[----:B------:R-:W-:Y:S01]  /*ecf0*/  UIADD3.64 UR32, UPT, UPT, UR38, 0x202, URZ ;  /* 0x0000020226207897 */ /* 0x000fe2000fffe0ff */
[----:B------:R-:W-:Y:S01]  /*ed00*/  UMOV UR40, 0x0 ;  /* 0x0000000000287882 */ /* 0x000fe20000000000 */
[----:B------:R-:W-:Y:S01]  /*ed10*/  UMOV UR41, 0x8100490 ;  /* 0x0810049000297882 */ /* 0x000fe20000000000 */
[----:B------:R-:W-:Y:S02]  /*ed20*/  UIADD3 UR36, UPT, UPT, UR8, 0x78, URZ ;  /* 0x0000007808247890 */ /* 0x000fe4000fffe0ff */
[----:B------:R-:W-:Y:S01]  /*ed30*/  UIADD3.64 UR34, UPT, UPT, UR38, 0x204, URZ ;  /* 0x0000020426227897 */ /* 0x000fe2000fffe0ff */
[----:B------:R-:W-:Y:S01]  /*ed40*/  UMOV UR15, 0x40004040 ;  /* 0x40004040000f7882 */ /* 0x000fe20000000000 */
[----:B------:R-:W-:Y:S01]  /*ed50*/  UMOV UR42, 0x0 ;  /* 0x00000000002a7882 */ /* 0x000fe20000000000 */
[----:B------:R-:W-:Y:S01]  /*ed60*/  UMOV UR43, 0x8100490 ;  /* 0x08100490002b7882 */ /* 0x000fe20000000000 */
[----:B------:R-:W-:Y:S01]  /*ed70*/  UMOV UR44, 0x0 ;  /* 0x00000000002c7882 */ /* 0x000fe20000000000 */
[----:B------:R-:W-:Y:S01]  /*ed80*/  UMOV UR45, 0x8100490 ;  /* 0x08100490002d7882 */ /* 0x000fe20000000000 */
[----:B------:R0:W-:Y:S01]  /*ed90*/  UTCHMMA tmem[UR11], gdesc[UR14], tmem[UR8], tmem[UR40], idesc[UR41], !UPT ;  /* 0x00ff280e0b0079ea */ /* 0x0001e2000f800008 */
[----:B------:R-:W-:Y:S01]  /*eda0*/  UMOV UR46, 0x0 ;  /* 0x00000000002e7882 */ /* 0x000fe20000000000 */
[----:B------:R-:W-:Y:S01]  /*edb0*/  UMOV UR47, 0x8100490 ;  /* 0x08100490002f7882 */ /* 0x000fe20000000000 */
[----:B------:R0:W-:Y:S01]  /*edc0*/  UTCHMMA tmem[UR16], gdesc[UR38], tmem[UR8], tmem[UR42], idesc[UR43], UPT ;  /* 0x00ff2a26100079ea */ /* 0x0001e2000b800008 */
        /* <DEDUP_REMOVED lines=8> */
[----:B------:R-:W-:Y:S01]  /*ee50*/  UMOV UR4, UR6 ;  /* 0x0000000600047c82 */ /* 0x000fe20008000000 */
[----:B------:R-:W-:Y:S01]  /*ee60*/  UMOV UR5, URZ ;  /* 0x000000ff00057c82 */ /* 0x000fe20008000000 */
[----:B------:R0:W-:Y:S01]  /*ee70*/  UTCHMMA tmem[UR25], gdesc[UR26], tmem[UR8], tmem[UR48], idesc[UR49], UPT ;  /* 0x00ff301a190079ea */ /* 0x0001e2000b800008 */
[----:B------:R-:W-:Y:S01]  /*ee80*/  UMOV UR54, 0x0 ;  /* 0x0000000000367882 */ /* 0x000fe20000000000 */
[----:B------:R-:W-:Y:S01]  /*ee90*/  UMOV UR55, 0x8100490 ;  /* 0x0810049000377882 */ /* 0x000fe20000000000 */
[----:B------:R0:W-:Y:S01]  /*eea0*/  UTCHMMA tmem[UR30], gdesc[UR28], tmem[UR8], tmem[UR50], idesc[UR51], UPT ;  /* 0x00ff321c1e0079ea */ /* 0x0001e2000b800008 */
[----:B------:R-:W-:Y:S01]  /*eeb0*/  UMOV UR4, UR4 ;  /* 0x0000000400047c82 */ /* 0x000fe20008000000 */
[----:B------:R0:W-:Y:S01]  /*eec0*/  UTCHMMA tmem[UR31], gdesc[UR32], tmem[UR8], tmem[UR52], idesc[UR53], UPT ;  /* 0x00ff34201f0079ea */ /* 0x0001e2000b800008 */
[----:B------:R0:W-:Y:S01]  /*eed0*/  UTCHMMA tmem[UR36], gdesc[UR34], tmem[UR8], tmem[UR54], idesc[UR55], UPT ;  /* 0x00ff3622240079ea */ /* 0x0001e2000b800008 */
[----:B------:R0:W-:Y:S01]  /*eee0*/  UTCBAR [UR4], URZ ;  /* 0x000000ff040073e9 */ /* 0x0001e200080000ff */
[----:B------:R-:W-:Y:S01]  /*eef0*/  NOP ;  /* 0x0000000000007918 */ /* 0x000fe20000000000 */
.L_x_7:
[----:B------:R1:W-:Y:S01]  /*ef00*/  STL [R1+0xb4], RZ ;  /* 0x0000b4ff01007387 */ /* 0x0003e20000100800 */
[----:B0-----:R-:W-:Y:S01]  /*ef10*/  UMOV UR4, URZ ;  /* 0x000000ff00047c82 */ /* 0x001fe20008000000 */
[----:B------:R-:W-:Y:S01]  /*ef20*/  UMOV UR14, UR7 ;  /* 0x00000007000e7c82 */ /* 0x000fe20008000000 */
[----:B------:R-:W-:Y:S01]  /*ef30*/  UMOV UR15, UR13 ;  /* 0x0000000d000f7c82 */ /* 0x000fe20008000000 */
[----:B-----5:R-:W-:Y:S01]  /*ef40*/  IMAD.SHL.U32 R71, R68, 0x80, RZ ;  /* 0x0000008044477824 */ /* 0x020fe200078e00ff */
[----:B------:R-:W-:Y:S06]  /*ef50*/  @!P3 BRA `(.L_x_8) ;  /* 0x0000009c00e0b947 */ /* 0x000fec0003800000 */
[----:B------:R-:W-:Y:S01]  /*ef60*/  SHF.R.S32.HI R68, RZ, 0x1f, R69 ;  /* 0x0000001fff447819 */ /* 0x000fe20000011445 */
[----:B------:R-:W-:Y:S01]  /*ef70*/  UIADD3.64 UR22, UPT, UPT, UR14, 0x2, URZ ;  /* 0x000000020e167897 */ /* 0x000fe2000fffe0ff */
[----:B------:R-:W-:Y:S01]  /*ef80*/  SHF.R.S32.HI R70, RZ, 0x1f, R71 ;  /* 0x0000001fff467819 */ /* 0x000fe20000011447 */
[----:B------:R-:W-:Y:S01]  /*ef90*/  UIADD3.64 UR24, UPT, UPT, UR14, 0x4, URZ ;  /* 0x000000040e187897 */ /* 0x000fe2000fffe0ff */
[C---:B------:R-:W-:Y:S01]  /*efa0*/  SHF.L.U64.HI R68, R69.reuse, 0x1, R68 ;  /* 0x0000000145447819 */ /* 0x040fe20000010244 */
[----:B------:R-:W-:Y:S01]  /*efb0*/  IMAD.SHL.U32 R69, R69, 0x2, RZ ;  /* 0x0000000245457824 */ /* 0x000fe200078e00ff */
[C---:B------:R-:W-:Y:S01]  /*efc0*/  SHF.L.U64.HI R70, R71.reuse, 0x1, R70 ;  /* 0x0000000147467819 */ /* 0x040fe20000010246 */
[----:B------:R-:W-:Y:S01]  /*efd0*/  IMAD.SHL.U32 R71, R71, 0x2, RZ ;  /* 0x0000000247477824 */ /* 0x000fe200078e00ff */
[----:B------:R-:W-:Y:S02]  /*efe0*/  UIADD3.64 UR26, UPT, UPT, UR14, 0x1fe, URZ ;  /* 0x000001fe0e1a7897 */ /* 0x000fe4000fffe0ff */
[----:B------:R-:W-:-:S02]  /*eff0*/  UIADD3.64 UR28, UPT, UPT, UR14, 0x200, URZ ;  /* 0x000002000e1c7897 */ /* 0x000fc4000fffe0ff */
[----:B------:R-:W-:Y:S02]  /*f000*/  UIADD3.64 UR30, UPT, UPT, UR14, 0x202, URZ ;  /* 0x000002020e1e7897 */ /* 0x000fe4000fffe0ff */
[----:B------:R-:W-:Y:S01]  /*f010*/  UIADD3.64 UR32, UPT, UPT, UR14, 0x204, URZ ;  /* 0x000002040e207897 */ /* 0x000fe2000fffe0ff */
[----:B------:R-:W-:Y:S01]  /*f020*/  UMOV UR18, 0x1 ;  /* 0x0000000100127882 */ /* 0x000fe20000000000 */
[----:B------:R-:W-:-:S10]  /*f030*/  UMOV UR5, URZ ;  /* 0x000000ff00057c82 */ /* 0x000fd40008000000 */
.L_x_11:
[----:B------:R-:W2:Y:S01]  /*f040*/  LDL.LU R4, [R1+0xb4] ;  /* 0x0000b40001047983 */ /* 0x000ea20000300800 */
[----:B------:R-:W0:Y:S03]  /*f050*/  LDC R42, c[0x0][0x3a0] ;  /* 0x0000e800ff2a7b82 */ /* 0x000e260000000800 */
[----:B------:R3:W-:Y:S04]  /*f060*/  STL [R1+0x8a0], R22 ;  /* 0x0008a01601007387 */ /* 0x0007e80000100800 */
[----:B---3--:R-:W3:Y:S04]  /*f070*/  LDL.LU R22, [R1+0x2c8] ;  /* 0x0002c80001167983 */ /* 0x008ee80000300800 */
[----:B------:R4:W-:Y:S04]  /*f080*/  STL [R1+0x894], R44 ;  /* 0x0008942c01007387 */ /* 0x0009e80000100800 */
[----:B----4-:R-:W4:Y:S04]  /*f090*/  LDL.LU R44, [R1+0x2c0] ;  /* 0x0002c000012c7983 */ /* 0x010f280000300800 */
[----:B------:R-:W-:Y:S04]  /*f0a0*/  STL [R1+0x890], R45 ;  /* 0x0008902d01007387 */ /* 0x000fe80000100800 */
[----:B------:R-:W-:Y:S04]  /*f0b0*/  STL [R1+0x898], R45 ;  /* 0x0008982d01007387 */ /* 0x000fe80000100800 */
[----:B------:R1:W-:Y:S04]  /*f0c0*/  STL [R1+0x88c], R93 ;  /* 0x00088c5d01007387 */ /* 0x0003e80000100800 */
[----:B-1----:R-:W3:Y:S04]  /*f0d0*/  LDL.LU R93, [R1+0x2bc] ;  /* 0x0002bc00015d7983 */ /* 0x002ee80000300800 */
[----:B------:R-:W-:Y:S04]  /*f0e0*/  STL [R1+0x888], R46 ;  /* 0x0008882e01007387 */ /* 0x000fe80000100800 */
[----:B------:R1:W-:Y:S04]  /*f0f0*/  STL [R1+0x89c], R46 ;  /* 0x00089c2e01007387 */ /* 0x0003e80000100800 */
[----:B------:R-:W-:Y:S04]  /*f100*/  STL [R1+0x884], R92 ;  /* 0x0008845c01007387 */ /* 0x000fe80000100800 */
        /* <DEDUP_REMOVED lines=40> */
[----:B------:R0:W-:Y:S04]  /*f390*/  STL [R1+0x7e0], R72 ;  /* 0x0007e04801007387 */ /* 0x0001e80000100800 */
[----:B------:R-:W-:Y:S04]  /*f3a0*/  STL [R1+0x7dc], R69 ;  /* 0x0007dc4501007387 */ /* 0x000fe80000100800 */
[----:B------:R-:W-:Y:S04]  /*f3b0*/  STL [R1+0x7d8], R68 ;  /* 0x0007d84401007387 */ /* 0x000fe80000100800 */
[----:B------:R0:W-:Y:S01]  /*f3c0*/  STL [R1+0x7d4], R3 ;  /* 0x0007d40301007387 */ /* 0x0001e20000100800 */
[----:B--2---:R-:W-:-:S04]  /*f3d0*/  VIADD R4, R4, 0x1 ;  /* 0x0000000104047836 */ /* 0x004fc80000000000 */
[----:B0-----:R-:W-:Y:S01]  /*f3e0*/  IMAD R42, R4, -0x80, R42 ;  /* 0xffffff80042a7824 */ /* 0x001fe200078e022a */
[----:B------:R0:W-:Y:S04]  /*f3f0*/  STL [R1+0xb4], R4 ;  /* 0x0000b40401007387 */ /* 0x0001e80000100800 */
[----:B-1----:R-:W2:Y:S04]  /*f400*/  LDL.LU R46, [R1+0x2c4] ;  /* 0x0002c400012e7983 */ /* 0x002ea80000300800 */
[----:B------:R-:W2:Y:S04]  /*f410*/  LDL.LU R72, [R1+0x2d0] ;  /* 0x0002d00001487983 */ /* 0x000ea80000300800 */
[----:B------:R-:W2:Y:S01]  /*f420*/  LDL.LU R3, [R1+0x2d8] ;  /* 0x0002d80001037983 */ /* 0x000ea20000300800 */
[----:B------:R-:W-:-:S02]  /*f430*/  ISETP.GT.AND P4, PT, R42, RZ, PT ;  /* 0x000000ff2a00720c */ /* 0x000fc40003f84270 */
[-C--:B-----5:R-:W-:Y:S02]  /*f440*/  IADD3 R2, P5, PT, R2, R71.reuse, RZ ;  /* 0x0000004702027210 */ /* 0x0a0fe40007fbe0ff */
[----:B------:R-:W-:Y:S02]  /*f450*/  ISETP.GT.AND P1, PT, R42, 0x1, PT ;  /* 0x000000012a00780c */ /* 0x000fe40003f24270 */
[----:B------:R-:W-:Y:S01]  /*f460*/  PRMT R41, RZ, 0x7610, R41 ;  /* 0x00007610ff297816 */ /* 0x000fe20000000029 */
[----:B------:R-:W-:Y:S01]  /*f470*/  IMAD.X R0, R0, 0x1, R70, P5 ;  /* 0x0000000100007824 */ /* 0x000fe200028e0646 */
[----:B------:R-:W-:Y:S02]  /*f480*/  PRMT R43, RZ, 0x7610, R43 ;  /* 0x00007610ff2b7816 */ /* 0x000fe4000000002b */
[----:B----4-:R-:W-:-:S03]  /*f490*/  IADD3 R44, P3, PT, R44, R71, RZ ;  /* 0x000000472c2c7210 */ /* 0x010fc60007f7e0ff */
[----:B0-----:R-:W-:Y:S02]  /*f4a0*/  @P4 IMAD.MOV.U32 R4, RZ, RZ, R2 ;  /* 0x000000ffff044224 */ /* 0x001fe400078e0002 */
[----:B------:R-:W-:Y:S01]  /*f4b0*/  @P4 IMAD.MOV.U32 R5, RZ, RZ, R0 ;  /* 0x000000ffff054224 */ /* 0x000fe200078e0000 */
[----:B---3--:R-:W-:Y:S01]  /*f4c0*/  IADD3 R22, P5, PT, R22, R71, RZ ;  /* 0x0000004716167210 */ /* 0x008fe20007fbe0ff */
[----:B------:R0:W-:Y:S04]  /*f4d0*/  STL [R1+0x2c0], R44 ;  /* 0x0002c02c01007387 */ /* 0x0001e80000100800 */
[----:B------:R1:W3:Y:S01]  /*f4e0*/  @P4 LDG.E.U16 R41, desc[UR20][R4.64] ;  /* 0x0000001404294981 */ /* 0x0002e2000c1e1500 */
[----:B------:R-:W-:Y:S01]  /*f4f0*/  IMAD.X R93, R93, 0x1, R70, P3 ;  /* 0x000000015d5d7824 */ /* 0x000fe200018e0646 */
[----:B------:R-:W-:Y:S01]  /*f500*/  ISETP.GT.AND P3, PT, R42, 0x2, PT ;  /* 0x000000022a00780c */ /* 0x000fe20003f64270 */
[----:B-1----:R-:W-:-:S02]  /*f510*/  @P1 IMAD.MOV.U32 R4, RZ, RZ, R44 ;  /* 0x000000ffff041224 */ /* 0x002fc400078e002c */
[----:B------:R-:W-:Y:S01]  /*f520*/  @P1 IMAD.MOV.U32 R5, RZ, RZ, R93 ;  /* 0x000000ffff051224 */ /* 0x000fe200078e005d */
[----:B------:R-:W-:Y:S01]  /*f530*/  STL [R1+0x2bc], R93 ;  /* 0x0002bc5d01007387 */ /* 0x000fe20000100800 */
[----:B------:R-:W-:-:S03]  /*f540*/  PRMT R40, RZ, 0x7610, R40 ;  /* 0x00007610ff287816 */ /* 0x000fc60000000028 */
[----:B------:R-:W4:Y:S04]  /*f550*/  LDL.LU R47, [R1+0x2d4] ;  /* 0x0002d400012f7983 */ /* 0x000f280000300800 */
[----:B0-----:R-:W3:Y:S04]  /*f560*/  LDL.LU R44, [R1+0x2e0] ;  /* 0x0002e000012c7983 */ /* 0x001ee80000300800 */
[----:B------:R-:W-:Y:S04]  /*f570*/  STL [R1+0x2c8], R22 ;  /* 0x0002c81601007387 */ /* 0x000fe80000100800 */
[----:B------:R0:W3:Y:S02]  /*f580*/  @P1 LDG.E.U16 R43, desc[UR20][R4.64] ;  /* 0x00000014042b1981 */ /* 0x0000e4000c1e1500 */
[----:B0-----:R-:W-:-:S02]  /*f590*/  @P3 IMAD.MOV.U32 R4, RZ, RZ, R22 ;  /* 0x000000ffff043224 */ /* 0x001fc400078e0016 */
[----:B--2---:R-:W-:Y:S01]  /*f5a0*/  IMAD.X R46, R46, 0x1, R70, P5 ;  /* 0x000000012e2e7824 */ /* 0x004fe200028e0646 */
[----:B------:R-:W-:-:S04]  /*f5b0*/  IADD3 R72, P6, PT, R72, R71, RZ ;  /* 0x0000004748487210 */ /* 0x000fc80007fde0ff */
[----:B------:R0:W-:Y:S01]  /*f5c0*/  STL [R1+0x2c4], R46 ;  /* 0x0002c42e01007387 */ /* 0x0001e20000100800 */
[----:B------:R-:W-:Y:S01]  /*f5d0*/  @P3 IMAD.MOV.U32 R5, RZ, RZ, R46 ;  /* 0x000000ffff053224 */ /* 0x000fe200078e002e */
[----:B------:R-:W-:-:S04]  /*f5e0*/  IADD3 R3, P5, PT, R3, R71, RZ ;  /* 0x0000004703037210 */ /* 0x000fc80007fbe0ff */
[----:B------:R1:W5:Y:S04]  /*f5f0*/  @P3 LDG.E.U16 R40, desc[UR20][R4.64] ;  /* 0x0000001404283981 */ /* 0x000368000c1e1500 */
[----:B0-----:R-:W2:Y:S04]  /*f600*/  LDL.LU R46, [R1+0x2dc] ;  /* 0x0002dc00012e7983 */ /* 0x001ea80000300800 */
[----:B------:R-:W-:Y:S04]  /*f610*/  STL [R1+0x2d0], R72 ;  /* 0x0002d04801007387 */ /* 0x000fe80000100800 */
[----:B------:R-:W2:Y:S04]  /*f620*/  LDL.LU R93, [R1+0x2e8] ;  /* 0x0002e800015d7983 */ /* 0x000ea80000300800 */
[----:B------:R-:W-:Y:S04]  /*f630*/  STL [R1+0x2d8], R3 ;  /* 0x0002d80301007387 */ /* 0x000fe80000100800 */
[----:B------:R-:W2:Y:S04]  /*f640*/  LDL.LU R22, [R1+0x2f0] ;  /* 0x0002f00001167983 */ /* 0x000ea80000300800 */
[----:B------:R-:W2:Y:S01]  /*f650*/  LDL.LU R5, [R1+0x2cc] ;  /* 0x0002cc0001057983 */ /* 0x000ea20000300800 */
[----:B------:R-:W-:-:S02]  /*f660*/  ISETP.GT.AND P4, PT, R42, 0x3, PT ;  /* 0x000000032a00780c */ /* 0x000fc40003f84270 */
[C---:B------:R-:W-:Y:S02]  /*f670*/  ISETP.GT.AND P1, PT, R42.reuse, 0x4, PT ;  /* 0x000000042a00780c */ /* 0x040fe40003f24270 */
[----:B------:R-:W-:Y:S02]  /*f680*/  PRMT R39, RZ, 0x7610, R39 ;  /* 0x00007610ff277816 */ /* 0x000fe40000000027 */
[----:B------:R-:W-:Y:S02]  /*f690*/  ISETP.GT.AND P3, PT, R42, 0x5, PT ;  /* 0x000000052a00780c */ /* 0x000fe40003f64270 */
[----:B------:R-:W-:-:S05]  /*f6a0*/  PRMT R6, RZ, 0x7610, R6 ;  /* 0x00007610ff067816 */ /* 0x000fca0000000006 */
[----:B-1----:R-:W-:Y:S02]  /*f6b0*/  @P4 IMAD.MOV.U32 R4, RZ, RZ, R72 ;  /* 0x000000ffff044224 */ /* 0x002fe400078e0048 */
[----:B----4-:R-:W-:Y:S01]  /*f6c0*/  IMAD.X R47, R47, 0x1, R70, P5 ;  /* 0x000000012f2f7824 */ /* 0x010fe200028e0646 */
[----:B---3--:R-:W-:Y:S02]  /*f6d0*/  IADD3 R44, P5, PT, R44, R71, RZ ;  /* 0x000000472c2c7210 */ /* 0x008fe40007fbe0ff */
[----:B------:R-:W-:-:S03]  /*f6e0*/  PRMT R38, RZ, 0x7610, R38 ;  /* 0x00007610ff267816 */ /* 0x000fc60000000026 */
[--C-:B--2---:R-:W-:Y:S02]  /*f6f0*/  IMAD.X R46, R46, 0x1, R70.reuse, P5 ;  /* 0x000000012e2e7824 */ /* 0x104fe400028e0646 */
[----:B------:R-:W-:Y:S01]  /*f700*/  IMAD.X R5, R5, 0x1, R70, P6 ;  /* 0x0000000105057824 */ /* 0x000fe200030e0646 */
[----:B------:R-:W-:-:S04]  /*f710*/  IADD3 R93, P6, PT, R93, R71, RZ ;  /* 0x000000475d5d7210 */ /* 0x000fc80007fde0ff */
[----:B------:R0:W-:Y:S04]  /*f720*/  STL [R1+0x2cc], R5 ;  /* 0x0002cc0501007387 */ /* 0x0001e80000100800 */
[----:B------:R1:W5:Y:S01]  /*f730*/  @P4 LDG.E.U16 R39, desc[UR20][R4.64] ;  /* 0x0000001404274981 */ /* 0x000362000c1e1500 */
[----:B------:R-:W-:-:S03]  /*f740*/  IADD3 R22, P5, PT, R22, R71, RZ ;  /* 0x0000004716167210 */ /* 0x000fc60007fbe0ff */
[----:B------:R2:W-:Y:S01]  /*f750*/  STL [R1+0x2d4], R47 ;  /* 0x0002d42f01007387 */ /* 0x0005e20000100800 */
[----:B-1----:R-:W-:Y:S02]  /*f760*/  @P1 IMAD.MOV.U32 R4, RZ, RZ, R3 ;  /* 0x000000ffff041224 */ /* 0x002fe400078e0003 */
[----:B0-----:R-:W-:Y:S02]  /*f770*/  @P1 IMAD.MOV.U32 R5, RZ, RZ, R47 ;  /* 0x000000ffff051224 */ /* 0x001fe400078e002f */
[----:B--2---:R-:W2:Y:S04]  /*f780*/  LDL.LU R47, [R1+0x2ec] ;  /* 0x0002ec00012f7983 */ /* 0x004ea80000300800 */
[----:B------:R-:W3:Y:S04]  /*f790*/  LDL.LU R3, [R1+0x2f8] ;  /* 0x0002f80001037983 */ /* 0x000ee80000300800 */
[----:B------:R-:W-:Y:S04]  /*f7a0*/  STL [R1+0x2e0], R44 ;  /* 0x0002e02c01007387 */ /* 0x000fe80000100800 */
[----:B------:R0:W5:Y:S04]  /*f7b0*/  @P1 LDG.E.U16 R6, desc[UR20][R4.64] ;  /* 0x0000001404061981 */ /* 0x000168000c1e1500 */
[----:B------:R1:W-:Y:S01]  /*f7c0*/  STL [R1+0x2dc], R46 ;  /* 0x0002dc2e01007387 */ /* 0x0003e20000100800 */
[----:B0-----:R-:W-:-:S02]  /*f7d0*/  @P3 IMAD.MOV.U32 R4, RZ, RZ, R44 ;  /* 0x000000ffff043224 */ /* 0x001fc400078e002c */
[----:B------:R-:W-:Y:S02]  /*f7e0*/  @P3 IMAD.MOV.U32 R5, RZ, RZ, R46 ;  /* 0x000000ffff053224 */ /* 0x000fe400078e002e */
[----:B-1----:R-:W4:Y:S04]  /*f7f0*/  LDL.LU R46, [R1+0x2f4] ;  /* 0x0002f400012e7983 */ /* 0x002f280000300800 */
[----:B------:R-:W-:Y:S04]  /*f800*/  STL [R1+0x2e8], R93 ;  /* 0x0002e85d01007387 */ /* 0x000fe80000100800 */
[----:B------:R-:W4:Y:S04]  /*f810*/  LDL.LU R72, [R1+0x300] ;  /* 0x0003000001487983 */ /* 0x000f280000300800 */
[----:B------:R-:W-:Y:S04]  /*f820*/  STL [R1+0x2f0], R22 ;  /* 0x0002f01601007387 */ /* 0x000fe80000100800 */
[----:B------:R-:W4:Y:S04]  /*f830*/  LDL.LU R44, [R1+0x308] ;  /* 0x00030800012c7983 */ /* 0x000f280000300800 */
[----:B------:R0:W5:Y:S04]  /*f840*/  @P3 LDG.E.U16 R38, desc[UR20][R4.64] ;  /* 0x0000001404263981 */ /* 0x000168000c1e1500 */
[----:B------:R-:W4:Y:S01]  /*f850*/  LDL.LU R5, [R1+0x2e4] ;  /* 0x0002e40001057983 */ /* 0x000f220000300800 */
[----:B------:R-:W-:-:S02]  /*f860*/  ISETP.GT.AND P4, PT, R42, 0x6, PT ;  /* 0x000000062a00780c */ /* 0x000fc40003f84270 */
[C---:B------:R-:W-:Y:S02]  /*f870*/  ISETP.GT.AND P1, PT, R42.reuse, 0x7, PT ;  /* 0x000000072a00780c */ /* 0x040fe40003f24270 */
[----:B------:R-:W-:Y:S02]  /*f880*/  PRMT R7, RZ, 0x7610, R7 ;  /* 0x00007610ff077816 */ /* 0x000fe40000000007 */
[----:B------:R-:W-:Y:S02]  /*f890*/  ISETP.GT.AND P3, PT, R42, 0x8, PT ;  /* 0x000000082a00780c */ /* 0x000fe40003f64270 */
[----:B------:R-:W-:-:S05]  /*f8a0*/  PRMT R37, RZ, 0x7610, R37 ;  /* 0x00007610ff257816 */ /* 0x000fca0000000025 */
[----:B0-----:R-:W-:Y:S01]  /*f8b0*/  @P4 IMAD.MOV.U32 R4, RZ, RZ, R93 ;  /* 0x000000ffff044224 */ /* 0x001fe200078e005d */
[----:B------:R-:W-:Y:S01]  /*f8c0*/  PRMT R36, RZ, 0x7610, R36 ;  /* 0x00007610ff247816 */ /* 0x000fe20000000024 */
[----:B--2---:R-:W-:Y:S01]  /*f8d0*/  IMAD.X R47, R47, 0x1, R70, P5 ;  /* 0x000000012f2f7824 */ /* 0x004fe200028e0646 */
[----:B---3--:R-:W-:-:S05]  /*f8e0*/  IADD3 R3, P5, PT, R3, R71, RZ ;  /* 0x0000004703037210 */ /* 0x008fca0007fbe0ff */
[--C-:B----4-:R-:W-:Y:S01]  /*f8f0*/  IMAD.X R46, R46, 0x1, R70.reuse, P5 ;  /* 0x000000012e2e7824 */ /* 0x110fe200028e0646 */
[-C--:B------:R-:W-:Y:S01]  /*f900*/  IADD3 R44, P5, PT, R44, R71.reuse, RZ ;  /* 0x000000472c2c7210 */ /* 0x080fe20007fbe0ff */
[----:B------:R-:W-:Y:S01]  /*f910*/  IMAD.X R5, R5, 0x1, R70, P6 ;  /* 0x0000000105057824 */ /* 0x000fe200030e0646 */
[----:B------:R-:W-:-:S04]  /*f920*/  IADD3 R72, P6, PT, R72, R71, RZ ;  /* 0x0000004748487210 */ /* 0x000fc80007fde0ff */
[----:B------:R0:W-:Y:S04]  /*f930*/  STL [R1+0x2e4], R5 ;  /* 0x0002e40501007387 */ /* 0x0001e80000100800 */
[----:B------:R1:W5:Y:S04]  /*f940*/  @P4 LDG.E.U16 R7, desc[UR20][R4.64] ;  /* 0x0000001404074981 */ /* 0x000368000c1e1500 */
[----:B------:R2:W-:Y:S01]  /*f950*/  STL [R1+0x2ec], R47 ;  /* 0x0002ec2f01007387 */ /* 0x0005e20000100800 */
[----:B-1----:R-:W-:Y:S02]  /*f960*/  @P1 IMAD.MOV.U32 R4, RZ, RZ, R22 ;  /* 0x000000ffff041224 */ /* 0x002fe400078e0016 */
[----:B0-----:R-:W-:-:S02]  /*f970*/  @P1 IMAD.MOV.U32 R5, RZ, RZ, R47 ;  /* 0x000000ffff051224 */ /* 0x001fc400078e002f */
        /* <DEDUP_REMOVED lines=162> */
[----:B------:R0:W-:Y:S04]  /*103a0*/  STL [R1+0x370], R44 ;  /* 0x0003702c01007387 */ /* 0x0001e80000100800 */
[----:B------:R1:W5:Y:S04]  /*103b0*/  @P1 LDG.E.U16 R15, desc[UR20][R4.64] ;  /* 0x00000014040f1981 */ /* 0x000368000c1e1500 */
[----:B------:R4:W-:Y:S01]  /*103c0*/  STL [R1+0x36c], R46 ;  /* 0x00036c2e01007387 */ /* 0x0009e20000100800 */
[----:B-1----:R-:W-:-:S02]  /*103d0*/  @P3 IMAD.MOV.U32 R4, RZ, RZ, R44 ;  /* 0x000000ffff043224 */ /* 0x002fc400078e002c */
[----:B------:R-:W-:Y:S01]  /*103e0*/  @P3 IMAD.MOV.U32 R5, RZ, RZ, R46 ;  /* 0x000000ffff053224 */ /* 0x000fe200078e002e */
[----:B0-----:R-:W3:Y:S04]  /*103f0*/  LDL.LU R44, [R1+0x384] ;  /* 0x00038400012c7983 */ /* 0x001ee80000300800 */
[----:B------:R-:W-:Y:S04]  /*10400*/  STL [R1+0x378], R93 ;  /* 0x0003785d01007387 */ /* 0x000fe80000100800 */
[----:B------:R-:W3:Y:S04]  /*10410*/  LDL.LU R72, [R1+0x390] ;  /* 0x0003900001487983 */ /* 0x000ee80000300800 */
[----:B------:R-:W-:Y:S04]  /*10420*/  STL [R1+0x380], R22 ;  /* 0x0003801601007387 */ /* 0x000fe80000100800 */
[----:B----4-:R-:W4:Y:S04]  /*10430*/  LDL.LU R46, [R1+0x398] ;  /* 0x00039800012e7983 */ /* 0x010f280000300800 */
        /* <DEDUP_REMOVED lines=11> */
[--C-:B------:R-:W-:Y:S01]  /*104f0*/  IMAD.X R44, R44, 0x1, R70.reuse, P5 ;  /* 0x000000012c2c7824 */ /* 0x100fe200028e0646 */
[-C--:B----4-:R-:W-:Y:S01]  /*10500*/  IADD3 R46, P5, PT, R46, R71.reuse, RZ ;  /* 0x000000472e2e7210 */ /* 0x090fe20007fbe0ff */
        /* <DEDUP_REMOVED lines=15> */
[----:B------:R0:W-:Y:S04]  /*10600*/  STL [R1+0x390], R72 ;  /* 0x0003904801007387 */ /* 0x0001e80000100800 */
        /* <DEDUP_REMOVED lines=10> */
[----:B-1----:R-:W-:Y:S01]  /*106b0*/  @P4 IMAD.MOV.U32 R4, RZ, RZ, R72 ;  /* 0x000000ffff044224 */ /* 0x002fe200078e0048 */
        /* <DEDUP_REMOVED lines=9> */
[----:B------:R3:W-:Y:S04]  /*10750*/  STL [R1+0x394], R47 ;  /* 0x0003942f01007387 */ /* 0x0007e80000100800 */
[----:B0-----:R-:W4:Y:S01]  /*10760*/  LDL.LU R72, [R1+0x3ac] ;  /* 0x0003ac0001487983 */ /* 0x001f220000300800 */
[----:B--2---:R-:W-:-:S02]  /*10770*/  @P1 IMAD.MOV.U32 R4, RZ, RZ, R46 ;  /* 0x000000ffff041224 */ /* 0x004fc400078e002e */
[----:B-1----:R-:W-:Y:S01]  /*10780*/  @P1 IMAD.MOV.U32 R5, RZ, RZ, R47 ;  /* 0x000000ffff051224 */ /* 0x002fe200078e002f */
[----:B------:R-:W2:Y:S04]  /*10790*/  LDL.LU R46, [R1+0x3b8] ;  /* 0x0003b800012e7983 */ /* 0x000ea80000300800 */
[----:B------:R0:W-:Y:S04]  /*107a0*/  STL [R1+0x3a0], R22 ;  /* 0x0003a01601007387 */ /* 0x0001e80000100800 */
[----:B------:R1:W5:Y:S04]  /*107b0*/  @P1 LDG.E.U16 R18, desc[UR20][R4.64] ;  /* 0x0000001404121981 */ /* 0x000368000c1e1500 */
[----:B------:R0:W-:Y:S04]  /*107c0*/  STL [R1+0x39c], R44 ;  /* 0x00039c2c01007387 */ /* 0x0001e80000100800 */
[----:B---3--:R-:W3:Y:S01]  /*107d0*/  LDL.LU R47, [R1+0x3b4] ;  /* 0x0003b400012f7983 */ /* 0x008ee20000300800 */
[----:B-1----:R-:W-:-:S02]  /*107e0*/  @P3 IMAD.MOV.U32 R4, RZ, RZ, R22 ;  /* 0x000000ffff043224 */ /* 0x002fc400078e0016 */
[----:B------:R-:W-:Y:S01]  /*107f0*/  @P3 IMAD.MOV.U32 R5, RZ, RZ, R44 ;  /* 0x000000ffff053224 */ /* 0x000fe200078e002c */
[----:B------:R1:W-:Y:S04]  /*10800*/  STL [R1+0x3a8], R93 ;  /* 0x0003a85d01007387 */ /* 0x0003e80000100800 */
[----:B0-----:R-:W3:Y:S04]  /*10810*/  LDL.LU R22, [R1+0x3c0] ;  /* 0x0003c00001167983 */ /* 0x001ee80000300800 */
[----:B------:R-:W-:Y:S04]  /*10820*/  STL [R1+0x3b0], R3 ;  /* 0x0003b00301007387 */ /* 0x000fe80000100800 */
[----:B------:R-:W3:Y:S04]  /*10830*/  LDL.LU R44, [R1+0x3c8] ;  /* 0x0003c800012c7983 */ /* 0x000ee80000300800 */
[----:B------:R0:W5:Y:S04]  /*10840*/  @P3 LDG.E.U16 R26, desc[UR20][R4.64] ;  /* 0x00000014041a3981 */ /* 0x000168000c1e1500 */
[----:B------:R-:W3:Y:S01]  /*10850*/  LDL.LU R5, [R1+0x3a4] ;  /* 0x0003a40001057983 */ /* 0x000ee20000300800 */
[----:B------:R-:W-:-:S02]  /*10860*/  ISETP.GT.AND P4, PT, R42, 0x1e, PT ;  /* 0x0000001e2a00780c */ /* 0x000fc40003f84270 */
[C---:B------:R-:W-:Y:S02]  /*10870*/  ISETP.GT.AND P1, PT, R42.reuse, 0x1f, PT ;  /* 0x0000001f2a00780c */ /* 0x040fe40003f24270 */
[----:B------:R-:W-:Y:S02]  /*10880*/  PRMT R19, RZ, 0x7610, R19 ;  /* 0x00007610ff137816 */ /* 0x000fe40000000013 */
[----:B------:R-:W-:Y:S02]  /*10890*/  ISETP.GT.AND P3, PT, R42, 0x20, PT ;  /* 0x000000202a00780c */ /* 0x000fe40003f64270 */
[----:B------:R-:W-:-:S05]  /*108a0*/  PRMT R25, RZ, 0x7610, R25 ;  /* 0x00007610ff197816 */ /* 0x000fca0000000019 */
[----:B0-----:R-:W-:Y:S01]  /*108b0*/  @P4 IMAD.MOV.U32 R4, RZ, RZ, R93 ;  /* 0x000000ffff044224 */ /* 0x001fe200078e005d */
[----:B------:R-:W-:Y:S01]  /*108c0*/  PRMT R20, RZ, 0x7610, R20 ;  /* 0x00007610ff147816 */ /* 0x000fe20000000014 */
[----:B----4-:R-:W-:Y:S01]  /*108d0*/  IMAD.X R72, R72, 0x1, R70, P5 ;  /* 0x0000000148487824 */ /* 0x010fe200028e0646 */
[----:B--2---:R-:W-:-:S05]  /*108e0*/  IADD3 R46, P5, PT, R46, R71, RZ ;  /* 0x000000472e2e7210 */ /* 0x004fca0007fbe0ff */
[--C-:B---3--:R-:W-:Y:S01]  /*108f0*/  IMAD.X R47, R47, 0x1, R70.reuse, P5 ;  /* 0x000000012f2f7824 */ /* 0x108fe200028e0646 */
[----:B------:R-:W-:Y:S01]  /*10900*/  IADD3 R44, P5, PT, R44, R71, RZ ;  /* 0x000000472c2c7210 */ /* 0x000fe20007fbe0ff */
[----:B------:R-:W-:-:S05]  /*10910*/  IMAD.X R5, R5, 0x1, R70, P6 ;  /* 0x0000000105057824 */ /* 0x000fca00030e0646 */
[----:B------:R0:W-:Y:S04]  /*10920*/  STL [R1+0x3a4], R5 ;  /* 0x0003a40501007387 */ /* 0x0001e80000100800 */
[----:B------:R2:W5:Y:S01]  /*10930*/  @P4 LDG.E.U16 R19, desc[UR20][R4.64] ;  /* 0x0000001404134981 */ /* 0x000562000c1e1500 */
[----:B------:R-:W-:-:S03]  /*10940*/  IADD3 R22, P6, PT, R22, R71, RZ ;  /* 0x0000004716167210 */ /* 0x000fc60007fde0ff */
[----:B------:R-:W-:Y:S04]  /*10950*/  STL [R1+0x3ac], R72 ;  /* 0x0003ac4801007387 */ /* 0x000fe80000100800 */
[----:B-1----:R-:W3:Y:S01]  /*10960*/  LDL.LU R93, [R1+0x3c4] ;  /* 0x0003c400015d7983 */ /* 0x002ee20000300800 */
[----:B--2---:R-:W-:Y:S02]  /*10970*/  @P1 IMAD.MOV.U32 R4, RZ, RZ, R3 ;  /* 0x000000ffff041224 */ /* 0x004fe400078e0003 */
[----:B0-----:R-:W-:Y:S01]  /*10980*/  @P1 IMAD.MOV.U32 R5, RZ, RZ, R72 ;  /* 0x000000ffff051224 */ /* 0x001fe200078e0048 */
[----:B------:R-:W2:Y:S04]  /*10990*/  LDL.LU R3, [R1+0x3d0] ;  /* 0x0003d00001037983 */ /* 0x000ea80000300800 */
[----:B------:R0:W5:Y:S04]  /*109a0*/  @P1 LDG.E.U16 R25, desc[UR20][R4.64] ;  /* 0x0000001404191981 */ /* 0x000168000c1e1500 */
[----:B------:R-:W-:Y:S04]  /*109b0*/  STL [R1+0x3b8], R46 ;  /* 0x0003b82e01007387 */ /* 0x000fe80000100800 */
[----:B------:R1:W-:Y:S01]  /*109c0*/  STL [R1+0x3b4], R47 ;  /* 0x0003b42f01007387 */ /* 0x0003e20000100800 */
[----:B0-----:R-:W-:-:S02]  /*109d0*/  @P3 IMAD.MOV.U32 R4, RZ, RZ, R46 ;  /* 0x000000ffff043224 */ /* 0x001fc400078e002e */
[----:B------:R-:W-:-:S05]  /*109e0*/  @P3 IMAD.MOV.U32 R5, RZ, RZ, R47 ;  /* 0x000000ffff053224 */ /* 0x000fca00078e002f */
[----:B------:R0:W5:Y:S04]  /*109f0*/  @P3 LDG.E.U16 R20, desc[UR20][R4.64] ;  /* 0x0000001404143981 */ /* 0x000168000c1e1500 */
[----:B-1----:R-:W4:Y:S04]  /*10a00*/  LDL.LU R47, [R1+0x3cc] ;  /* 0x0003cc00012f7983 */ /* 0x002f280000300800 */
[----:B------:R1:W-:Y:S01]  /*10a10*/  STL [R1+0x3c0], R22 ;  /* 0x0003c01601007387 */ /* 0x0003e20000100800 */
[----:B0-----:R-:W-:-:S03]  /*10a20*/  IMAD.MOV.U32 R5, RZ, RZ, R22 ;  /* 0x000000ffff057224 */ /* 0x001fc600078e0016 */
[----:B------:R-:W4:Y:S04]  /*10a30*/  LDL.LU R46, [R1+0x3d8] ;  /* 0x0003d800012e7983 */ /* 0x000f280000300800 */
[----:B------:R-:W-:Y:S04]  /*10a40*/  STL [R1+0x3c8], R44 ;  /* 0x0003c82c01007387 */ /* 0x000fe80000100800 */
[----:B------:R-:W4:Y:S04]  /*10a50*/  LDL.LU R72, [R1+0x3e0] ;  /* 0x0003e00001487983 */ /* 0x000f280000300800 */
[----:B-1----:R-:W4:Y:S04]  /*10a60*/  LDL.LU R22, [R1+0x8a0] ;  /* 0x0008a00001167983 */ /* 0x002f280000300800 */
[----:B------:R-:W4:Y:S01]  /*10a70*/  LDL.LU R4, [R1+0x3bc] ;  /* 0x0003bc0001047983 */ /* 0x000f220000300800 */
[----:B------:R-:W-:-:S02]  /*10a80*/  ISETP.GT.AND P4, PT, R42, 0x21, PT ;  /* 0x000000212a00780c */ /* 0x000fc40003f84270 */
[C---:B------:R-:W-:Y:S02]  /*10a90*/  ISETP.GT.AND P1, PT, R42.reuse, 0x22, PT ;  /* 0x000000222a00780c */ /* 0x040fe40003f24270 */
[----:B------:R-:W-:Y:S02]  /*10aa0*/  PRMT R24, RZ, 0x7610, R24 ;  /* 0x00007610ff187816 */ /* 0x000fe40000000018 */
[----:B------:R-:W-:Y:S02]  /*10ab0*/  ISETP.GT.AND P3, PT, R42, 0x23, PT ;  /* 0x000000232a00780c */ /* 0x000fe40003f64270 */
[----:B------:R-:W-:Y:S02]  /*10ac0*/  PRMT R21, RZ, 0x7610, R21 ;  /* 0x00007610ff157816 */ /* 0x000fe40000000015 */
[----:B------:R-:W-:Y:S01]  /*10ad0*/  PRMT R23, RZ, 0x7610, R23 ;  /* 0x00007610ff177816 */ /* 0x000fe20000000017 */
[----:B---3--:R-:W-:Y:S01]  /*10ae0*/  IMAD.X R93, R93, 0x1, R70, P5 ;  /* 0x000000015d5d7824 */ /* 0x008fe200028e0646 */
[----:B--2---:R-:W-:-:S05]  /*10af0*/  IADD3 R3, P5, PT, R3, R71, RZ ;  /* 0x0000004703037210 */ /* 0x004fca0007fbe0ff */
[--C-:B----4-:R-:W-:Y:S02]  /*10b00*/  IMAD.X R47, R47, 0x1, R70.reuse, P5 ;  /* 0x000000012f2f7824 */ /* 0x110fe400028e0646 */
[----:B------:R-:W-:-:S05]  /*10b10*/  IMAD.X R4, R4, 0x1, R70, P6 ;  /* 0x0000000104047824 */ /* 0x000fca00030e0646 */
[-C--:B------:R-:W-:Y:S01]  /*10b20*/  @P4 LOP3.LUT R5, R5, R4.reuse, RZ, 0x3c, !PT ;  /* 0x0000000405054212 */ /* 0x080fe200078e3cff */
[----:B------:R0:W-:Y:S03]  /*10b30*/  STL [R1+0x3bc], R4 ;  /* 0x0003bc0401007387 */ /* 0x0001e60000100800 */
[----:B0-----:R-:W-:-:S04]  /*10b40*/  @P4 LOP3.LUT R4, R5, R4, RZ, 0x3c, !PT ;  /* 0x0000000405044212 */ /* 0x001fc800078e3cff */
[----:B------:R-:W-:-:S05]  /*10b50*/  @P4 LOP3.LUT R5, R5, R4, RZ, 0x3c, !PT ;  /* 0x0000000405054212 */ /* 0x000fca00078e3cff */
[----:B------:R0:W5:Y:S01]  /*10b60*/  @P4 LDG.E.U16 R24, desc[UR20][R4.64] ;  /* 0x0000001404184981 */ /* 0x000162000c1e1500 */
[----:B------:R-:W-:-:S03]  /*10b70*/  IADD3 R46, P6, PT, R46, R71, RZ ;  /* 0x000000472e2e7210 */ /* 0x000fc60007fde0ff */
[----:B------:R1:W-:Y:S01]  /*10b80*/  STL [R1+0x3c4], R93 ;  /* 0x0003c45d01007387 */ /* 0x0003e20000100800 */
[----:B0-----:R-:W-:Y:S02]  /*10b90*/  @P1 IMAD.MOV.U32 R4, RZ, RZ, R44 ;  /* 0x000000ffff041224 */ /* 0x001fe400078e002c */
[----:B------:R-:W-:Y:S02]  /*10ba0*/  @P1 IMAD.MOV.U32 R5, RZ, RZ, R93 ;  /* 0x000000ffff051224 */ /* 0x000fe400078e005d */
[----:B-1----:R-:W2:Y:S01]  /*10bb0*/  LDL.LU R93, [R1+0x3dc] ;  /* 0x0003dc00015d7983 */ /* 0x002ea20000300800 */
[----:B------:R-:W-:-:S03]  /*10bc0*/  IADD3 R72, P5, PT, R72, R71, RZ ;  /* 0x0000004748487210 */ /* 0x000fc60007fbe0ff */
[----:B------:R0:W5:Y:S04]  /*10bd0*/  @P1 LDG.E.U16 R21, desc[UR20][R4.64] ;  /* 0x0000001404151981 */ /* 0x000168000c1e1500 */
[----:B------:R-:W3:Y:S04]  /*10be0*/  LDL.LU R44, [R1+0x3e8] ;  /* 0x0003e800012c7983 */ /* 0x000ee80000300800 */
[----:B------:R1:W-:Y:S01]  /*10bf0*/  STL [R1+0x3d0], R3 ;  /* 0x0003d00301007387 */ /* 0x0003e20000100800 */
[----:B0-----:R-:W-:Y:S02]  /*10c00*/  @P3 IMAD.MOV.U32 R4, RZ, RZ, R3 ;  /* 0x000000ffff043224 */ /* 0x001fe400078e0003 */
[----:B------:R-:W-:Y:S01]  /*10c10*/  @P3 IMAD.MOV.U32 R5, RZ, RZ, R47 ;  /* 0x000000ffff053224 */ /* 0x000fe200078e002f */
[----:B------:R0:W-:Y:S04]  /*10c20*/  STL [R1+0x3cc], R47 ;  /* 0x0003cc2f01007387 */ /* 0x0001e80000100800 */
[----:B------:R4:W5:Y:S04]  /*10c30*/  @P3 LDG.E.U16 R23, desc[UR20][R4.64] ;  /* 0x0000001404173981 */ /* 0x000968000c1e1500 */
[----:B-1----:R-:W2:Y:S04]  /*10c40*/  LDL.LU R3, [R1+0x3f0] ;  /* 0x0003f00001037983 */ /* 0x002ea80000300800 */
[----:B------:R1:W-:Y:S01]  /*10c50*/  STL [R1+0x3d8], R46 ;  /* 0x0003d82e01007387 */ /* 0x0003e20000100800 */
[----:B----4-:R-:W-:-:S03]  /*10c60*/  IMAD.MOV.U32 R5, RZ, RZ, R46 ;  /* 0x000000ffff057224 */ /* 0x010fc600078e002e */
[----:B0-----:R-:W4:Y:S04]  /*10c70*/  LDL.LU R47, [R1+0x3f8] ;  /* 0x0003f800012f7983 */ /* 0x001f280000300800 */
[----:B------:R-:W-:Y:S04]  /*10c80*/  STL [R1+0x3e0], R72 ;  /* 0x0003e04801007387 */ /* 0x000fe80000100800 */
[----:B-1----:R-:W2:Y:S04]  /*10c90*/  LDL.LU R46, [R1+0x89c] ;  /* 0x00089c00012e7983 */ /* 0x002ea80000300800 */
[----:B------:R-:W2:Y:S01]  /*10ca0*/  LDL.LU R4, [R1+0x3d4] ;  /* 0x0003d40001047983 */ /* 0x000ea20000300800 */
[----:B------:R-:W-:-:S02]  /*10cb0*/  ISETP.GT.AND P4, PT, R42, 0x24, PT ;  /* 0x000000242a00780c */ /* 0x000fc40003f84270 */
[----:B------:R-:W-:Y:S01]  /*10cc0*/  PRMT R45, RZ, 0x7610, R45 ;  /* 0x00007610ff2d7816 */ /* 0x000fe2000000002d */
[----:B--2---:R-:W-:-:S10]  /*10cd0*/  IMAD.X R4, R4, 0x1, R70, P6 ;  /* 0x0000000104047824 */ /* 0x004fd400030e0646 */
[-C--:B------:R-:W-:Y:S01]  /*10ce0*/  @P4 LOP3.LUT R5, R5, R4.reuse, RZ, 0x3c, !PT ;  /* 0x0000000405054212 */ /* 0x080fe200078e3cff */
[----:B------:R0:W-:Y:S03]  /*10cf0*/  STL [R1+0x3d4], R4 ;  /* 0x0003d40401007387 */ /* 0x0001e60000100800 */
[----:B0-----:R-:W-:-:S04]  /*10d00*/  @P4 LOP3.LUT R4, R5, R4, RZ, 0x3c, !PT ;  /* 0x0000000405044212 */ /* 0x001fc800078e3cff */
[----:B------:R-:W-:-:S05]  /*10d10*/  @P4 LOP3.LUT R5, R5, R4, RZ, 0x3c, !PT ;  /* 0x0000000405054212 */ /* 0x000fca00078e3cff */
[----:B------:R0:W2:Y:S01]  /*10d20*/  @P4 LDG.E.U16 R45, desc[UR20][R4.64] ;  /* 0x00000014042d4981 */ /* 0x0000a2000c1e1500 */
[----:B------:R-:W-:Y:S01]  /*10d30*/  ISETP.GT.AND P1, PT, R42, 0x25, PT ;  /* 0x000000252a00780c */ /* 0x000fe20003f24270 */
[----:B------:R-:W-:Y:S01]  /*10d40*/  IMAD.X R93, R93, 0x1, R70, P5 ;  /* 0x000000015d5d7824 */ /* 0x000fe200028e0646 */
[----:B------:R-:W-:Y:S02]  /*10d50*/  PRMT R22, RZ, 0x7610, R22 ;  /* 0x00007610ff167816 */ /* 0x000fe40000000016 */
[----:B---3--:R-:W-:Y:S02]  /*10d60*/  IADD3 R44, P5, PT, R44, R71, RZ ;  /* 0x000000472c2c7210 */ /* 0x008fe40007fbe0ff */
[----:B------:R-:W-:Y:S07]  /*10d70*/  STL [R1+0x3dc], R93 ;  /* 0x0003dc5d01007387 */ /* 0x000fee0000100800 */
[----:B0-----:R-:W-:-:S02]  /*10d80*/  @P1 IMAD.MOV.U32 R4, RZ, RZ, R72 ;  /* 0x000000ffff041224 */ /* 0x001fc400078e0048 */
[----:B------:R-:W-:-:S05]  /*10d90*/  @P1 IMAD.MOV.U32 R5, RZ, RZ, R93 ;  /* 0x000000ffff051224 */ /* 0x000fca00078e005d */
[----:B------:R0:W5:Y:S02]  /*10da0*/  @P1 LDG.E.U16 R22, desc[UR20][R4.64] ;  /* 0x0000001404161981 */ /* 0x000164000c1e1500 */
[----:B0-----:R-:W-:Y:S02]  /*10db0*/  IMAD.MOV.U32 R5, RZ, RZ, R44 ;  /* 0x000000ffff057224 */ /* 0x001fe400078e002c */
[----:B--2---:R0:W-:Y:S04]  /*10dc0*/  STL [R1+0xb0], R45 ;  /* 0x0000b02d01007387 */ /* 0x0041e80000100800 */
[----:B0-----:R-:W2:Y:S04]  /*10dd0*/  LDL.LU R45, [R1+0x898] ;  /* 0x00089800012d7983 */ /* 0x001ea80000300800 */
[----:B------:R-:W3:Y:S04]  /*10de0*/  LDL.LU R93, [R1+0x3f4] ;  /* 0x0003f400015d7983 */ /* 0x000ee80000300800 */
[----:B------:R-:W2:Y:S04]  /*10df0*/  LDL.LU R72, [R1+0x400] ;  /* 0x0004000001487983 */ /* 0x000ea80000300800 */
[----:B------:R0:W-:Y:S04]  /*10e00*/  STL [R1+0x3e8], R44 ;  /* 0x0003e82c01007387 */ /* 0x0001e80000100800 */
[----:B0-----:R-:W2:Y:S04]  /*10e10*/  LDL.LU R44, [R1+0x894] ;  /* 0x00089400012c7983 */ /* 0x001ea80000300800 */
[----:B------:R-:W2:Y:S01]  /*10e20*/  LDL.LU R4, [R1+0x3e4] ;  /* 0x0003e40001047983 */ /* 0x000ea20000300800 */
[----:B------:R-:W-:-:S02]  /*10e30*/  ISETP.GT.AND P3, PT, R42, 0x26, PT ;  /* 0x000000262a00780c */ /* 0x000fc40003f64270 */
[----:B------:R-:W-:Y:S02]  /*10e40*/  PRMT R90, RZ, 0x7610, R90 ;  /* 0x00007610ff5a7816 */ /* 0x000fe4000000005a */
[----:B------:R-:W-:Y:S01]  /*10e50*/  IADD3 R3, P6, PT, R3, R71, RZ ;  /* 0x0000004703037210 */ /* 0x000fe20007fde0ff */
[----:B--2---:R-:W-:-:S08]  /*10e60*/  IMAD.X R4, R4, 0x1, R70, P5 ;  /* 0x0000000104047824 */ /* 0x004fd000028e0646 */
[-C--:B------:R-:W-:Y:S01]  /*10e70*/  @P3 LOP3.LUT R5, R5, R4.reuse, RZ, 0x3c, !PT ;  /* 0x0000000405053212 */ /* 0x080fe200078e3cff */
[----:B------:R0:W-:Y:S03]  /*10e80*/  STL [R1+0x3e4], R4 ;  /* 0x0003e40401007387 */ /* 0x0001e60000100800 */
[----:B0-----:R-:W-:-:S04]  /*10e90*/  @P3 LOP3.LUT R4, R5, R4, RZ, 0x3c, !PT ;  /* 0x0000000405043212 */ /* 0x001fc800078e3cff */
[----:B------:R-:W-:Y:S01]  /*10ea0*/  @P3 LOP3.LUT R5, R5, R4, RZ, 0x3c, !PT ;  /* 0x0000000405053212 */ /* 0x000fe200078e3cff */
[----:B------:R0:W-:Y:S04]  /*10eb0*/  STL [R1+0x3f0], R3 ;  /* 0x0003f00301007387 */ /* 0x0001e80000100800 */
[----:B------:R1:W2:Y:S04]  /*10ec0*/  @P3 LDG.E.U16 R90, desc[UR20][R4.64] ;  /* 0x00000014045a3981 */ /* 0x0002a8000c1e1500 */
[----:B------:R-:W2:Y:S01]  /*10ed0*/  LDL.LU R4, [R1+0x3ec] ;  /* 0x0003ec0001047983 */ /* 0x000ea20000300800 */
[C---:B------:R-:W-:Y:S01]  /*10ee0*/  ISETP.GT.AND P4, PT, R42.reuse, 0x27, PT ;  /* 0x000000272a00780c */ /* 0x040fe20003f84270 */
[----:B-1----:R-:W-:Y:S01]  /*10ef0*/  IMAD.MOV.U32 R5, RZ, RZ, R3 ;  /* 0x000000ffff057224 */ /* 0x002fe200078e0003 */
[----:B----4-:R-:W-:Y:S01]  /*10f00*/  IADD3 R47, P5, PT, R47, R71, RZ ;  /* 0x000000472f2f7210 */ /* 0x010fe20007fbe0ff */
[----:B0-----:R-:W4:Y:S01]  /*10f10*/  LDL.LU R3, [R1+0x408] ;  /* 0x0004080001037983 */ /* 0x001f220000300800 */
[----:B------:R-:W-:-:S03]  /*10f20*/  ISETP.GT.AND P1, PT, R42, 0x28, PT ;  /* 0x000000282a00780c */ /* 0x000fc60003f24270 */
[----:B------:R-:W-:Y:S01]  /*10f30*/  STL [R1+0x3f8], R47 ;  /* 0x0003f82f01007387 */ /* 0x000fe20000100800 */
[----:B------:R-:W-:Y:S01]  /*10f40*/  PRMT R45, RZ, 0x7610, R45 ;  /* 0x00007610ff2d7816 */ /* 0x000fe2000000002d */
[----:B---3--:R-:W-:Y:S01]  /*10f50*/  IMAD.X R93, R93, 0x1, R70, P5 ;  /* 0x000000015d5d7824 */ /* 0x008fe200028e0646 */
[----:B------:R-:W-:Y:S01]  /*10f60*/  PRMT R46, RZ, 0x7610, R46 ;  /* 0x00007610ff2e7816 */ /* 0x000fe2000000002e */
[----:B--2---:R0:W-:Y:S01]  /*10f70*/  STL [R1+0xac], R90 ;  /* 0x0000ac5a01007387 */ /* 0x0041e20000100800 */
[----:B------:R-:W-:-:S03]  /*10f80*/  IMAD.X R4, R4, 0x1, R70, P6 ;  /* 0x0000000104047824 */ /* 0x000fc600030e0646 */
[----:B0-----:R-:W2:Y:S02]  /*10f90*/  LDL.LU R90, [R1+0x410] ;  /* 0x00041000015a7983 */ /* 0x001ea40000300800 */
[-C--:B------:R-:W-:Y:S02]  /*10fa0*/  @P4 LOP3.LUT R5, R5, R4.reuse, RZ, 0x3c, !PT ;  /* 0x0000000405054212 */ /* 0x080fe400078e3cff */
[----:B------:R0:W-:Y:S02]  /*10fb0*/  STL [R1+0x3ec], R4 ;  /* 0x0003ec0401007387 */ /* 0x0001e40000100800 */
[----:B0-----:R-:W-:-:S04]  /*10fc0*/  @P4 LOP3.LUT R4, R5, R4, RZ, 0x3c, !PT ;  /* 0x0000000405044212 */ /* 0x001fc800078e3cff */
[----:B------:R-:W-:-:S05]  /*10fd0*/  @P4 LOP3.LUT R5, R5, R4, RZ, 0x3c, !PT ;  /* 0x0000000405054212 */ /* 0x000fca00078e3cff */
[----:B------:R0:W3:Y:S02]  /*10fe0*/  @P4 LDG.E.U16 R45, desc[UR20][R4.64] ;  /* 0x00000014042d4981 */ /* 0x0000e4000c1e1500 */
[----:B0-----:R-:W-:Y:S02]  /*10ff0*/  IMAD.MOV.U32 R5, RZ, RZ, R93 ;  /* 0x000000ffff057224 */ /* 0x001fe400078e005d */
[----:B------:R-:W-:-:S05]  /*11000*/  @P1 IMAD.MOV.U32 R4, RZ, RZ, R47 ;  /* 0x000000ffff041224 */ /* 0x000fca00078e002f */
[----:B------:R-:W2:Y:S01]  /*11010*/  @P1 LDG.E.U16 R46, desc[UR20][R4.64] ;  /* 0x00000014042e1981 */ /* 0x000ea2000c1e1500 */
[----:B------:R-:W-:-:S03]  /*11020*/  IADD3 R72, P5, PT, R72, R71, RZ ;  /* 0x0000004748487210 */ /* 0x000fc60007fbe0ff */
[----:B------:R-:W-:Y:S04]  /*11030*/  STL [R1+0x3f4], R93 ;  /* 0x0003f45d01007387 */ /* 0x000fe80000100800 */
[----:B---3--:R0:W-:Y:S04]  /*11040*/  STL [R1+0xa4], R45 ;  /* 0x0000a42d01007387 */ /* 0x0081e80000100800 */
[----:B0-----:R-:W3:Y:S04]  /*11050*/  LDL.LU R45, [R1+0x890] ;  /* 0x00089000012d7983 */ /* 0x001ee80000300800 */
[----:B------:R-:W3:Y:S04]  /*11060*/  LDL.LU R93, [R1+0x88c] ;  /* 0x00088c00015d7983 */ /* 0x000ee80000300800 */
[----:B------:R-:W3:Y:S04]  /*11070*/  LDL.LU R47, [R1+0x40c] ;  /* 0x00040c00012f7983 */ /* 0x000ee80000300800 */
[----:B--2---:R0:W-:Y:S04]  /*11080*/  STL [R1+0xa8], R46 ;  /* 0x0000a82e01007387 */ /* 0x0041e80000100800 */
[----:B0-----:R-:W2:Y:S04]  /*11090*/  LDL.LU R46, [R1+0x888] ;  /* 0x00088800012e7983 */ /* 0x001ea80000300800 */
[----:B------:R0:W-:Y:S04]  /*110a0*/  STL [R1+0x400], R72 ;  /* 0x0004004801007387 */ /* 0x0001e80000100800 */
[----:B------:R-:W2:Y:S01]  /*110b0*/  LDL.LU R4, [R1+0x3fc] ;  /* 0x0003fc0001047983 */ /* 0x000ea20000300800 */
[----:B------:R-:W-:Y:S01]  /*110c0*/  ISETP.GT.AND P3, PT, R42, 0x29, PT ;  /* 0x000000292a00780c */ /* 0x000fe20003f64270 */
[----:B------:R-:W-:-:S02]  /*110d0*/  IMAD.MOV.U32 R5, RZ, RZ, R72 ;  /* 0x000000ffff057224 */ /* 0x000fc400078e0048 */
[----:B0-----:R-:W3:Y:S01]  /*110e0*/  LDL.LU R72, [R1+0x418] ;  /* 0x0004180001487983 */ /* 0x001ee20000300800 */
[----:B------:R-:W-:Y:S02]  /*110f0*/  PRMT R50, RZ, 0x7610, R50 ;  /* 0x00007610ff327816 */ /* 0x000fe40000000032 */
[----:B----4-:R-:W-:Y:S01]  /*11100*/  IADD3 R3, P6, PT, R3, R71, RZ ;  /* 0x0000004703037210 */ /* 0x010fe20007fde0ff */
[----:B--2---:R-:W-:-:S06]  /*11110*/  IMAD.X R4, R4, 0x1, R70, P5 ;  /* 0x0000000104047824 */ /* 0x004fcc00028e0646 */
[-C--:B------:R-:W-:Y:S01]  /*11120*/  @P3 LOP3.LUT R5, R5, R4.reuse, RZ, 0x3c, !PT ;  /* 0x0000000405053212 */ /* 0x080fe200078e3cff */
[----:B------:R0:W-:Y:S03]  /*11130*/  STL [R1+0x3fc], R4 ;  /* 0x0003fc0401007387 */ /* 0x0001e60000100800 */
[----:B0-----:R-:W-:-:S04]  /*11140*/  @P3 LOP3.LUT R4, R5, R4, RZ, 0x3c, !PT ;  /* 0x0000000405043212 */ /* 0x001fc800078e3cff */
[----:B------:R-:W-:Y:S01]  /*11150*/  @P3 LOP3.LUT R5, R5, R4, RZ, 0x3c, !PT ;  /* 0x0000000405053212 */ /* 0x000fe200078e3cff */
[----:B------:R0:W-:Y:S04]  /*11160*/  STL [R1+0x408], R3 ;  /* 0x0004080301007387 */ /* 0x0001e80000100800 */
[----:B------:R1:W2:Y:S04]  /*11170*/  @P3 LDG.E.U16 R50, desc[UR20][R4.64] ;  /* 0x0000001404323981 */ /* 0x0002a8000c1e1500 */
[----:B------:R-:W4:Y:S01]  /*11180*/  LDL.LU R4, [R1+0x404] ;  /* 0x0004040001047983 */ /* 0x000f220000300800 */
[----:B------:R-:W-:Y:S01]  /*11190*/  ISETP.GT.AND P4, PT, R42, 0x2a, PT ;  /* 0x0000002a2a00780c */ /* 0x000fe20003f84270 */
[----:B-1----:R-:W-:Y:S01]  /*111a0*/  IMAD.MOV.U32 R5, RZ, RZ, R3 ;  /* 0x000000ffff057224 */ /* 0x002fe200078e0003 */
[----:B------:R-:W-:Y:S01]  /*111b0*/  IADD3 R90, P5, PT, R90, R71, RZ ;  /* 0x000000475a5a7210 */ /* 0x000fe20007fbe0ff */
[----:B0-----:R-:W4:Y:S01]  /*111c0*/  LDL.LU R3, [R1+0x420] ;  /* 0x0004200001037983 */ /* 0x001f220000300800 */
[----:B------:R-:W-:-:S03]  /*111d0*/  ISETP.GT.AND P1, PT, R42, 0x2b, PT ;  /* 0x0000002b2a00780c */ /* 0x000fc60003f24270 */
[----:B------:R-:W-:Y:S01]  /*111e0*/  STL [R1+0x410], R90 ;  /* 0x0004105a01007387 */ /* 0x000fe20000100800 */
[----:B------:R-:W-:Y:S01]  /*111f0*/  PRMT R92, RZ, 0x7610, R92 ;  /* 0x00007610ff5c7816 */ /* 0x000fe2000000005c */
[--C-:B---3--:R-:W-:Y:S01]  /*11200*/  IMAD.X R47, R47, 0x1, R70.reuse, P5 ;  /* 0x000000012f2f7824 */ /* 0x108fe200028e0646 */
[----:B------:R-:W-:Y:S01]  /*11210*/  PRMT R91, RZ, 0x7610, R91 ;  /* 0x00007610ff5b7816 */ /* 0x000fe2000000005b */
[----:B--2---:R0:W-:Y:S01]  /*11220*/  STL [R1+0xa0], R50 ;  /* 0x0000a03201007387 */ /* 0x0041e20000100800 */
[----:B----4-:R-:W-:-:S03]  /*11230*/  IMAD.X R4, R4, 0x1, R70, P6 ;  /* 0x0000000104047824 */ /* 0x010fc600030e0646 */
        /* <DEDUP_REMOVED lines=8> */
[----:B------:R-:W4:Y:S01]  /*112c0*/  @P1 LDG.E.U16 R91, desc[UR20][R4.64] ;  /* 0x00000014045b1981 */ /* 0x000f22000c1e1500 */
[----:B------:R-:W-:-:S03]  /*112d0*/  IADD3 R72, P5, PT, R72, R71, RZ ;  /* 0x0000004748487210 */ /* 0x000fc60007fbe0ff */
[----:B------:R-:W-:Y:S04]  /*112e0*/  STL [R1+0x40c], R47 ;  /* 0x00040c2f01007387 */ /* 0x000fe80000100800 */
[----:B---3--:R0:W-:Y:S04]  /*112f0*/  STL [R1+0x9c], R92 ;  /* 0x00009c5c01007387 */ /* 0x0081e80000100800 */
[----:B0-----:R-:W3:Y:S04]  /*11300*/  LDL.LU R92, [R1+0x884] ;  /* 0x00088400015c7983 */ /* 0x001ee80000300800 */
[----:B------:R-:W2:Y:S04]  /*11310*/  LDL.LU R47, [R1+0x880] ;  /* 0x00088000012f7983 */ /* 0x000ea80000300800 */
[----:B------:R-:W2:Y:S04]  /*11320*/  LDL.LU R90, [R1+0x424] ;  /* 0x00042400015a7983 */ /* 0x000ea80000300800 */
[----:B----4-:R0:W-:Y:S04]  /*11330*/  STL [R1+0x98], R91 ;  /* 0x0000985b01007387 */ /* 0x0101e80000100800 */
[----:B0-----:R-:W4:Y:S04]  /*11340*/  LDL.LU R91, [R1+0x87c] ;  /* 0x00087c00015b7983 */ /* 0x001f280000300800 */
[----:B------:R0:W-:Y:S04]  /*11350*/  STL [R1+0x418], R72 ;  /* 0x0004184801007387 */ /* 0x0001e80000100800 */
[----:B------:R-:W2:Y:S01]  /*11360*/  LDL.LU R4, [R1+0x414] ;  /* 0x0004140001047983 */ /* 0x000ea20000300800 */
[----:B------:R-:W-:Y:S01]  /*11370*/  ISETP.GT.AND P3, PT, R42, 0x2c, PT ;  /* 0x0000002c2a00780c */ /* 0x000fe20003f64270 */
[----:B------:R-:W-:-:S02]  /*11380*/  IMAD.MOV.U32 R5, RZ, RZ, R72 ;  /* 0x000000ffff057224 */ /* 0x000fc400078e0048 */
[----:B0-----:R-:W3:Y:S01]  /*11390*/  LDL.LU R72, [R1+0x430] ;  /* 0x0004300001487983 */ /* 0x001ee20000300800 */
[----:B------:R-:W-:Y:S02]  /*113a0*/  PRMT R87, RZ, 0x7610, R87 ;  /* 0x00007610ff577816 */ /* 0x000fe40000000057 */
[----:B------:R-:W-:Y:S01]  /*113b0*/  IADD3 R3, P6, PT, R3, R71, RZ ;  /* 0x0000004703037210 */ /* 0x000fe20007fde0ff */
[----:B--2---:R-:W-:-:S06]  /*113c0*/  IMAD.X R4, R4, 0x1, R70, P5 ;  /* 0x0000000104047824 */ /* 0x004fcc00028e0646 */
[-C--:B------:R-:W-:Y:S01]  /*113d0*/  @P3 LOP3.LUT R5, R5, R4.reuse, RZ, 0x3c, !PT ;  /* 0x0000000405053212 */ /* 0x080fe200078e3cff */
[----:B------:R0:W-:Y:S03]  /*113e0*/  STL [R1+0x414], R4 ;  /* 0x0004140401007387 */ /* 0x0001e60000100800 */
[----:B0-----:R-:W-:-:S04]  /*113f0*/  @P3 LOP3.LUT R4, R5, R4, RZ, 0x3c, !PT ;  /* 0x0000000405043212 */ /* 0x001fc800078e3cff */
[----:B------:R-:W-:Y:S01]  /*11400*/  @P3 LOP3.LUT R5, R5, R4, RZ, 0x3c, !PT ;  /* 0x0000000405053212 */ /* 0x000fe200078e3cff */
[----:B------:R0:W-:Y:S04]  /*11410*/  STL [R1+0x420], R3 ;  /* 0x0004200301007387 */ /* 0x0001e80000100800 */
[----:B------:R1:W2:Y:S04]  /*11420*/  @P3 LDG.E.U16 R87, desc[UR20][R4.64] ;  /* 0x0000001404573981 */ /* 0x0002a8000c1e1500 */
[----:B------:R-:W3:Y:S01]  /*11430*/  LDL.LU R4, [R1+0x41c] ;  /* 0x00041c0001047983 */ /* 0x000ee20000300800 */
[----:B------:R-:W-:Y:S01]  /*11440*/  ISETP.GT.AND P4, PT, R42, 0x2d, PT ;  /* 0x0000002d2a00780c */ /* 0x000fe20003f84270 */
[----:B-1----:R-:W-:Y:S01]  /*11450*/  IMAD.MOV.U32 R5, RZ, RZ, R3 ;  /* 0x000000ffff057224 */ /* 0x002fe200078e0003 */
[----:B------:R-:W-:Y:S01]  /*11460*/  IADD3 R50, P5, PT, R50, R71, RZ ;  /* 0x0000004732327210 */ /* 0x000fe20007fbe0ff */
[----:B0-----:R-:W4:Y:S01]  /*11470*/  LDL.LU R3, [R1+0x438] ;  /* 0x0004380001037983 */ /* 0x001f220000300800 */
[----:B------:R-:W-:-:S03]  /*11480*/  ISETP.GT.AND P1, PT, R42, 0x2e, PT ;  /* 0x0000002e2a00780c */ /* 0x000fc60003f24270 */
[----:B------:R-:W-:Y:S01]  /*11490*/  STL [R1+0x428], R50 ;  /* 0x0004283201007387 */ /* 0x000fe20000100800 */
[----:B------:R-:W-:Y:S01]  /*114a0*/  PRMT R48, RZ, 0x7610, R48 ;  /* 0x00007610ff307816 */ /* 0x000fe20000000030 */
[--C-:B------:R-:W-:Y:S01]  /*114b0*/  IMAD.X R90, R90, 0x1, R70.reuse, P5 ;  /* 0x000000015a5a7824 */ /* 0x100fe200028e0646 */
[----:B------:R-:W-:Y:S01]  /*114c0*/  PRMT R49, RZ, 0x7610, R49 ;  /* 0x00007610ff317816 */ /* 0x000fe20000000031 */
[----:B--2---:R0:W-:Y:S01]  /*114d0*/  STL [R1+0x94], R87 ;  /* 0x0000945701007387 */ /* 0x0041e20000100800 */
[----:B---3--:R-:W-:-:S03]  /*114e0*/  IMAD.X R4, R4, 0x1, R70, P6 ;  /* 0x0000000104047824 */ /* 0x008fc600030e0646 */
        /* <DEDUP_REMOVED lines=32> */
[C---:B------:R-:W-:Y:S01]  /*116f0*/  ISETP.GT.AND P4, PT, R42.reuse, 0x30, PT ;  /* 0x000000302a00780c */ /* 0x040fe20003f84270 */
[----:B-1----:R-:W-:Y:S01]  /*11700*/  IMAD.MOV.U32 R5, RZ, RZ, R3 ;  /* 0x000000ffff057224 */ /* 0x002fe200078e0003 */
[----:B------:R-:W-:Y:S01]  /*11710*/  IADD3 R87, P5, PT, R87, R71, RZ ;  /* 0x0000004757577210 */ /* 0x000fe20007fbe0ff */
[----:B0-----:R-:W4:Y:S01]  /*11720*/  LDL.LU R3, [R1+0x450] ;  /* 0x0004500001037983 */ /* 0x001f220000300800 */
[----:B------:R-:W-:-:S03]  /*11730*/  ISETP.GT.AND P1, PT, R42, 0x31, PT ;  /* 0x000000312a00780c */ /* 0x000fc60003f24270 */
[----:B------:R-:W-:Y:S01]  /*11740*/  STL [R1+0x440], R87 ;  /* 0x0004405701007387 */ /* 0x000fe20000100800 */
[----:B------:R-:W-:Y:S01]  /*11750*/  PRMT R89, RZ, 0x7610, R89 ;  /* 0x00007610ff597816 */ /* 0x000fe20000000059 */
[----:B---3--:R-:W-:Y:S01]  /*11760*/  IMAD.X R50, R50, 0x1, R70, P5 ;  /* 0x0000000132327824 */ /* 0x008fe200028e0646 */
        /* <DEDUP_REMOVED lines=35> */
[C---:B------:R-:W-:Y:S01]  /*119a0*/  ISETP.GT.AND P4, PT, R42.reuse, 0x33, PT ;  /* 0x000000332a00780c */ /* 0x040fe20003f84270 */
[----:B-1----:R-:W-:Y:S01]  /*119b0*/  IMAD.MOV.U32 R5, RZ, RZ, R3 ;  /* 0x000000ffff057224 */ /* 0x002fe200078e0003 */
[----:B------:R-:W-:Y:S01]  /*119c0*/  IADD3 R53, P5, PT, R53, R71, RZ ;  /* 0x0000004735357210 */ /* 0x000fe20007fbe0ff */
[----:B0-----:R-:W4:Y:S01]  /*119d0*/  LDL.LU R3, [R1+0x468] ;  /* 0x0004680001037983 */ /* 0x001f220000300800 */
[----:B------:R-:W-:-:S03]  /*119e0*/  ISETP.GT.AND P1, PT, R42, 0x34, PT ;  /* 0x000000342a00780c */ /* 0x000fc60003f24270 */
[----:B------:R-:W-:Y:S01]  /*119f0*/  STL [R1+0x458], R53 ;  /* 0x0004583501007387 */ /* 0x000fe20000100800 */
[----:B------:R-:W-:Y:S01]  /*11a00*/  PRMT R51, RZ, 0x7610, R51 ;  /* 0x00007610ff337816 */ /* 0x000fe20000000033 */
[----:B------:R-:W-:Y:S01]  /*11a10*/  IMAD.X R87, R87, 0x1, R70, P5 ;  /* 0x0000000157577824 */ /* 0x000fe200028e0646 */
        /* <DEDUP_REMOVED lines=382> */
[----:B0-----:R-:W3:Y:S04]  /*13200*/  LDL.LU R3, [R1+0x540] ;  /* 0x0005400001037983 */ /* 0x001ee80000300800 */
[----:B------:R-:W-:Y:S01]  /*13210*/  STL [R1+0x530], R73 ;  /* 0x0005304901007387 */ /* 0x000fe20000100800 */
[----:B------:R-:W-:-:S03]  /*13220*/  PRMT R65, RZ, 0x7610, R65 ;  /* 0x00007610ff417816 */ /* 0x000fc60000000041 */
[----:B--2---:R0:W-:Y:S01]  /*13230*/  STL [R1+0x10], R69 ;  /* 0x0000104501007387 */ /* 0x0041e20000100800 */
[----:B----4-:R-:W-:-:S03]  /*13240*/  IMAD.X R4, R4, 0x1, R70, P6 ;  /* 0x0000000104047824 */ /* 0x010fc600030e0646 */
[----:B0-----:R-:W2:Y:S02]  /*13250*/  LDL.LU R69, [R1+0x548] ;  /* 0x0005480001457983 */ /* 0x001ea40000300800 */
[-C--:B------:R-:W-:Y:S02]  /*13260*/  @P4 LOP3.LUT R5, R5, R4.reuse, RZ, 0x3c, !PT ;  /* 0x0000000405054212 */ /* 0x080fe400078e3cff */
[----:B------:R0:W-:Y:S02]  /*13270*/  STL [R1+0x524], R4 ;  /* 0x0005240401007387 */ /* 0x0001e40000100800 */
[----:B0-----:R-:W-:-:S04]  /*13280*/  @P4 LOP3.LUT R4, R5, R4, RZ, 0x3c, !PT ;  /* 0x0000000405044212 */ /* 0x001fc800078e3cff */
[----:B------:R-:W-:-:S05]  /*13290*/  @P4 LOP3.LUT R5, R5, R4, RZ, 0x3c, !PT ;  /* 0x0000000405054212 */ /* 0x000fca00078e3cff */
[----:B------:R0:W4:Y:S01]  /*132a0*/  @P4 LDG.E.U16 R65, desc[UR20][R4.64] ;  /* 0x0000001404414981 */ /* 0x000122000c1e1500 */
[----:B------:R-:W-:Y:S01]  /*132b0*/  ISETP.GT.AND P1, PT, R42, 0x4f, PT ;  /* 0x0000004f2a00780c */ /* 0x000fe20003f24270 */
[----:B---3--:R-:W-:Y:S01]  /*132c0*/  IMAD.X R74, R74, 0x1, R70, P5 ;  /* 0x000000014a4a7824 */ /* 0x008fe200028e0646 */
[----:B------:R-:W-:-:S04]  /*132d0*/  PRMT R67, RZ, 0x7610, R67 ;  /* 0x00007610ff437816 */ /* 0x000fc80000000043 */
[----:B------:R-:W-:Y:S01]  /*132e0*/  STL [R1+0x52c], R74 ;  /* 0x00052c4a01007387 */ /* 0x000fe20000100800 */
[----:B0-----:R-:W-:-:S06]  /*132f0*/  IMAD.MOV.U32 R5, RZ, RZ, R74 ;  /* 0x000000ffff057224 */ /* 0x001fcc00078e004a */
[----:B------:R-:W-:-:S05]  /*13300*/  @P1 IMAD.MOV.U32 R4, RZ, RZ, R73 ;  /* 0x000000ffff041224 */ /* 0x000fca00078e0049 */
[----:B------:R-:W3:Y:S04]  /*13310*/  @P1 LDG.E.U16 R67, desc[UR20][R4.64] ;  /* 0x0000001404431981 */ /* 0x000ee8000c1e1500 */
[----:B----4-:R0:W-:Y:S04]  /*13320*/  STL [R1+0xc], R65 ;  /* 0x00000c4101007387 */ /* 0x0101e80000100800 */
[----:B0-----:R-:W4:Y:S04]  /*13330*/  LDL.LU R65, [R1+0x7f4] ;  /* 0x0007f40001417983 */ /* 0x001f280000300800 */
[----:B------:R-:W2:Y:S04]  /*13340*/  LDL.LU R74, [R1+0x7f0] ;  /* 0x0007f000014a7983 */ /* 0x000ea80000300800 */
[----:B------:R-:W2:Y:S01]  /*13350*/  LDL.LU R5, [R1+0x534] ;  /* 0x0005340001057983 */ /* 0x000ea20000300800 */
[----:B------:R-:W-:-:S02]  /*13360*/  ISETP.GT.AND P3, PT, R42, 0x50, PT ;  /* 0x000000502a00780c */ /* 0x000fc40003f64270 */
[-C--:B------:R-:W-:Y:S01]  /*13370*/  IADD3 R72, P5, PT, R72, R71.reuse, RZ ;  /* 0x0000004748487210 */ /* 0x080fe20007fbe0ff */
[----:B------:R-:W4:Y:S01]  /*13380*/  LDL.LU R73, [R1+0x544] ;  /* 0x0005440001497983 */ /* 0x000f220000300800 */
[----:B------:R-:W-:Y:S02]  /*13390*/  PRMT R68, RZ, 0x7610, R68 ;  /* 0x00007610ff447816 */ /* 0x000fe40000000044 */
[----:B------:R-:W-:Y:S01]  /*133a0*/  IADD3 R3, P6, PT, R3, R71, RZ ;  /* 0x0000004703037210 */ /* 0x000fe20007fde0ff */
[----:B------:R-:W-:Y:S04]  /*133b0*/  STL [R1+0x538], R72 ;  /* 0x0005384801007387 */ /* 0x000fe80000100800 */
[----:B---3--:R0:W-:Y:S02]  /*133c0*/  STL [R1+0x8], R67 ;  /* 0x0000084301007387 */ /* 0x0081e40000100800 */
[----:B------:R-:W-:-:S02]  /*133d0*/  @P3 IMAD.MOV.U32 R4, RZ, RZ, R72 ;  /* 0x000000ffff043224 */ /* 0x000fc400078e0048 */
[----:B0-----:R-:W3:Y:S01]  /*133e0*/  LDL.LU R67, [R1+0x550] ;  /* 0x0005500001437983 */ /* 0x001ee20000300800 */
[----:B--2---:R-:W-:-:S05]  /*133f0*/  IMAD.X R5, R5, 0x1, R70, P5 ;  /* 0x0000000105057824 */ /* 0x004fca00028e0646 */
[----:B------:R0:W-:Y:S04]  /*13400*/  STL [R1+0x534], R5 ;  /* 0x0005340501007387 */ /* 0x0001e80000100800 */
[----:B------:R0:W2:Y:S04]  /*13410*/  @P3 LDG.E.U16 R68, desc[UR20][R4.64] ;  /* 0x0000001404443981 */ /* 0x0000a8000c1e1500 */
[----:B------:R-:W-:Y:S04]  /*13420*/  STL [R1+0x540], R3 ;  /* 0x0005400301007387 */ /* 0x000fe80000100800 */
[----:B------:R-:W3:Y:S01]  /*13430*/  LDL.LU R4, [R1+0x53c] ;  /* 0x00053c0001047983 */ /* 0x000ee20000300800 */
[----:B------:R-:W-:Y:S01]  /*13440*/  ISETP.GT.AND P4, PT, R42, 0x51, PT ;  /* 0x000000512a00780c */ /* 0x000fe20003f84270 */
[----:B0-----:R-:W-:Y:S01]  /*13450*/  IMAD.MOV.U32 R5, RZ, RZ, R3 ;  /* 0x000000ffff057224 */ /* 0x001fe200078e0003 */
[----:B------:R-:W-:-:S02]  /*13460*/  IADD3 R69, P5, PT, R69, R71, RZ ;  /* 0x0000004745457210 */ /* 0x000fc40007fbe0ff */
[----:B------:R-:W-:Y:S02]  /*13470*/  ISETP.GT.AND P1, PT, R42, 0x52, PT ;  /* 0x000000522a00780c */ /* 0x000fe40003f24270 */
[----:B------:R-:W-:Y:S01]  /*13480*/  PRMT R44, RZ, 0x7610, R44 ;  /* 0x00007610ff2c7816 */ /* 0x000fe2000000002c */
[----:B----4-:R-:W-:Y:S01]  /*13490*/  IMAD.X R73, R73, 0x1, R70, P5 ;  /* 0x0000000149497824 */ /* 0x010fe200028e0646 */
[----:B------:R-:W-:Y:S01]  /*134a0*/  PRMT R66, RZ, 0x7610, R66 ;  /* 0x00007610ff427816 */ /* 0x000fe20000000042 */
[----:B--2---:R0:W-:Y:S01]  /*134b0*/  STL [R1+0x4], R68 ;  /* 0x0000044401007387 */ /* 0x0041e20000100800 */
[----:B---3--:R-:W-:-:S03]  /*134c0*/  IMAD.X R4, R4, 0x1, R70, P6 ;  /* 0x0000000104047824 */ /* 0x008fc600030e0646 */
[----:B0-----:R-:W2:Y:S04]  /*134d0*/  LDL.LU R68, [R1+0x54c] ;  /* 0x00054c0001447983 */ /* 0x001ea80000300800 */
[----:B------:R-:W-:Y:S01]  /*134e0*/  STL [R1+0x548], R69 ;  /* 0x0005484501007387 */ /* 0x000fe20000100800 */
[----:B------:R-:W-:-:S03]  /*134f0*/  @P4 LOP3.LUT R5, R5, R4, RZ, 0x3c, !PT ;  /* 0x0000000405054212 */ /* 0x000fc600078e3cff */
[----:B------:R-:W3:Y:S04]  /*13500*/  LDL.LU R72, [R1+0x558] ;  /* 0x0005580001487983 */ /* 0x000ee80000300800 */
[----:B------:R-:W4:Y:S04]  /*13510*/  LDL.LU R3, [R1+0x560] ;  /* 0x0005600001037983 */ /* 0x000f280000300800 */
[----:B------:R0:W-:Y:S02]  /*13520*/  STL [R1+0x53c], R4 ;  /* 0x00053c0401007387 */ /* 0x0001e40000100800 */
[----:B0-----:R-:W-:-:S04]  /*13530*/  @P4 LOP3.LUT R4, R5, R4, RZ, 0x3c, !PT ;  /* 0x0000000405044212 */ /* 0x001fc800078e3cff */
[----:B------:R-:W-:-:S05]  /*13540*/  @P4 LOP3.LUT R5, R5, R4, RZ, 0x3c, !PT ;  /* 0x0000000405054212 */ /* 0x000fca00078e3cff */
[----:B------:R0:W5:Y:S02]  /*13550*/  @P4 LDG.E.U16 R44, desc[UR20][R4.64] ;  /* 0x00000014042c4981 */ /* 0x000164000c1e1500 */
[----:B0-----:R-:W-:Y:S02]  /*13560*/  @P1 IMAD.MOV.U32 R4, RZ, RZ, R69 ;  /* 0x000000ffff041224 */ /* 0x001fe400078e0045 */
[----:B------:R-:W-:-:S05]  /*13570*/  @P1 IMAD.MOV.U32 R5, RZ, RZ, R73 ;  /* 0x000000ffff051224 */ /* 0x000fca00078e0049 */
[----:B------:R0:W4:Y:S01]  /*13580*/  @P1 LDG.E.U16 R66, desc[UR20][R4.64] ;  /* 0x0000001404421981 */ /* 0x000122000c1e1500 */
[----:B------:R-:W-:Y:S02]  /*13590*/  ISETP.GT.AND P3, PT, R42, 0x53, PT ;  /* 0x000000532a00780c */ /* 0x000fe40003f64270 */
[----:B------:R-:W-:Y:S01]  /*135a0*/  IADD3 R67, P5, PT, R67, R71, RZ ;  /* 0x0000004743437210 */ /* 0x000fe20007fbe0ff */
[----:B------:R-:W-:Y:S01]  /*135b0*/  STL [R1+0x544], R73 ;  /* 0x0005444901007387 */ /* 0x000fe20000100800 */
[----:B------:R-:W-:-:S03]  /*135c0*/  PRMT R45, RZ, 0x7610, R45 ;  /* 0x00007610ff2d7816 */ /* 0x000fc6000000002d */
[----:B------:R-:W4:Y:S04]  /*135d0*/  LDL.LU R69, [R1+0x55c] ;  /* 0x00055c0001457983 */ /* 0x000f280000300800 */
[----:B------:R-:W-:Y:S02]  /*135e0*/  STL [R1+0x550], R67 ;  /* 0x0005504301007387 */ /* 0x000fe40000100800 */
[----:B0-----:R-:W-:Y:S02]  /*135f0*/  @P3 IMAD.MOV.U32 R4, RZ, RZ, R67 ;  /* 0x000000ffff043224 */ /* 0x001fe400078e0043 */
[----:B--2---:R-:W-:-:S04]  /*13600*/  IMAD.X R68, R68, 0x1, R70, P5 ;  /* 0x0000000144447824 */ /* 0x004fc800028e0646 */
[----:B------:R-:W-:Y:S01]  /*13610*/  @P3 IMAD.MOV.U32 R5, RZ, RZ, R68 ;  /* 0x000000ffff053224 */ /* 0x000fe200078e0044 */
[----:B---3--:R-:W-:-:S04]  /*13620*/  IADD3 R72, P6, PT, R72, R71, RZ ;  /* 0x0000004748487210 */ /* 0x008fc80007fde0ff */
[----:B------:R0:W5:Y:S01]  /*13630*/  @P3 LDG.E.U16 R45, desc[UR20][R4.64] ;  /* 0x00000014042d3981 */ /* 0x000162000c1e1500 */
[----:B----4-:R-:W-:-:S03]  /*13640*/  IADD3 R3, P5, PT, R3, R71, RZ ;  /* 0x0000004703037210 */ /* 0x010fc60007fbe0ff */
[----:B------:R1:W-:Y:S04]  /*13650*/  STL [R1], R66 ;  /* 0x0000004201007387 */ /* 0x0003e80000100800 */
[----:B-1----:R-:W2:Y:S04]  /*13660*/  LDL.LU R66, [R1+0x568] ;  /* 0x0005680001427983 */ /* 0x002ea80000300800 */
[----:B------:R1:W-:Y:S04]  /*13670*/  STL [R1+0x54c], R68 ;  /* 0x00054c4401007387 */ /* 0x0003e80000100800 */
[----:B-1----:R-:W3:Y:S04]  /*13680*/  LDL.LU R68, [R1+0x564] ;  /* 0x0005640001447983 */ /* 0x002ee80000300800 */
[----:B------:R1:W-:Y:S04]  /*13690*/  STL [R1+0x558], R72 ;  /* 0x0005584801007387 */ /* 0x0003e80000100800 */
[----:B------:R-:W4:Y:S04]  /*136a0*/  LDL.LU R73, [R1+0x570] ;  /* 0x0005700001497983 */ /* 0x000f280000300800 */
[----:B------:R-:W-:Y:S04]  /*136b0*/  STL [R1+0x560], R3 ;  /* 0x0005600301007387 */ /* 0x000fe80000100800 */
[----:B------:R-:W4:Y:S04]  /*136c0*/  LDL.LU R67, [R1+0x578] ;  /* 0x0005780001437983 */ /* 0x000f280000300800 */
[----:B------:R-:W4:Y:S01]  /*136d0*/  LDL.LU R5, [R1+0x554] ;  /* 0x0005540001057983 */ /* 0x000f220000300800 */
[----:B------:R-:W-:-:S02]  /*136e0*/  ISETP.GT.AND P4, PT, R42, 0x54, PT ;  /* 0x000000542a00780c */ /* 0x000fc40003f84270 */
[C---:B------:R-:W-:Y:S02]  /*136f0*/  ISETP.GT.AND P1, PT, R42.reuse, 0x55, PT ;  /* 0x000000552a00780c */ /* 0x040fe40003f24270 */
[----:B------:R-:W-:Y:S02]  /*13700*/  PRMT R93, RZ, 0x7610, R93 ;  /* 0x00007610ff5d7816 */ /* 0x000fe4000000005d */
[----:B------:R-:W-:Y:S01]  /*13710*/  ISETP.GT.AND P3, PT, R42, 0x56, PT ;  /* 0x000000562a00780c */ /* 0x000fe20003f64270 */
[----:B------:R-:W-:Y:S01]  /*13720*/  IMAD.X R69, R69, 0x1, R70, P5 ;  /* 0x0000000145457824 */ /* 0x000fe200028e0646 */
[----:B------:R-:W-:-:S05]  /*13730*/  PRMT R46, RZ, 0x7610, R46 ;  /* 0x00007610ff2e7816 */ /* 0x000fca000000002e */
[----:B0-----:R-:W-:Y:S01]  /*13740*/  @P4 IMAD.MOV.U32 R4, RZ, RZ, R72 ;  /* 0x000000ffff044224 */ /* 0x001fe200078e0048 */
[----:B------:R-:W-:Y:S02]  /*13750*/  PRMT R92, RZ, 0x7610, R92 ;  /* 0x00007610ff5c7816 */ /* 0x000fe4000000005c */
[----:B--2---:R-:W-:-:S05]  /*13760*/  IADD3 R66, P5, PT, R66, R71, RZ ;  /* 0x0000004742427210 */ /* 0x004fca0007fbe0ff */
[--C-:B---3--:R-:W-:Y:S02]  /*13770*/  IMAD.X R68, R68, 0x1, R70.reuse, P5 ;  /* 0x0000000144447824 */ /* 0x108fe400028e0646 */
[----:B----4-:R-:W-:Y:S01]  /*13780*/  IMAD.X R5, R5, 0x1, R70, P6 ;  /* 0x0000000105057824 */ /* 0x010fe200030e0646 */
[----:B------:R-:W-:-:S04]  /*13790*/  IADD3 R73, P6, PT, R73, R71, RZ ;  /* 0x0000004749497210 */ /* 0x000fc80007fde0ff */
[----:B------:R0:W-:Y:S04]  /*137a0*/  STL [R1+0x554], R5 ;  /* 0x0005540501007387 */ /* 0x0001e80000100800 */
[----:B------:R2:W5:Y:S01]  /*137b0*/  @P4 LDG.E.U16 R93, desc[UR20][R4.64] ;  /* 0x00000014045d4981 */ /* 0x000562000c1e1500 */
[----:B------:R-:W-:-:S03]  /*137c0*/  IADD3 R67, P5, PT, R67, R71, RZ ;  /* 0x0000004743437210 */ /* 0x000fc60007fbe0ff */
[----:B------:R3:W-:Y:S04]  /*137d0*/  STL [R1+0x55c], R69 ;  /* 0x00055c4501007387 */ /* 0x0007e80000100800 */
[----:B-1----:R-:W4:Y:S01]  /*137e0*/  LDL.LU R72, [R1+0x574] ;  /* 0x0005740001487983 */ /* 0x002f220000300800 */
[----:B--2---:R-:W-:Y:S02]  /*137f0*/  @P1 IMAD.MOV.U32 R4, RZ, RZ, R3 ;  /* 0x000000ffff041224 */ /* 0x004fe400078e0003 */
[----:B0-----:R-:W-:Y:S01]  /*13800*/  @P1 IMAD.MOV.U32 R5, RZ, RZ, R69 ;  /* 0x000000ffff051224 */ /* 0x001fe200078e0045 */
        /* <DEDUP_REMOVED lines=60> */
[----:B------:R-:W-:Y:S01]  /*13bd0*/  @P4 LOP3.LUT R5, R5, R4, RZ, 0x3c, !PT ;  /* 0x0000000405054212 */ /* 0x000fe200078e3cff */
[----:B------:R0:W-:Y:S04]  /*13be0*/  STL [R1+0x58c], R73 ;  /* 0x00058c4901007387 */ /* 0x0001e80000100800 */
[----:B------:R1:W5:Y:S01]  /*13bf0*/  @P4 LDG.E.U16 R90, desc[UR20][R4.64] ;  /* 0x00000014045a4981 */ /* 0x000362000c1e1500 */
[-C--:B------:R-:W-:Y:S02]  /*13c00*/  IADD3 R72, P6, PT, R72, R71.reuse, RZ ;  /* 0x0000004748487210 */ /* 0x080fe40007fde0ff */
[----:B------:R-:W-:Y:S01]  /*13c10*/  IADD3 R3, P5, PT, R3, R71, RZ ;  /* 0x0000004703037210 */ /* 0x000fe20007fbe0ff */
[----:B-1----:R-:W-:Y:S02]  /*13c20*/  @P1 IMAD.MOV.U32 R4, RZ, RZ, R68 ;  /* 0x000000ffff041224 */ /* 0x002fe400078e0044 */
[----:B------:R-:W-:Y:S01]  /*13c30*/  @P1 IMAD.MOV.U32 R5, RZ, RZ, R73 ;  /* 0x000000ffff051224 */ /* 0x000fe200078e0049 */
[----:B------:R-:W2:Y:S04]  /*13c40*/  LDL.LU R68, [R1+0x5a4] ;  /* 0x0005a40001447983 */ /* 0x000ea80000300800 */
[----:B0-----:R-:W3:Y:S04]  /*13c50*/  LDL.LU R73, [R1+0x5b0] ;  /* 0x0005b00001497983 */ /* 0x001ee80000300800 */
[----:B------:R0:W5:Y:S04]  /*13c60*/  @P1 LDG.E.U16 R49, desc[UR20][R4.64] ;  /* 0x0000001404311981 */ /* 0x000168000c1e1500 */
[----:B------:R1:W-:Y:S04]  /*13c70*/  STL [R1+0x598], R67 ;  /* 0x0005984301007387 */ /* 0x0003e80000100800 */
[----:B------:R4:W-:Y:S01]  /*13c80*/  STL [R1+0x594], R69 ;  /* 0x0005944501007387 */ /* 0x0009e20000100800 */
[----:B0-----:R-:W-:-:S02]  /*13c90*/  @P3 IMAD.MOV.U32 R4, RZ, RZ, R67 ;  /* 0x000000ffff043224 */ /* 0x001fc400078e0043 */
[----:B------:R-:W-:Y:S01]  /*13ca0*/  @P3 IMAD.MOV.U32 R5, RZ, RZ, R69 ;  /* 0x000000ffff053224 */ /* 0x000fe200078e0045 */
[----:B-1----:R-:W3:Y:S04]  /*13cb0*/  LDL.LU R67, [R1+0x5b8] ;  /* 0x0005b80001437983 */ /* 0x002ee80000300800 */
[----:B------:R0:W-:Y:S04]  /*13cc0*/  STL [R1+0x5a0], R72 ;  /* 0x0005a04801007387 */ /* 0x0001e80000100800 */
[----:B----4-:R-:W4:Y:S04]  /*13cd0*/  LDL.LU R69, [R1+0x5c0] ;  /* 0x0005c00001457983 */ /* 0x010f280000300800 */
[----:B------:R-:W-:Y:S04]  /*13ce0*/  STL [R1+0x5a8], R3 ;  /* 0x0005a80301007387 */ /* 0x000fe80000100800 */
[----:B------:R1:W5:Y:S04]  /*13cf0*/  @P3 LDG.E.U16 R89, desc[UR20][R4.64] ;  /* 0x0000001404593981 */ /* 0x000368000c1e1500 */
[----:B------:R-:W4:Y:S01]  /*13d00*/  LDL.LU R5, [R1+0x59c] ;  /* 0x00059c0001057983 */ /* 0x000f220000300800 */
[----:B------:R-:W-:-:S02]  /*13d10*/  ISETP.GT.AND P4, PT, R42, 0x5d, PT ;  /* 0x0000005d2a00780c */ /* 0x000fc40003f84270 */
[----:B------:R-:W-:Y:S02]  /*13d20*/  ISETP.GT.AND P1, PT, R42, 0x5e, PT ;  /* 0x0000005e2a00780c */ /* 0x000fe40003f24270 */
[----:B------:R-:W-:Y:S02]  /*13d30*/  PRMT R50, RZ, 0x7610, R50 ;  /* 0x00007610ff327816 */ /* 0x000fe40000000032 */
[----:B------:R-:W-:-:S07]  /*13d40*/  PRMT R88, RZ, 0x7610, R88 ;  /* 0x00007610ff587816 */ /* 0x000fce0000000058 */
[----:B-1----:R-:W-:Y:S02]  /*13d50*/  @P4 IMAD.MOV.U32 R4, RZ, RZ, R72 ;  /* 0x000000ffff044224 */ /* 0x002fe400078e0048 */
[--C-:B--2---:R-:W-:Y:S01]  /*13d60*/  IMAD.X R68, R68, 0x1, R70.reuse, P5 ;  /* 0x0000000144447824 */ /* 0x104fe200028e0646 */
[----:B---3--:R-:W-:Y:S01]  /*13d70*/  IADD3 R73, P5, PT, R73, R71, RZ ;  /* 0x0000004749497210 */ /* 0x008fe20007fbe0ff */
[----:B----4-:R-:W-:-:S05]  /*13d80*/  IMAD.X R5, R5, 0x1, R70, P6 ;  /* 0x0000000105057824 */ /* 0x010fca00030e0646 */
[----:B------:R1:W-:Y:S04]  /*13d90*/  STL [R1+0x59c], R5 ;  /* 0x00059c0501007387 */ /* 0x0003e80000100800 */
[----:B------:R2:W5:Y:S04]  /*13da0*/  @P4 LDG.E.U16 R50, desc[UR20][R4.64] ;  /* 0x0000001404324981 */ /* 0x000568000c1e1500 */
[----:B------:R3:W-:Y:S04]  /*13db0*/  STL [R1+0x5a4], R68 ;  /* 0x0005a44401007387 */ /* 0x0007e80000100800 */
[----:B0-----:R-:W4:Y:S01]  /*13dc0*/  LDL.LU R72, [R1+0x5bc] ;  /* 0x0005bc0001487983 */ /* 0x001f220000300800 */
[----:B--2---:R-:W-:-:S02]  /*13dd0*/  @P1 IMAD.MOV.U32 R4, RZ, RZ, R3 ;  /* 0x000000ffff041224 */ /* 0x004fc400078e0003 */
[----:B-1----:R-:W-:Y:S02]  /*13de0*/  @P1 IMAD.MOV.U32 R5, RZ, RZ, R68 ;  /* 0x000000ffff051224 */ /* 0x002fe400078e0044 */
[----:B---3--:R-:W2:Y:S04]  /*13df0*/  LDL.LU R68, [R1+0x5c8] ;  /* 0x0005c80001447983 */ /* 0x008ea80000300800 */
[----:B------:R-:W3:Y:S04]  /*13e00*/  LDL.LU R3, [R1+0x5d0] ;  /* 0x0005d00001037983 */ /* 0x000ee80000300800 */
[----:B------:R0:W5:Y:S04]  /*13e10*/  @P1 LDG.E.U16 R88, desc[UR20][R4.64] ;  /* 0x0000001404581981 */ /* 0x000168000c1e1500 */
[----:B------:R1:W-:Y:S01]  /*13e20*/  STL [R1+0x5b0], R73 ;  /* 0x0005b04901007387 */ /* 0x0003e20000100800 */
[----:B0-----:R-:W-:-:S03]  /*13e30*/  IMAD.MOV.U32 R5, RZ, RZ, R73 ;  /* 0x000000ffff057224 */ /* 0x001fc600078e0049 */
[----:B-1----:R-:W2:Y:S04]  /*13e40*/  LDL.LU R73, [R1+0x7e8] ;  /* 0x0007e80001497983 */ /* 0x002ea80000300800 */
[----:B------:R-:W2:Y:S01]  /*13e50*/  LDL.LU R4, [R1+0x5ac] ;  /* 0x0005ac0001047983 */ /* 0x000ea20000300800 */
[----:B------:R-:W-:Y:S02]  /*13e60*/  ISETP.GT.AND P3, PT, R42, 0x5f, PT ;  /* 0x0000005f2a00780c */ /* 0x000fe40003f64270 */
        /* <DEDUP_REMOVED lines=8> */
[----:B------:R1:W5:Y:S02]  /*13ef0*/  @P3 LDG.E.U16 R51, desc[UR20][R4.64] ;  /* 0x0000001404333981 */ /* 0x000364000c1e1500 */
[----:B-1----:R-:W-:Y:S02]  /*13f00*/  IMAD.MOV.U32 R5, RZ, RZ, R67 ;  /* 0x000000ffff057224 */ /* 0x002fe400078e0043 */
[----:B0-----:R-:W2:Y:S04]  /*13f10*/  LDL.LU R67, [R1+0x7e4] ;  /* 0x0007e40001437983 */ /* 0x001ea80000300800 */
[----:B------:R-:W2:Y:S01]  /*13f20*/  LDL.LU R4, [R1+0x5b4] ;  /* 0x0005b40001047983 */ /* 0x000ea20000300800 */
[----:B------:R-:W-:-:S02]  /*13f30*/  ISETP.GT.AND P4, PT, R42, 0x60, PT ;  /* 0x000000602a00780c */ /* 0x000fc40003f84270 */
[----:B------:R-:W-:-:S05]  /*13f40*/  IADD3 R69, P5, PT, R69, R71, RZ ;  /* 0x0000004745457210 */ /* 0x000fca0007fbe0ff */
[----:B------:R-:W-:Y:S01]  /*13f50*/  STL [R1+0x5c0], R69 ;  /* 0x0005c04501007387 */ /* 0x000fe20000100800 */
[----:B------:R-:W-:Y:S02]  /*13f60*/  ISETP.GT.AND P1, PT, R42, 0x61, PT ;  /* 0x000000612a00780c */ /* 0x000fe40003f24270 */
[----:B------:R-:W-:Y:S01]  /*13f70*/  PRMT R87, RZ, 0x7610, R87 ;  /* 0x00007610ff577816 */ /* 0x000fe20000000057 */
[----:B----4-:R-:W-:Y:S01]  /*13f80*/  IMAD.X R72, R72, 0x1, R70, P5 ;  /* 0x0000000148487824 */ /* 0x010fe200028e0646 */
[----:B------:R-:W-:Y:S01]  /*13f90*/  PRMT R52, RZ, 0x7610, R52 ;  /* 0x00007610ff347816 */ /* 0x000fe20000000034 */
[----:B--2---:R-:W-:-:S05]  /*13fa0*/  IMAD.X R4, R4, 0x1, R70, P6 ;  /* 0x0000000104047824 */ /* 0x004fca00030e0646 */
[-C--:B------:R-:W-:Y:S01]  /*13fb0*/  @P4 LOP3.LUT R5, R5, R4.reuse, RZ, 0x3c, !PT ;  /* 0x0000000405054212 */ /* 0x080fe200078e3cff */
[----:B------:R0:W-:Y:S03]  /*13fc0*/  STL [R1+0x5b4], R4 ;  /* 0x0005b40401007387 */ /* 0x0001e60000100800 */
[----:B0-----:R-:W-:-:S04]  /*13fd0*/  @P4 LOP3.LUT R4, R5, R4, RZ, 0x3c, !PT ;  /* 0x0000000405044212 */ /* 0x001fc800078e3cff */
[----:B------:R-:W-:-:S05]  /*13fe0*/  @P4 LOP3.LUT R5, R5, R4, RZ, 0x3c, !PT ;  /* 0x0000000405054212 */ /* 0x000fca00078e3cff */
[----:B------:R0:W5:Y:S02]  /*13ff0*/  @P4 LDG.E.U16 R87, desc[UR20][R4.64] ;  /* 0x0000001404574981 */ /* 0x000164000c1e1500 */
[----:B0-----:R-:W-:Y:S02]  /*14000*/  IMAD.MOV.U32 R4, RZ, RZ, R72 ;  /* 0x000000ffff047224 */ /* 0x001fe400078e0048 */
[----:B------:R-:W-:-:S05]  /*14010*/  IMAD.MOV.U32 R5, RZ, RZ, R69 ;  /* 0x000000ffff057224 */ /* 0x000fca00078e0045 */
[----:B------:R-:W-:-:S04]  /*14020*/  @P1 LOP3.LUT R5, R5, R4, RZ, 0x3c, !PT ;  /* 0x0000000405051212 */ /* 0x000fc800078e3cff */
[C---:B------:R-:W-:Y:S02]  /*14030*/  @P1 LOP3.LUT R4, R5.reuse, R4, RZ, 0x3c, !PT ;  /* 0x0000000405041212 */ /* 0x040fe400078e3cff */
[----:B------:R-:W-:Y:S02]  /*14040*/  IADD3 R68, P4, PT, R68, R71, RZ ;  /* 0x0000004744447210 */ /* 0x000fe40007f9e0ff */
[----:B------:R-:W-:Y:S01]  /*14050*/  @P1 LOP3.LUT R5, R5, R4, RZ, 0x3c, !PT ;  /* 0x0000000405051212 */ /* 0x000fe200078e3cff */
[----:B------:R0:W-:Y:S04]  /*14060*/  STL [R1+0x5bc], R72 ;  /* 0x0005bc4801007387 */ /* 0x0001e80000100800 */
[----:B------:R1:W5:Y:S04]  /*14070*/  @P1 LDG.E.U16 R52, desc[UR20][R4.64] ;  /* 0x0000001404341981 */ /* 0x000368000c1e1500 */
[----:B0-----:R-:W2:Y:S04]  /*14080*/  LDL.LU R72, [R1+0x7e0] ;  /* 0x0007e00001487983 */ /* 0x001ea80000300800 */
[----:B------:R-:W5:Y:S01]  /*14090*/  LDL.LU R69, [R1+0x7dc] ;  /* 0x0007dc0001457983 */ /* 0x000f620000300800 */
[----:B-1----:R-:W-:-:S03]  /*140a0*/  IMAD.MOV.U32 R5, RZ, RZ, R68 ;  /* 0x000000ffff057224 */ /* 0x002fc600078e0044 */
[----:B------:R0:W-:Y:S04]  /*140b0*/  STL [R1+0x5c8], R68 ;  /* 0x0005c84401007387 */ /* 0x0001e80000100800 */
[----:B0-----:R-:W5:Y:S04]  /*140c0*/  LDL.LU R68, [R1+0x7d8] ;  /* 0x0007d80001447983 */ /* 0x001f680000300800 */
[----:B------:R-:W4:Y:S01]  /*140d0*/  LDL.LU R4, [R1+0x5c4] ;  /* 0x0005c40001047983 */ /* 0x000f220000300800 */
[----:B------:R-:W-:Y:S02]  /*140e0*/  ISETP.GT.AND P3, PT, R42, 0x62, PT ;  /* 0x000000622a00780c */ /* 0x000fe40003f64270 */
[----:B------:R-:W-:Y:S01]  /*140f0*/  PRMT R86, RZ, 0x7610, R86 ;  /* 0x00007610ff567816 */ /* 0x000fe20000000056 */
[----:B----4-:R-:W-:-:S10]  /*14100*/  IMAD.X R4, R4, 0x1, R70, P4 ;  /* 0x0000000104047824 */ /* 0x010fd400020e0646 */
[-C--:B------:R-:W-:Y:S01]  /*14110*/  @P3 LOP3.LUT R5, R5, R4.reuse, RZ, 0x3c, !PT ;  /* 0x0000000405053212 */ /* 0x080fe200078e3cff */
[----:B------:R0:W-:Y:S03]  /*14120*/  STL [R1+0x5c4], R4 ;  /* 0x0005c40401007387 */ /* 0x0001e60000100800 */
[----:B0-----:R-:W-:-:S04]  /*14130*/  @P3 LOP3.LUT R4, R5, R4, RZ, 0x3c, !PT ;  /* 0x0000000405043212 */ /* 0x001fc800078e3cff */
[----:B------:R-:W-:-:S05]  /*14140*/  @P3 LOP3.LUT R5, R5, R4, RZ, 0x3c, !PT ;  /* 0x0000000405053212 */ /* 0x000fca00078e3cff */
[----:B------:R0:W5:Y:S04]  /*14150*/  @P3 LDG.E.U16 R86, desc[UR20][R4.64] ;  /* 0x0000001404563981 */ /* 0x000168000c1e1500 */
[----:B------:R-:W4:Y:S01]  /*14160*/  LDL.LU R5, [R1+0x5cc] ;  /* 0x0005cc0001057983 */ /* 0x000f220000300800 */
[----:B------:R-:W-:Y:S02]  /*14170*/  ISETP.GT.AND P5, PT, R42, 0x63, PT ;  /* 0x000000632a00780c */ /* 0x000fe40003fa4270 */
[----:B---3--:R-:W-:Y:S02]  /*14180*/  IADD3 R3, P1, PT, R3, R71, RZ ;  /* 0x0000004703037210 */ /* 0x008fe40007f3e0ff */
[----:B------:R-:W-:-:S03]  /*14190*/  PRMT R53, RZ, 0x7610, R53 ;  /* 0x00007610ff357816 */ /* 0x000fc60000000035 */
[----:B------:R1:W-:Y:S06]  /*141a0*/  STL [R1+0x5d0], R3 ;  /* 0x0005d00301007387 */ /* 0x0003ec0000100800 */
[----:B0-----:R-:W-:Y:S02]  /*141b0*/  @P5 IMAD.MOV.U32 R4, RZ, RZ, R3 ;  /* 0x000000ffff045224 */ /* 0x001fe400078e0003 */
[----:B----4-:R-:W-:-:S05]  /*141c0*/  IMAD.X R5, R5, 0x1, R70, P1 ;  /* 0x0000000105057824 */ /* 0x010fca00008e0646 */
[----:B------:R0:W-:Y:S04]  /*141d0*/  STL [R1+0x5cc], R5 ;  /* 0x0005cc0501007387 */ /* 0x0001e80000100800 */
[----:B-1----:R-:W5:Y:S04]  /*141e0*/  LDL.LU R3, [R1+0x7d4] ;  /* 0x0007d40001037983 */ /* 0x002f680000300800 */
[----:B------:R1:W5:Y:S04]  /*141f0*/  @P5 LDG.E.U16 R53, desc[UR20][R4.64] ;  /* 0x0000001404355981 */ /* 0x000368000c1e1500 */
[----:B------:R-:W3:Y:S04]  /*14200*/  LDL.LU R4, [R1+0x5d4] ;  /* 0x0005d40001047983 */ /* 0x000ee80000300800 */
[----:B0-----:R-:W1:Y:S01]  /*14210*/  LDL.LU R5, [R1+0x5d8] ;  /* 0x0005d80001057983 */ /* 0x001e620000300800 */
[----:B------:R-:W-:-:S02]  /*14220*/  ISETP.GT.AND P3, PT, R42, 0x64, PT ;  /* 0x000000642a00780c */ /* 0x000fc40003f64270 */
[----:B------:R-:W-:Y:S02]  /*14230*/  PRMT R85, RZ, 0x7610, R85 ;  /* 0x00007610ff557816 */ /* 0x000fe40000000055 */
[----:B-1----:R-:W-:-:S05]  /*14240*/  IADD3 R5, P1, PT, R5, R71, RZ ;  /* 0x0000004705057210 */ /* 0x002fca0007f3e0ff */
[----:B---3--:R-:W-:Y:S01]  /*14250*/  IMAD.X R4, R4, 0x1, R70, P1 ;  /* 0x0000000104047824 */ /* 0x008fe200008e0646 */
[----:B------:R0:W-:Y:S04]  /*14260*/  STL [R1+0x5d8], R5 ;  /* 0x0005d80501007387 */ /* 0x0001e80000100800 */
[----:B------:R1:W-:Y:S01]  /*14270*/  STL [R1+0x5d4], R4 ;  /* 0x0005d40401007387 */ /* 0x0003e20000100800 */
[----:B0-----:R-:W-:-:S04]  /*14280*/  @P3 LOP3.LUT R5, R5, R4, RZ, 0x3c, !PT ;  /* 0x0000000405053212 */ /* 0x001fc800078e3cff */
[----:B-1----:R-:W-:-:S04]  /*14290*/  @P3 LOP3.LUT R4, R5, R4, RZ, 0x3c, !PT ;  /* 0x0000000405043212 */ /* 0x002fc800078e3cff */
[----:B------:R-:W-:-:S05]  /*142a0*/  @P3 LOP3.LUT R5, R5, R4, RZ, 0x3c, !PT ;  /* 0x0000000405053212 */ /* 0x000fca00078e3cff */
[----:B------:R0:W5:Y:S04]  /*142b0*/  @P3 LDG.E.U16 R85, desc[UR20][R4.64] ;  /* 0x0000001404553981 */ /* 0x000168000c1e1500 */
[----:B------:R-:W3:Y:S04]  /*142c0*/  LDL.LU R4, [R1+0x5dc] ;  /* 0x0005dc0001047983 */ /* 0x000ee80000300800 */
[----:B------:R-:W0:Y:S01]  /*142d0*/  LDL.LU R5, [R1+0x5e0] ;  /* 0x0005e00001057983 */ /* 0x000e220000300800 */
[----:B------:R-:W-:Y:S02]  /*142e0*/  ISETP.GT.AND P3, PT, R42, 0x65, PT ;  /* 0x000000652a00780c */ /* 0x000fe40003f64270 */
[----:B------:R-:W-:-:S02]  /*142f0*/  PRMT R54, RZ, 0x7610, R54 ;  /* 0x00007610ff367816 */ /* 0x000fc40000000036 */
[----:B0-----:R-:W-:-:S05]  /*14300*/  IADD3 R5, P1, PT, R5, R71, RZ ;  /* 0x0000004705057210 */ /* 0x001fca0007f3e0ff */
        /* <DEDUP_REMOVED lines=310> */
[----:B--2---:R-:W-:Y:S01]  /*15670*/  PRMT R72, RZ, 0x7610, R72 ;  /* 0x00007610ff487816 */ /* 0x004fe20000000048 */
[----:B------:R-:W-:Y:S01]  /*15680*/  USHF.L.U32 UR4, UR4, 0x1f, URZ ;  /* 0x0000001f04047899 */ /* 0x000fe200080006ff */
[----:B0-----:R-:W-:-:S05]  /*15690*/  IADD3 R5, P1, PT, R5, R71, RZ ;  /* 0x0000004705057210 */ /* 0x001fca0007f3e0ff */
[----:B---3--:R-:W-:Y:S01]  /*156a0*/  IMAD.X R4, R4, 0x1, R70, P1 ;  /* 0x0000000104047824 */ /* 0x008fe200008e0646 */
[----:B------:R0:W-:Y:S04]  /*156b0*/  STL [R1+0x6b0], R5 ;  /* 0x0006b00501007387 */ /* 0x0001e80000100800 */
[----:B------:R1:W-:Y:S01]  /*156c0*/  STL [R1+0x6ac], R4 ;  /* 0x0006ac0401007387 */ /* 0x0003e20000100800 */
[----:B0-----:R-:W-:-:S04]  /*156d0*/  @P3 LOP3.LUT R5, R5, R4, RZ, 0x3c, !PT ;  /* 0x0000000405053212 */ /* 0x001fc800078e3cff */
[----:B-1----:R-:W-:-:S04]  /*156e0*/  @P3 LOP3.LUT R4, R5, R4, RZ, 0x3c, !PT ;  /* 0x0000000405043212 */ /* 0x002fc800078e3cff */
[----:B------:R-:W-:-:S05]  /*156f0*/  @P3 LOP3.LUT R5, R5, R4, RZ, 0x3c, !PT ;  /* 0x0000000405053212 */ /* 0x000fca00078e3cff */
[----:B------:R0:W5:Y:S02]  /*15700*/  @P3 LDG.E.U16 R72, desc[UR20][R4.64] ;  /* 0x0000001404483981 */ /* 0x000164000c1e1500 */
[----:B0-----:R-:W0:Y:S02]  /*15710*/  S2R R5, SR_TID.X ;  /* 0x0000000000057919 */ /* 0x001e240000002100 */
[----:B0-----:R-:W-:Y:S01]  /*15720*/  LOP3.LUT R4, R5, 0x7f, RZ, 0xc0, !PT ;  /* 0x0000007f05047812 */ /* 0x001fe200078ec0ff */
[----:B------:R-:W-:-:S04]  /*15730*/  IMAD.U32 R5, RZ, RZ, UR4 ;  /* 0x00000004ff057e24 */ /* 0x000fc8000f8e00ff */
[----:B------:R-:W0:Y:S01]  /*15740*/  SYNCS.PHASECHK.TRANS64.TRYWAIT P3, [UR6], R5 ;  /* 0x00000005ff0075a7 */ /* 0x000e220008061106 */
[----:B------:R-:W-:Y:S02]  /*15750*/  ISETP.GE.AND P1, PT, R4, R42, PT ;  /* 0x0000002a0400720c */ /* 0x000fe40003f26270 */
[----:B------:R-:W-:Y:S01]  /*15760*/  PRMT R4, R41, 0x5410, R43 ;  /* 0x0000541029047816 */ /* 0x000fe2000000002b */
[----:B0-----:R-:W-:Y:S10]  /*15770*/  @!P3 BRA `(.L_x_9) ;  /* 0x0000005400e4b947 */ /* 0x001ff40003800000 */
.L_x_17:
[----:B------:R-:W2:Y:S04]  /*15780*/  LDL.LU R43, [R1+0x90] ;  /* 0x00009000012b7983 */ /* 0x000ea80000300800 */
[----:B------:R-:W3:Y:S04]  /*15790*/  LDL.LU R42, [R1+0x80] ;  /* 0x00008000012a7983 */ /* 0x000ee80000300800 */
[----:B------:R-:W3:Y:S04]  /*157a0*/  LDL.LU R41, [R1+0x84] ;  /* 0x0000840001297983 */ /* 0x000ee80000300800 */
[----:B-----5:R0:W-:Y:S04]  /*157b0*/  STL [R1+0x814], R76 ;  /* 0x0008144c01007387 */ /* 0x0201e80000100800 */
[----:B0-----:R-:W2:Y:S04]  /*157c0*/  LDL.LU R76, [R1+0x88] ;  /* 0x00008800014c7983 */ /* 0x001ea80000300800 */
[----:B------:R0:W-:Y:S04]  /*157d0*/  STL [R1+0x810], R64 ;  /* 0x0008104001007387 */ /* 0x0001e80000100800 */
[----:B0-----:R-:W4:Y:S04]  /*157e0*/  LDL.LU R64, [R1+0x94] ;  /* 0x0000940001407983 */ /* 0x001f280000300800 */
        /* <DEDUP_REMOVED lines=15> */
[----:B0-----:R-:W4:Y:S01]  /*158e0*/  LDL.LU R72, [R1+0xb0] ;  /* 0x0000b00001487983 */ /* 0x001f220000300800 */
[----:B------:R-:W-:-:S02]  /*158f0*/  PRMT R17, R17, 0x5410, R27 ;  /* 0x0000541011117816 */ /* 0x000fc4000000001b */
[----:B------:R-:W-:Y:S01]  /*15900*/  PRMT R15, R15, 0x5410, R29 ;  /* 0x000054100f0f7816 */ /* 0x000fe2000000001d */
[----:B------:R0:W-:Y:S01]  /*15910*/  STL [R1+0x7ec], R68 ;  /* 0x0007ec4401007387 */ /* 0x0001e20000100800 */
[----:B------:R-:W-:Y:S02]  /*15920*/  PRMT R18, R18, 0x5410, R26 ;  /* 0x0000541012127816 */ /* 0x000fe4000000001a */
[----:B------:R-:W-:Y:S01]  /*15930*/  PRMT R14, R14, 0x5410, R30 ;  /* 0x000054100e0e7816 */ /* 0x000fe2000000001e */
[----:B------:R1:W-:Y:S01]  /*15940*/  STL [R1+0x7e8], R4 ;  /* 0x0007e80401007387 */ /* 0x0003e20000100800 */
[----:B------:R-:W-:Y:S02]  /*15950*/  PRMT R13, R13, 0x5410, R31 ;  /* 0x000054100d0d7816 */ /* 0x000fe4000000001f */
[----:B------:R-:W-:Y:S01]  /*15960*/  PRMT R19, R19, 0x5410, R25 ;  /* 0x0000541013137816 */ /* 0x000fe20000000019 */
[----:B------:R0:W-:Y:S01]  /*15970*/  STL [R1+0x7e4], R3 ;  /* 0x0007e40301007387 */ /* 0x0001e20000100800 */
        /* <DEDUP_REMOVED lines=13> */
[----:B------:R-:W-:Y:S02]  /*15a50*/  PRMT R5, R40, 0x5410, R39 ;  /* 0x0000541028057816 */ /* 0x000fe40000000027 */
[----:B------:R-:W-:Y:S02]  /*15a60*/  PRMT R16, R16, 0x5410, R28 ;  /* 0x0000541010107816 */ /* 0x000fe4000000001c */
[----:B---3--:R-:W-:Y:S02]  /*15a70*/  PRMT R28, R41, 0x5410, R42 ;  /* 0x00005410291c7816 */ /* 0x008fe4000000002a */
[----:B--2---:R-:W-:-:S02]  /*15a80*/  PRMT R27, R43, 0x5410, R76 ;  /* 0x000054102b1b7816 */ /* 0x004fc4000000004c */
[----:B------:R-:W2:Y:S04]  /*15a90*/  LDL.LU R76, [R1+0x74] ;  /* 0x00007400014c7983 */ /* 0x000ea80000300800 */
[----:B------:R-:W2:Y:S01]  /*15aa0*/  LDL.LU R29, [R1+0x7c] ;  /* 0x00007c00011d7983 */ /* 0x000ea20000300800 */
[----:B----4-:R-:W-:-:S03]  /*15ab0*/  PRMT R26, R64, 0x5410, R75 ;  /* 0x00005410401a7816 */ /* 0x010fc6000000004b */
[----:B------:R-:W3:Y:S04]  /*15ac0*/  LDL.LU R64, [R1+0x70] ;  /* 0x0000700001407983 */ /* 0x000ee80000300800 */
[----:B------:R-:W3:Y:S04]  /*15ad0*/  LDL.LU R30, [R1+0x78] ;  /* 0x00007800011e7983 */ /* 0x000ee80000300800 */
[----:B------:R-:W4:Y:S04]  /*15ae0*/  LDL.LU R75, [R1+0x68] ;  /* 0x00006800014b7983 */ /* 0x000f280000300800 */
[----:B------:R-:W4:Y:S01]  /*15af0*/  LDL.LU R31, [R1+0x6c] ;  /* 0x00006c00011f7983 */ /* 0x000f220000300800 */
[----:B------:R-:W-:-:S03]  /*15b00*/  PRMT R25, R69, 0x5410, R65 ;  /* 0x0000541045197816 */ /* 0x000fc60000000041 */
[----:B------:R-:W4:Y:S04]  /*15b10*/  LDL.LU R69, [R1+0x5c] ;  /* 0x00005c0001457983 */ /* 0x000f280000300800 */
[----:B------:R-:W4:Y:S04]  /*15b20*/  LDL.LU R32, [R1+0x64] ;  /* 0x0000640001207983 */ /* 0x000f280000300800 */
        /* <DEDUP_REMOVED lines=10> */
[----:B------:R-:W4:Y:S01]  /*15bd0*/  LDL.LU R67, [R1+0x38] ;  /* 0x0000380001437983 */ /* 0x000f220000300800 */
[----:B------:R-:W-:-:S03]  /*15be0*/  PRMT R22, R72, 0x5410, R22 ;  /* 0x0000541048167816 */ /* 0x000fc60000000016 */
[----:B------:R-:W4:Y:S04]  /*15bf0*/  LDL.LU R37, [R1+0x3c] ;  /* 0x00003c0001257983 */ /* 0x000f280000300800 */
[----:B------:R-:W4:Y:S04]  /*15c00*/  LDL.LU R72, [R1+0x2c] ;  /* 0x00002c0001487983 */ /* 0x000f280000300800 */
[----:B------:R-:W4:Y:S04]  /*15c10*/  LDL.LU R38, [R1+0x34] ;  /* 0x0000340001267983 */ /* 0x000f280000300800 */
[----:B0-----:R-:W4:Y:S04]  /*15c20*/  LDL.LU R68, [R1+0x28] ;  /* 0x0000280001447983 */ /* 0x001f280000300800 */
[----:B------:R-:W4:Y:S04]  /*15c30*/  LDL.LU R39, [R1+0x30] ;  /* 0x0000300001277983 */ /* 0x000f280000300800 */
[----:B-1----:R-:W4:Y:S04]  /*15c40*/  LDL.LU R4, [R1+0x20] ;  /* 0x0000200001047983 */ /* 0x002f280000300800 */
        /* <DEDUP_REMOVED lines=8> */
[----:B------:R-:W4:Y:S01]  /*15cd0*/  LDL.LU R0, [R1] ;  /* 0x0000000001007983 */ /* 0x000f220000300800 */
        /* <DEDUP_REMOVED lines=11> */
[----:B--2---:R-:W-:Y:S02]  /*15d90*/  PRMT R29, R29, 0x5410, R76 ;  /* 0x000054101d1d7816 */ /* 0x004fe4000000004c */
[----:B------:R-:W2:Y:S01]  /*15da0*/  LDL.LU R76, [R1+0x814] ;  /* 0x00081400014c7983 */ /* 0x000ea20000300800 */
[----:B---3--:R-:W-:-:S03]  /*15db0*/  PRMT R30, R30, 0x5410, R64 ;  /* 0x000054101e1e7816 */ /* 0x008fc60000000040 */
[----:B------:R-:W3:Y:S01]  /*15dc0*/  LDL.LU R64, [R1+0x810] ;  /* 0x0008100001407983 */ /* 0x000ee20000300800 */
[----:B----4-:R-:W-:-:S03]  /*15dd0*/  PRMT R31, R31, 0x5410, R75 ;  /* 0x000054101f1f7816 */ /* 0x010fc6000000004b */
[----:B------:R-:W3:Y:S01]  /*15de0*/  LDL.LU R75, [R1+0x80c] ;  /* 0x00080c00014b7983 */ /* 0x000ee20000300800 */
[----:B------:R-:W-:-:S03]  /*15df0*/  PRMT R32, R32, 0x5410, R69 ;  /* 0x0000541020207816 */ /* 0x000fc60000000045 */
[----:B------:R-:W4:Y:S01]  /*15e00*/  LDL.LU R69, [R1+0x808] ;  /* 0x0008080001457983 */ /* 0x000f220000300800 */
        /* <DEDUP_REMOVED lines=19> */
[----:B------:R-:W5:Y:S01]  /*15f40*/  LDL.LU R71, [R1+0x7e0] ;  /* 0x0007e00001477983 */ /* 0x000f620000300800 */
[----:B------:R-:W-:-:S03]  /*15f50*/  PRMT R43, R43, 0x5410, R70 ;  /* 0x000054102b2b7816 */ /* 0x000fc60000000046 */
[----:B------:R-:W5:Y:S01]  /*15f60*/  LDL.LU R70, [R1+0x7dc] ;  /* 0x0007dc0001467983 */ /* 0x000f620000300800 */
[----:B------:R-:W-:-:S03]  /*15f70*/  PRMT R44, R2, 0x5410, R44 ;  /* 0x00005410022c7816 */ /* 0x000fc6000000002c */
[----:B------:R-:W5:Y:S01]  /*15f80*/  LDL.LU R2, [R1+0x7d8] ;  /* 0x0007d80001027983 */ /* 0x000f620000300800 */
[----:B------:R-:W-:-:S03]  /*15f90*/  PRMT R45, R0, 0x5410, R45 ;  /* 0x00005410002d7816 */ /* 0x000fc6000000002d */
[----:B------:R-:W5:Y:S04]  /*15fa0*/  LDL.LU R0, [R1+0x7d4] ;  /* 0x0007d40001007983 */ /* 0x000f680000300800 */
        /* <DEDUP_REMOVED lines=10> */
[----:B------:R-:W4:Y:S01]  /*16050*/  LDL.LU R83, [R1+0xbc] ;  /* 0x0000bc0001537983 */ /* 0x000f220000300800 */
[----:B------:R-:W-:-:S02]  /*16060*/  PRMT R57, R82, 0x5410, R57 ;  /* 0x0000541052397816 */ /* 0x000fc40000000039 */
[----:B------:R-:W-:Y:S02]  /*16070*/  PRMT R58, R81, 0x5410, R58 ;  /* 0x00005410513a7816 */ /* 0x000fe4000000003a */
[----:B------:R-:W-:Y:S02]  /*16080*/  PRMT R59, R80, 0x5410, R59 ;  /* 0x00005410503b7816 */ /* 0x000fe4000000003b */
[----:B------:R-:W-:Y:S02]  /*16090*/  PRMT R60, R60, 0x5410, R79 ;  /* 0x000054103c3c7816 */ /* 0x000fe4000000004f */
[----:B------:R-:W-:Y:S02]  /*160a0*/  PRMT R61, R61, 0x5410, R78 ;  /* 0x000054103d3d7816 */ /* 0x000fe4000000004e */
[----:B------:R-:W-:Y:S02]  /*160b0*/  PRMT R62, R62, 0x5410, R77 ;  /* 0x000054103e3e7816 */ /* 0x000fe4000000004d */
[----:B--2---:R-:W-:-:S02]  /*160c0*/  PRMT R63, R63, 0x5410, R76 ;  /* 0x000054103f3f7816 */ /* 0x004fc4000000004c */
[----:B---3--:R-:W-:Y:S02]  /*160d0*/  PRMT R64, R64, 0x5410, R75 ;  /* 0x0000541040407816 */ /* 0x008fe4000000004b */
[----:B----4-:R-:W-:Y:S02]  /*160e0*/  PRMT R65, R65, 0x5410, R74 ;  /* 0x0000541041417816 */ /* 0x010fe4000000004a */
[----:B------:R-:W-:Y:S02]  /*160f0*/  PRMT R66, R66, 0x5410, R73 ;  /* 0x0000541042427816 */ /* 0x000fe40000000049 */
[----:B------:R-:W-:-:S04]  /*16100*/  PRMT R67, R67, 0x5410, R72 ;  /* 0x0000541043437816 */ /* 0x000fc80000000048 */
[----:B------:R0:W-:Y:S01]  /*16110*/  STTM.x64 tmem[UR10+0x40], R4 ;  /* 0x00004004000079ed */ /* 0x0001e2000834000a */
[----:B------:R-:W1:Y:S01]  /*16120*/  FENCE.VIEW.ASYNC.T ;  /* 0x00000000000073c6 */ /* 0x000e620000000200 */
[----:B------:R-:W-:-:S05]  /*16130*/  IADD3 R84, P3, PT, R84, R69, RZ ;  /* 0x0000004554547210 */ /* 0x000fca0007f7e0ff */
[----:B------:R-:W-:Y:S01]  /*16140*/  IMAD.X R83, R83, 0x1, R68, P3 ;  /* 0x0000000153537824 */ /* 0x000fe200018e0644 */
[-C--:B------:R-:W-:Y:S01]  /*16150*/  IADD3 R90, P3, PT, R90, R69.reuse, RZ ;  /* 0x000000455a5a7210 */ /* 0x080fe20007f7e0ff */
[----:B------:R-:W-:Y:S04]  /*16160*/  STL [R1+0xc0], R84 ;  /* 0x0000c05401007387 */ /* 0x000fe80000100800 */
[----:B------:R-:W-:Y:S01]  /*16170*/  STL [R1+0xbc], R83 ;  /* 0x0000bc5301007387 */ /* 0x000fe20000100800 */
[----:B------:R-:W-:-:S03]  /*16180*/  IADD3 R86, P5, PT, R86, R69, RZ ;  /* 0x0000004556567210 */ /* 0x000fc60007fbe0ff */
[----:B------:R-:W-:Y:S01]  /*16190*/  STL [R1+0xd8], R90 ;  /* 0x0000d85a01007387 */ /* 0x000fe20000100800 */
[----:B------:R-:W-:Y:S01]  /*161a0*/  IADD3 R88, P4, PT, R88, R69, RZ ;  /* 0x0000004558587210 */ /* 0x000fe20007f9e0ff */
[----:B------:R-:W-:-:S04]  /*161b0*/  IMAD.X R85, R85, 0x1, R68, P5 ;  /* 0x0000000155557824 */ /* 0x000fc800028e0644 */
[--C-:B------:R-:W-:Y:S02]  /*161c0*/  IMAD.X R87, R87, 0x1, R68.reuse, P4 ;  /* 0x0000000157577824 */ /* 0x100fe400020e0644 */
[----:B------:R-:W-:Y:S01]  /*161d0*/  IMAD.X R89, R89, 0x1, R68, P3 ;  /* 0x0000000159597824 */ /* 0x000fe200018e0644 */
[----:B0-----:R-:W2:Y:S04]  /*161e0*/  LDL.LU R6, [R1+0xdc] ;  /* 0x0000dc0001067983 */ /* 0x001ea80000300800 */
[----:B------:R-:W-:Y:S04]  /*161f0*/  STL [R1+0xc8], R86 ;  /* 0x0000c85601007387 */ /* 0x000fe80000100800 */
[----:B------:R-:W3:Y:S04]  /*16200*/  LDL.LU R16, [R1+0xe4] ;  /* 0x0000e40001107983 */ /* 0x000ee80000300800 */
[----:B------:R-:W4:Y:S04]  /*16210*/  LDL.LU R13, [R1+0xec] ;  /* 0x0000ec00010d7983 */ /* 0x000f280000300800 */
[----:B------:R-:W-:Y:S04]  /*16220*/  STL [R1+0xd0], R88 ;  /* 0x0000d05801007387 */ /* 0x000fe80000100800 */
[----:B------:R-:W-:Y:S04]  /*16230*/  STL [R1+0xc4], R85 ;  /* 0x0000c45501007387 */ /* 0x000fe80000100800 */
[----:B------:R-:W-:Y:S04]  /*16240*/  STL [R1+0xcc], R87 ;  /* 0x0000cc5701007387 */ /* 0x000fe80000100800 */
[----:B------:R-:W4:Y:S04]  /*16250*/  LDL.LU R10, [R1+0xf8] ;  /* 0x0000f800010a7983 */ /* 0x000f280000300800 */
[----:B------:R-:W4:Y:S04]  /*16260*/  LDL.LU R23, [R1+0x100] ;  /* 0x0001000001177983 */ /* 0x000f280000300800 */
[----:B------:R-:W-:Y:S04]  /*16270*/  STL [R1+0xd4], R89 ;  /* 0x0000d45901007387 */ /* 0x000fe80000100800 */
[----:B------:R-:W4:Y:S04]  /*16280*/  LDL.LU R17, [R1+0x108] ;  /* 0x0001080001117983 */ /* 0x000f280000300800 */
[----:B------:R-:W4:Y:S04]  /*16290*/  LDL.LU R11, [R1+0xf4] ;  /* 0x0000f400010b7983 */ /* 0x000f280000300800 */
[----:B------:R-:W4:Y:S04]  /*162a0*/  LDL.LU R24, [R1+0xfc] ;  /* 0x0000fc0001187983 */ /* 0x000f280000300800 */
[----:B------:R-:W4:Y:S01]  /*162b0*/  LDL.LU R18, [R1+0x104] ;  /* 0x0001040001127983 */ /* 0x000f220000300800 */
[----:B------:R-:W-:Y:S01]  /*162c0*/  PRMT R72, RZ, 0x7610, R72 ;  /* 0x00007610ff487816 */ /* 0x000fe20000000048 */
[----:B------:R-:W-:-:S02]  /*162d0*/  @!P1 IMAD.MOV.U32 R4, RZ, RZ, R84 ;  /* 0x000000ffff049224 */ /* 0x000fc400078e0054 */
[----:B------:R-:W-:Y:S01]  /*162e0*/  @!P1 IMAD.MOV.U32 R5, RZ, RZ, R83 ;  /* 0x000000ffff059224 */ /* 0x000fe200078e0053 */
[----:B-1----:R-:W-:Y:S01]  /*162f0*/  BAR.SYNC.DEFER_BLOCKING 0x0 ;  /* 0x0000000000007b1d */ /* 0x002fe20000010000 */
[----:B------:R-:W-:Y:S02]  /*16300*/  PRMT R50, RZ, 0x7610, R50 ;  /* 0x00007610ff327816 */ /* 0x000fe40000000032 */
[-C--:B------:R-:W-:Y:S02]  /*16310*/  IADD3 R91, P5, PT, R91, R69.reuse, RZ ;  /* 0x000000455b5b7210 */ /* 0x080fe40007fbe0ff */
[----:B------:R-:W-:Y:S02]  /*16320*/  PRMT R46, RZ, 0x7610, R46 ;  /* 0x00007610ff2e7816 */ /* 0x000fe4000000002e */
[-C--:B------:R-:W-:Y:S02]  /*16330*/  IADD3 R93, P3, PT, R93, R69.reuse, RZ ;  /* 0x000000455d5d7210 */ /* 0x080fe40007f7e0ff */
[----:B------:R-:W-:Y:S01]  /*16340*/  IADD3 R92, P4, PT, R92, R69, RZ ;  /* 0x000000455c5c7210 */ /* 0x000fe20007f9e0ff */
[----:B------:R-:W-:Y:S01]  /*16350*/  STL [R1+0xe0], R91 ;  /* 0x0000e05b01007387 */ /* 0x000fe20000100800 */
[----:B------:R-:W-:-:S03]  /*16360*/  PRMT R45, RZ, 0x7610, R45 ;  /* 0x00007610ff2d7816 */ /* 0x000fc6000000002d */
[----:B------:R0:W4:Y:S02]  /*16370*/  @!P1 LDG.E.U16 R72, desc[UR20][R4.64] ;  /* 0x0000001404489981 */ /* 0x000124000c1e1500 */
[----:B0-----:R-:W-:Y:S02]  /*16380*/  @!P1 IMAD.MOV.U32 R4, RZ, RZ, R86 ;  /* 0x000000ffff049224 */ /* 0x001fe400078e0056 */
[----:B------:R-:W-:-:S05]  /*16390*/  @!P1 IMAD.MOV.U32 R5, RZ, RZ, R85 ;  /* 0x000000ffff059224 */ /* 0x000fca00078e0055 */
[----:B------:R0:W4:Y:S01]  /*163a0*/  @!P1 LDG.E.U16 R50, desc[UR20][R4.64] ;  /* 0x0000001404329981 */ /* 0x000122000c1e1500 */
[----:B------:R-:W-:-:S03]  /*163b0*/  PRMT R44, RZ, 0x7610, R44 ;  /* 0x00007610ff2c7816 */ /* 0x000fc6000000002c */
[----:B------:R-:W-:Y:S01]  /*163c0*/  STL [R1+0xf0], R93 ;  /* 0x0000f05d01007387 */ /* 0x000fe20000100800 */
[----:B0-----:R-:W-:Y:S02]  /*163d0*/  @!P1 IMAD.MOV.U32 R4, RZ, RZ, R88 ;  /* 0x000000ffff049224 */ /* 0x001fe400078e0058 */
[----:B------:R-:W-:Y:S01]  /*163e0*/  @!P1 IMAD.MOV.U32 R5, RZ, RZ, R87 ;  /* 0x000000ffff059224 */ /* 0x000fe200078e0057 */
[----:B------:R-:W-:Y:S04]  /*163f0*/  STL [R1+0xe8], R92 ;  /* 0x0000e85c01007387 */ /* 0x000fe80000100800 */
[----:B------:R0:W4:Y:S02]  /*16400*/  @!P1 LDG.E.U16 R46, desc[UR20][R4.64] ;  /* 0x00000014042e9981 */ /* 0x000124000c1e1500 */
[----:B0-----:R-:W-:-:S02]  /*16410*/  @!P1 IMAD.MOV.U32 R4, RZ, RZ, R90 ;  /* 0x000000ffff049224 */ /* 0x001fc400078e005a */
[----:B------:R-:W-:-:S05]  /*16420*/  @!P1 IMAD.MOV.U32 R5, RZ, RZ, R89 ;  /* 0x000000ffff059224 */ /* 0x000fca00078e0059 */
[----:B------:R0:W4:Y:S02]  /*16430*/  @!P1 LDG.E.U16 R45, desc[UR20][R4.64] ;  /* 0x00000014042d9981 */ /* 0x000124000c1e1500 */
[----:B0-----:R-:W-:Y:S02]  /*16440*/  PRMT R4, RZ, 0x7610, R4 ;  /* 0x00007610ff047816 */ /* 0x001fe40000000004 */
[----:B------:R-:W-:Y:S01]  /*16450*/  PRMT R5, RZ, 0x7610, R5 ;  /* 0x00007610ff057816 */ /* 0x000fe20000000005 */
[----:B--2---:R-:W-:-:S04]  /*16460*/  IMAD.X R6, R6, 0x1, R68, P5 ;  /* 0x0000000106067824 */ /* 0x004fc800028e0644 */
[----:B------:R-:W-:Y:S01]  /*16470*/  @!P1 IMAD.MOV.U32 R7, RZ, RZ, R6 ;  /* 0x000000ffff079224 */ /* 0x000fe200078e0006 */
[----:B------:R0:W-:Y:S01]  /*16480*/  STL [R1+0xdc], R6 ;  /* 0x0000dc0601007387 */ /* 0x0001e20000100800 */
[--C-:B---3--:R-:W-:Y:S02]  /*16490*/  IMAD.X R16, R16, 0x1, R68.reuse, P4 ;  /* 0x0000000110107824 */ /* 0x108fe400020e0644 */
[----:B0-----:R-:W-:Y:S02]  /*164a0*/  @!P1 IMAD.MOV.U32 R6, RZ, RZ, R91 ;  /* 0x000000ffff069224 */ /* 0x001fe400078e005b */
[----:B----4-:R-:W-:Y:S01]  /*164b0*/  IMAD.X R13, R13, 0x1, R68, P3 ;  /* 0x000000010d0d7824 */ /* 0x010fe200018e0644 */
[----:B------:R-:W-:Y:S04]  /*164c0*/  STL [R1+0xe4], R16 ;  /* 0x0000e41001007387 */ /* 0x000fe80000100800 */
[----:B------:R0:W2:Y:S04]  /*164d0*/  @!P1 LDG.E.U16 R44, desc[UR20][R6.64] ;  /* 0x00000014062c9981 */ /* 0x0000a8000c1e1500 */
[----:B------:R-:W3:Y:S04]  /*164e0*/  LDL.LU R12, [R1+0x110] ;  /* 0x00011000010c7983 */ /* 0x000ee80000300800 */
[----:B------:R-:W4:Y:S01]  /*164f0*/  LDL.LU R25, [R1+0x130] ;  /* 0x0001300001197983 */ /* 0x000f220000300800 */
[----:B0-----:R-:W-:-:S02]  /*16500*/  @!P1 IMAD.MOV.U32 R6, RZ, RZ, R92 ;  /* 0x000000ffff069224 */ /* 0x001fc400078e005c */
[----:B------:R-:W-:Y:S01]  /*16510*/  @!P1 IMAD.MOV.U32 R7, RZ, RZ, R16 ;  /* 0x000000ffff079224 */ /* 0x000fe200078e0010 */
[----:B------:R0:W-:Y:S01]  /*16520*/  STL [R1+0xec], R13 ;  /* 0x0000ec0d01007387 */ /* 0x0001e20000100800 */
[----:B------:R-:W-:-:S03]  /*16530*/  IADD3 R10, P5, PT, R10, R69, RZ ;  /* 0x000000450a0a7210 */ /* 0x000fc60007fbe0ff */
[----:B------:R-:W2:Y:S04]  /*16540*/  LDL.LU R19, [R1+0x138] ;  /* 0x0001380001137983 */ /* 0x000ea80000300800 */
[----:B------:R1:W2:Y:S01]  /*16550*/  @!P1 LDG.E.U16 R4, desc[UR20][R6.64] ;  /* 0x0000001406049981 */ /* 0x0002a2000c1e1500 */
[-C--:B------:R-:W-:Y:S02]  /*16560*/  IADD3 R23, P4, PT, R23, R69.reuse, RZ ;  /* 0x0000004517177210 */ /* 0x080fe40007f9e0ff */
[----:B------:R-:W-:Y:S01]  /*16570*/  IADD3 R17, P3, PT, R17, R69, RZ ;  /* 0x0000004511117210 */ /* 0x000fe20007f7e0ff */
[----:B-1----:R-:W-:Y:S02]  /*16580*/  @!P1 IMAD.MOV.U32 R6, RZ, RZ, R93 ;  /* 0x000000ffff069224 */ /* 0x002fe400078e005d */
[----:B------:R-:W-:-:S02]  /*16590*/  @!P1 IMAD.MOV.U32 R7, RZ, RZ, R13 ;  /* 0x000000ffff079224 */ /* 0x000fc400078e000d */
[----:B0-----:R-:W2:Y:S04]  /*165a0*/  LDL.LU R13, [R1+0x10c] ;  /* 0x00010c00010d7983 */ /* 0x001ea80000300800 */
[----:B------:R-:W2:Y:S01]  /*165b0*/  LDL.LU R31, [R1+0x12c] ;  /* 0x00012c00011f7983 */ /* 0x000ea20000300800 */
[----:B------:R-:W-:-:S03]  /*165c0*/  IMAD.X R11, R11, 0x1, R68, P5 ;  /* 0x000000010b0b7824 */ /* 0x000fc600028e0644 */
[----:B------:R0:W2:Y:S01]  /*165d0*/  @!P1 LDG.E.U16 R5, desc[UR20][R6.64] ;  /* 0x0000001406059981 */ /* 0x0000a2000c1e1500 */
[----:B------:R-:W-:-:S03]  /*165e0*/  IMAD.X R24, R24, 0x1, R68, P4 ;  /* 0x0000000118187824 */ /* 0x000fc600020e0644 */
[----:B------:R-:W2:Y:S01]  /*165f0*/  LDL.LU R22, [R1+0x134] ;  /* 0x0001340001167983 */ /* 0x000ea20000300800 */
[----:B0-----:R-:W-:-:S03]  /*16600*/  PRMT R6, RZ, 0x7610, R6 ;  /* 0x00007610ff067816 */ /* 0x001fc60000000006 */
[----:B------:R0:W-:Y:S01]  /*16610*/  STL [R1+0xf8], R10 ;  /* 0x0000f80a01007387 */ /* 0x0001e20000100800 */
[----:B------:R-:W-:Y:S01]  /*16620*/  PRMT R7, RZ, 0x7610, R7 ;  /* 0x00007610ff077816 */ /* 0x000fe20000000007 */
[----:B------:R-:W-:Y:S02]  /*16630*/  IMAD.X R18, R18, 0x1, R68, P3 ;  /* 0x0000000112127824 */ /* 0x000fe400018e0644 */
[----:B------:R-:W-:Y:S04]  /*16640*/  STL [R1+0x108], R17 ;  /* 0x0001081101007387 */ /* 0x000fe80000100800 */
[----:B------:R-:W-:Y:S04]  /*16650*/  STL [R1+0x100], R23 ;  /* 0x0001001701007387 */ /* 0x000fe80000100800 */
[----:B------:R1:W-:Y:S04]  /*16660*/  STL [R1+0xf4], R11 ;  /* 0x0000f40b01007387 */ /* 0x0003e80000100800 */
[----:B------:R0:W2:Y:S04]  /*16670*/  @!P1 LDG.E.U16 R6, desc[UR20][R10.64] ;  /* 0x000000140a069981 */ /* 0x0000a8000c1e1500 */
[----:B------:R1:W-:Y:S04]  /*16680*/  STL [R1+0xfc], R24 ;  /* 0x0000fc1801007387 */ /* 0x0003e80000100800 */
[----:B------:R-:W2:Y:S01]  /*16690*/  LDL.LU R16, [R1+0x140] ;  /* 0x0001400001107983 */ /* 0x000ea20000300800 */
[----:B0-----:R-:W-:-:S02]  /*166a0*/  @!P1 IMAD.MOV.U32 R10, RZ, RZ, R23 ;  /* 0x000000ffff0a9224 */ /* 0x001fc400078e0017 */
[----:B-1----:R-:W-:Y:S01]  /*166b0*/  @!P1 IMAD.MOV.U32 R11, RZ, RZ, R24 ;  /* 0x000000ffff0b9224 */ /* 0x002fe200078e0018 */
[----:B------:R-:W2:Y:S04]  /*166c0*/  LDL.LU R28, [R1+0x148] ;  /* 0x00014800011c7983 */ /* 0x000ea80000300800 */
[----:B------:R0:W-:Y:S04]  /*166d0*/  STL [R1+0x104], R18 ;  /* 0x0001041201007387 */ /* 0x0001e80000100800 */
[----:B------:R-:W2:Y:S04]  /*166e0*/  LDL.LU R23, [R1+0x150] ;  /* 0x0001500001177983 */ /* 0x000ea80000300800 */
[----:B------:R1:W2:Y:S02]  /*166f0*/  @!P1 LDG.E.U16 R7, desc[UR20][R10.64] ;  /* 0x000000140a079981 */ /* 0x0002a4000c1e1500 */
[----:B-1----:R-:W-:-:S02]  /*16700*/  @!P1 IMAD.MOV.U32 R10, RZ, RZ, R17 ;  /* 0x000000ffff0a9224 */ /* 0x002fc400078e0011 */
[----:B------:R-:W2:Y:S04]  /*16710*/  LDL.LU R17, [R1+0x13c] ;  /* 0x00013c0001117983 */ /* 0x000ea80000300800 */
[----:B------:R-:W2:Y:S04]  /*16720*/  LDL.LU R29, [R1+0x144] ;  /* 0x00014400011d7983 */ /* 0x000ea80000300800 */
[----:B------:R-:W2:Y:S01]  /*16730*/  LDL.LU R24, [R1+0x14c] ;  /* 0x00014c0001187983 */ /* 0x000ea20000300800 */
[----:B------:R-:W-:Y:S01]  /*16740*/  PRMT R8, RZ, 0x7610, R8 ;  /* 0x00007610ff087816 */ /* 0x000fe20000000008 */
[----:B------:R-:W-:Y:S01]  /*16750*/  @!P1 IMAD.MOV.U32 R11, RZ, RZ, R18 ;  /* 0x000000ffff0b9224 */ /* 0x000fe200078e0012 */
[----:B------:R-:W-:-:S04]  /*16760*/  PRMT R9, RZ, 0x7610, R9 ;  /* 0x00007610ff097816 */ /* 0x000fc80000000009 */
[----:B------:R1:W2:Y:S02]  /*16770*/  @!P1 LDG.E.U16 R8, desc[UR20][R10.64] ;  /* 0x000000140a089981 */ /* 0x0002a4000c1e1500 */
[----:B-1----:R-:W-:Y:S02]  /*16780*/  PRMT R10, RZ, 0x7610, R10 ;  /* 0x00007610ff0a7816 */ /* 0x002fe4000000000a */
[----:B------:R-:W-:Y:S02]  /*16790*/  PRMT R11, RZ, 0x7610, R11 ;  /* 0x00007610ff0b7816 */ /* 0x000fe4000000000b */
[-C--:B---3--:R-:W-:Y:S02]  /*167a0*/  IADD3 R12, P5, PT, R12, R69.reuse, RZ ;  /* 0x000000450c0c7210 */ /* 0x088fe40007fbe0ff */
[----:B----4-:R-:W-:-:S03]  /*167b0*/  IADD3 R25, P4, PT, R25, R69, RZ ;  /* 0x0000004519197210 */ /* 0x010fc60007f9e0ff */
[----:B------:R1:W-:Y:S01]  /*167c0*/  STL [R1+0x110], R12 ;  /* 0x0001100c01007387 */ /* 0x0003e20000100800 */
[----:B--2---:R-:W-:-:S05]  /*167d0*/  IADD3 R19, P3, PT, R19, R69, RZ ;  /* 0x0000004513137210 */ /* 0x004fca0007f7e0ff */
[----:B------:R-:W-:Y:S04]  /*167e0*/  STL [R1+0x138], R19 ;  /* 0x0001381301007387 */ /* 0x000fe80000100800 */
[----:B------:R-:W-:Y:S01]  /*167f0*/  STL [R1+0x130], R25 ;  /* 0x0001301901007387 */ /* 0x000fe20000100800 */
[--C-:B------:R-:W-:Y:S02]  /*16800*/  IMAD.X R13, R13, 0x1, R68.reuse, P5 ;  /* 0x000000010d0d7824 */ /* 0x100fe400028e0644 */
[----:B------:R-:W-:-:S03]  /*16810*/  IMAD.X R31, R31, 0x1, R68, P4 ;  /* 0x000000011f1f7824 */ /* 0x000fc600020e0644 */
[----:B------:R2:W-:Y:S04]  /*16820*/  STL [R1+0x10c], R13 ;  /* 0x00010c0d01007387 */ /* 0x0005e80000100800 */
[----:B------:R1:W3:Y:S01]  /*16830*/  @!P1 LDG.E.U16 R9, desc[UR20][R12.64] ;  /* 0x000000140c099981 */ /* 0x0002e2000c1e1500 */
[----:B------:R-:W-:-:S03]  /*16840*/  IMAD.X R22, R22, 0x1, R68, P3 ;  /* 0x0000000116167824 */ /* 0x000fc600018e0644 */
[----:B------:R4:W-:Y:S04]  /*16850*/  STL [R1+0x12c], R31 ;  /* 0x00012c1f01007387 */ /* 0x0009e80000100800 */
[----:B0-----:R-:W3:Y:S01]  /*16860*/  LDL.LU R18, [R1+0x158] ;  /* 0x0001580001127983 */ /* 0x001ee20000300800 */
[----:B-1----:R-:W-:Y:S02]  /*16870*/  @!P1 IMAD.MOV.U32 R12, RZ, RZ, R25 ;  /* 0x000000ffff0c9224 */ /* 0x002fe400078e0019 */
[----:B--2---:R-:W-:Y:S01]  /*16880*/  @!P1 IMAD.MOV.U32 R13, RZ, RZ, R31 ;  /* 0x000000ffff0d9224 */ /* 0x004fe200078e001f */
[----:B------:R-:W2:Y:S04]  /*16890*/  LDL.LU R30, [R1+0x160] ;  /* 0x00016000011e7983 */ /* 0x000ea80000300800 */
[----:B------:R0:W-:Y:S04]  /*168a0*/  STL [R1+0x134], R22 ;  /* 0x0001341601007387 */ /* 0x0001e80000100800 */
[----:B------:R-:W2:Y:S04]  /*168b0*/  LDL.LU R25, [R1+0x168] ;  /* 0x0001680001197983 */ /* 0x000ea80000300800 */
[----:B------:R1:W2:Y:S02]  /*168c0*/  @!P1 LDG.E.U16 R10, desc[UR20][R12.64] ;  /* 0x000000140c0a9981 */ /* 0x0002a4000c1e1500 */
[----:B-1----:R-:W-:-:S02]  /*168d0*/  @!P1 IMAD.MOV.U32 R12, RZ, RZ, R19 ;  /* 0x000000ffff0c9224 */ /* 0x002fc400078e0013 */
[----:B------:R-:W-:Y:S01]  /*168e0*/  @!P1 IMAD.MOV.U32 R13, RZ, RZ, R22 ;  /* 0x000000ffff0d9224 */ /* 0x000fe200078e0016 */
[----:B------:R-:W2:Y:S01]  /*168f0*/  LDL.LU R19, [R1+0x154] ;  /* 0x0001540001137983 */ /* 0x000ea20000300800 */
[-C--:B------:R-:W-:Y:S02]  /*16900*/  IADD3 R16, P5, PT, R16, R69.reuse, RZ ;  /* 0x0000004510107210 */ /* 0x080fe40007fbe0ff */
[-C--:B------:R-:W-:Y:S01]  /*16910*/  IADD3 R28, P4, PT, R28, R69.reuse, RZ ;  /* 0x000000451c1c7210 */ /* 0x080fe20007f9e0ff */
[----:B------:R-:W2:Y:S04]  /*16920*/  LDL.LU R36, [R1+0x15c] ;  /* 0x00015c0001247983 */ /* 0x000ea80000300800 */
[----:B------:R1:W2:Y:S01]  /*16930*/  @!P1 LDG.E.U16 R11, desc[UR20][R12.64] ;  /* 0x000000140c0b9981 */ /* 0x0002a2000c1e1500 */
[----:B------:R-:W-:-:S03]  /*16940*/  IADD3 R23, P3, PT, R23, R69, RZ ;  /* 0x0000004517177210 */ /* 0x000fc60007f7e0ff */
[----:B----4-:R-:W4:Y:S01]  /*16950*/  LDL.LU R31, [R1+0x164] ;  /* 0x00016400011f7983 */ /* 0x010f220000300800 */
[----:B-1----:R-:W-:-:S03]  /*16960*/  PRMT R12, RZ, 0x7610, R12 ;  /* 0x00007610ff0c7816 */ /* 0x002fc6000000000c */
[----:B------:R1:W-:Y:S01]  /*16970*/  STL [R1+0x140], R16 ;  /* 0x0001401001007387 */ /* 0x0003e20000100800 */
[----:B------:R-:W-:Y:S01]  /*16980*/  PRMT R13, RZ, 0x7610, R13 ;  /* 0x00007610ff0d7816 */ /* 0x000fe2000000000d */
[--C-:B------:R-:W-:Y:S02]  /*16990*/  IMAD.X R17, R17, 0x1, R68.reuse, P5 ;  /* 0x0000000111117824 */ /* 0x100fe400028e0644 */
[----:B------:R-:W-:Y:S01]  /*169a0*/  STL [R1+0x150], R23 ;  /* 0x0001501701007387 */ /* 0x000fe20000100800 */
[----:B------:R-:W-:-:S03]  /*169b0*/  IMAD.X R29, R29, 0x1, R68, P4 ;  /* 0x000000011d1d7824 */ /* 0x000fc600020e0644 */
[----:B------:R-:W-:Y:S01]  /*169c0*/  STL [R1+0x148], R28 ;  /* 0x0001481c01007387 */ /* 0x000fe20000100800 */
[----:B------:R-:W-:-:S03]  /*169d0*/  IMAD.X R24, R24, 0x1, R68, P3 ;  /* 0x0000000118187824 */ /* 0x000fc600018e0644 */
[----:B------:R0:W-:Y:S04]  /*169e0*/  STL [R1+0x13c], R17 ;  /* 0x00013c1101007387 */ /* 0x0001e80000100800 */
[----:B------:R1:W4:Y:S04]  /*169f0*/  @!P1 LDG.E.U16 R12, desc[UR20][R16.64] ;  /* 0x00000014100c9981 */ /* 0x000328000c1e1500 */
[----:B------:R1:W-:Y:S04]  /*16a00*/  STL [R1+0x144], R29 ;  /* 0x0001441d01007387 */ /* 0x0003e80000100800 */
[----:B0-----:R-:W4:Y:S01]  /*16a10*/  LDL.LU R22, [R1+0x170] ;  /* 0x0001700001167983 */ /* 0x001f220000300800 */
[----:B-1----:R-:W-:-:S02]  /*16a20*/  @!P1 IMAD.MOV.U32 R16, RZ, RZ, R28 ;  /* 0x000000ffff109224 */ /* 0x002fc400078e001c */
[----:B------:R-:W-:Y:S01]  /*16a30*/  @!P1 IMAD.MOV.U32 R17, RZ, RZ, R29 ;  /* 0x000000ffff119224 */ /* 0x000fe200078e001d */
[----:B------:R0:W-:Y:S04]  /*16a40*/  STL [R1+0x14c], R24 ;  /* 0x00014c1801007387 */ /* 0x0001e80000100800 */
[----:B------:R-:W4:Y:S04]  /*16a50*/  LDL.LU R28, [R1+0x178] ;  /* 0x00017800011c7983 */ /* 0x000f280000300800 */
[----:B------:R-:W4:Y:S04]  /*16a60*/  LDL.LU R29, [R1+0x180] ;  /* 0x00018000011d7983 */ /* 0x000f280000300800 */
[----:B------:R1:W4:Y:S02]  /*16a70*/  @!P1 LDG.E.U16 R13, desc[UR20][R16.64] ;  /* 0x00000014100d9981 */ /* 0x000324000c1e1500 */
[----:B-1----:R-:W-:-:S02]  /*16a80*/  @!P1 IMAD.MOV.U32 R16, RZ, RZ, R23 ;  /* 0x000000ffff109224 */ /* 0x002fc400078e0017 */
[----:B------:R-:W4:Y:S04]  /*16a90*/  LDL.LU R23, [R1+0x16c] ;  /* 0x00016c0001177983 */ /* 0x000f280000300800 */
[----:B------:R-:W4:Y:S04]  /*16aa0*/  LDL.LU R35, [R1+0x174] ;  /* 0x0001740001237983 */ /* 0x000f280000300800 */
[----:B------:R-:W4:Y:S01]  /*16ab0*/  LDL.LU R34, [R1+0x17c] ;  /* 0x00017c0001227983 */ /* 0x000f220000300800 */
[----:B------:R-:W-:Y:S01]  /*16ac0*/  PRMT R14, RZ, 0x7610, R14 ;  /* 0x00007610ff0e7816 */ /* 0x000fe2000000000e */
[----:B------:R-:W-:Y:S01]  /*16ad0*/  @!P1 IMAD.MOV.U32 R17, RZ, RZ, R24 ;  /* 0x000000ffff119224 */ /* 0x000fe200078e0018 */
[----:B------:R-:W-:-:S04]  /*16ae0*/  PRMT R15, RZ, 0x7610, R15 ;  /* 0x00007610ff0f7816 */ /* 0x000fc8000000000f */
[----:B------:R1:W4:Y:S02]  /*16af0*/  @!P1 LDG.E.U16 R14, desc[UR20][R16.64] ;  /* 0x00000014100e9981 */ /* 0x000324000c1e1500 */
[----:B-1----:R-:W-:Y:S02]  /*16b00*/  PRMT R16, RZ, 0x7610, R16 ;  /* 0x00007610ff107816 */ /* 0x002fe40000000010 */
[----:B------:R-:W-:Y:S02]  /*16b10*/  PRMT R17, RZ, 0x7610, R17 ;  /* 0x00007610ff117816 */ /* 0x000fe40000000011 */
[-C--:B---3--:R-:W-:Y:S02]  /*16b20*/  IADD3 R18, P5, PT, R18, R69.reuse, RZ ;  /* 0x0000004512127210 */ /* 0x088fe40007fbe0ff */
[----:B--2---:R-:W-:-:S03]  /*16b30*/  IADD3 R30, P4, PT, R30, R69, RZ ;  /* 0x000000451e1e7210 */ /* 0x004fc60007f9e0ff */
[----:B------:R1:W-:Y:S01]  /*16b40*/  STL [R1+0x158], R18 ;  /* 0x0001581201007387 */ /* 0x0003e20000100800 */
[----:B------:R-:W-:-:S05]  /*16b50*/  IADD3 R25, P3, PT, R25, R69, RZ ;  /* 0x0000004519197210 */ /* 0x000fca0007f7e0ff */
[----:B------:R-:W-:Y:S04]  /*16b60*/  STL [R1+0x168], R25 ;  /* 0x0001681901007387 */ /* 0x000fe80000100800 */
[----:B------:R-:W-:Y:S01]  /*16b70*/  STL [R1+0x160], R30 ;  /* 0x0001601e01007387 */ /* 0x000fe20000100800 */
[--C-:B------:R-:W-:Y:S02]  /*16b80*/  IMAD.X R19, R19, 0x1, R68.reuse, P5 ;  /* 0x0000000113137824 */ /* 0x100fe400028e0644 */
[----:B------:R-:W-:-:S03]  /*16b90*/  IMAD.X R36, R36, 0x1, R68, P4 ;  /* 0x0000000124247824 */ /* 0x000fc600020e0644 */
[----:B------:R2:W-:Y:S04]  /*16ba0*/  STL [R1+0x154], R19 ;  /* 0x0001541301007387 */ /* 0x0005e80000100800 */
[----:B------:R1:W3:Y:S01]  /*16bb0*/  @!P1 LDG.E.U16 R15, desc[UR20][R18.64] ;  /* 0x00000014120f9981 */ /* 0x0002e2000c1e1500 */
[----:B----4-:R-:W-:-:S03]  /*16bc0*/  IMAD.X R31, R31, 0x1, R68, P3 ;  /* 0x000000011f1f7824 */ /* 0x010fc600018e0644 */
[----:B------:R4:W-:Y:S04]  /*16bd0*/  STL [R1+0x15c], R36 ;  /* 0x00015c2401007387 */ /* 0x0009e80000100800 */
[----:B0-----:R-:W3:Y:S01]  /*16be0*/  LDL.LU R24, [R1+0x188] ;  /* 0x0001880001187983 */ /* 0x001ee20000300800 */
[----:B-1----:R-:W-:Y:S02]  /*16bf0*/  @!P1 IMAD.MOV.U32 R18, RZ, RZ, R30 ;  /* 0x000000ffff129224 */ /* 0x002fe400078e001e */
[----:B--2---:R-:W-:Y:S01]  /*16c00*/  @!P1 IMAD.MOV.U32 R19, RZ, RZ, R36 ;  /* 0x000000ffff139224 */ /* 0x004fe200078e0024 */
[----:B------:R0:W-:Y:S04]  /*16c10*/  STL [R1+0x164], R31 ;  /* 0x0001641f01007387 */ /* 0x0001e80000100800 */
[----:B------:R1:W2:Y:S04]  /*16c20*/  @!P1 LDG.E.U16 R16, desc[UR20][R18.64] ;  /* 0x0000001412109981 */ /* 0x0002a8000c1e1500 */
[----:B------:R-:W2:Y:S01]  /*16c30*/  LDL.LU R30, [R1+0x190] ;  /* 0x00019000011e7983 */ /* 0x000ea20000300800 */
[----:B-1----:R-:W-:-:S02]  /*16c40*/  @!P1 IMAD.MOV.U32 R18, RZ, RZ, R25 ;  /* 0x000000ffff129224 */ /* 0x002fc400078e0019 */
[----:B------:R-:W-:Y:S01]  /*16c50*/  @!P1 IMAD.MOV.U32 R19, RZ, RZ, R31 ;  /* 0x000000ffff139224 */ /* 0x000fe200078e001f */
[----:B------:R-:W2:Y:S04]  /*16c60*/  LDL.LU R25, [R1+0x184] ;  /* 0x0001840001197983 */ /* 0x000ea80000300800 */
[----:B------:R-:W2:Y:S01]  /*16c70*/  LDL.LU R37, [R1+0x18c] ;  /* 0x00018c0001257983 */ /* 0x000ea20000300800 */
[----:B------:R-:W-:-:S03]  /*16c80*/  IADD3 R22, P5, PT, R22, R69, RZ ;  /* 0x0000004516167210 */ /* 0x000fc60007fbe0ff */
[----:B----4-:R-:W4:Y:S04]  /*16c90*/  LDL.LU R36, [R1+0x194] ;  /* 0x0001940001247983 */ /* 0x010f280000300800 */
[----:B0-----:R-:W4:Y:S01]  /*16ca0*/  LDL.LU R31, [R1+0x198] ;  /* 0x00019800011f7983 */ /* 0x001f220000300800 */
[----:B------:R-:W-:-:S03]  /*16cb0*/  IADD3 R28, P4, PT, R28, R69, RZ ;  /* 0x000000451c1c7210 */ /* 0x000fc60007f9e0ff */
[----:B------:R0:W4:Y:S01]  /*16cc0*/  @!P1 LDG.E.U16 R17, desc[UR20][R18.64] ;  /* 0x0000001412119981 */ /* 0x000122000c1e1500 */
[----:B------:R-:W-:-:S03]  /*16cd0*/  IADD3 R29, P3, PT, R29, R69, RZ ;  /* 0x000000451d1d7210 */ /* 0x000fc60007f7e0ff */
[----:B------:R1:W-:Y:S01]  /*16ce0*/  STL [R1+0x170], R22 ;  /* 0x0001701601007387 */ /* 0x0003e20000100800 */
[----:B0-----:R-:W-:-:S03]  /*16cf0*/  PRMT R18, RZ, 0x7610, R18 ;  /* 0x00007610ff127816 */ /* 0x001fc60000000012 */
[----:B------:R-:W-:Y:S01]  /*16d00*/  STL [R1+0x180], R29 ;  /* 0x0001801d01007387 */ /* 0x000fe20000100800 */
[----:B------:R-:W-:-:S03]  /*16d10*/  PRMT R19, RZ, 0x7610, R19 ;  /* 0x00007610ff137816 */ /* 0x000fc60000000013 */
[----:B------:R-:W-:Y:S01]  /*16d20*/  STL [R1+0x178], R28 ;  /* 0x0001781c01007387 */ /* 0x000fe20000100800 */
[--C-:B------:R-:W-:Y:S02]  /*16d30*/  IMAD.X R23, R23, 0x1, R68.reuse, P5 ;  /* 0x0000000117177824 */ /* 0x100fe400028e0644 */
[----:B------:R-:W-:-:S03]  /*16d40*/  IMAD.X R35, R35, 0x1, R68, P4 ;  /* 0x0000000123237824 */ /* 0x000fc600020e0644 */
[----:B------:R0:W-:Y:S01]  /*16d50*/  STL [R1+0x16c], R23 ;  /* 0x00016c1701007387 */ /* 0x0001e20000100800 */
[----:B------:R-:W-:-:S03]  /*16d60*/  IMAD.X R34, R34, 0x1, R68, P3 ;  /* 0x0000000122227824 */ /* 0x000fc600018e0644 */
[----:B------:R1:W4:Y:S04]  /*16d70*/  @!P1 LDG.E.U16 R18, desc[UR20][R22.64] ;  /* 0x0000001416129981 */ /* 0x000328000c1e1500 */
[----:B------:R-:W-:Y:S01]  /*16d80*/  STL [R1+0x174], R35 ;  /* 0x0001742301007387 */ /* 0x000fe20000100800 */
[----:B-1----:R-:W-:Y:S02]  /*16d90*/  @!P1 IMAD.MOV.U32 R22, RZ, RZ, R28 ;  /* 0x000000ffff169224 */ /* 0x002fe400078e001c */
[----:B0-----:R-:W-:Y:S01]  /*16da0*/  @!P1 IMAD.MOV.U32 R23, RZ, RZ, R35 ;  /* 0x000000ffff179224 */ /* 0x001fe200078e0023 */
[----:B------:R0:W-:Y:S04]  /*16db0*/  STL [R1+0x17c], R34 ;  /* 0x00017c2201007387 */ /* 0x0001e80000100800 */
[----:B------:R1:W4:Y:S04]  /*16dc0*/  @!P1 LDG.E.U16 R19, desc[UR20][R22.64] ;  /* 0x0000001416139981 */ /* 0x000328000c1e1500 */
[----:B------:R-:W4:Y:S01]  /*16dd0*/  LDL.LU R28, [R1+0x1a0] ;  /* 0x0001a000011c7983 */ /* 0x000f220000300800 */
[----:B-1----:R-:W-:-:S03]  /*16de0*/  @!P1 IMAD.MOV.U32 R22, RZ, RZ, R29 ;  /* 0x000000ffff169224 */ /* 0x002fc600078e001d */
[----:B------:R-:W4:Y:S01]  /*16df0*/  LDL.LU R29, [R1+0x19c] ;  /* 0x00019c00011d7983 */ /* 0x000f220000300800 */
[----:B------:R-:W-:-:S03]  /*16e00*/  @!P1 IMAD.MOV.U32 R23, RZ, RZ, R34 ;  /* 0x000000ffff179224 */ /* 0x000fc600078e0022 */
[----:B------:R-:W4:Y:S04]  /*16e10*/  LDL.LU R41, [R1+0x1a4] ;  /* 0x0001a40001297983 */ /* 0x000f280000300800 */
[----:B0-----:R-:W4:Y:S04]  /*16e20*/  LDL.LU R34, [R1+0x1a8] ;  /* 0x0001a80001227983 */ /* 0x001f280000300800 */
[----:B------:R-:W4:Y:S04]  /*16e30*/  LDL.LU R40, [R1+0x1ac] ;  /* 0x0001ac0001287983 */ /* 0x000f280000300800 */
[----:B------:R-:W4:Y:S01]  /*16e40*/  LDL.LU R35, [R1+0x1b0] ;  /* 0x0001b00001237983 */ /* 0x000f220000300800 */
[----:B------:R-:W-:-:S02]  /*16e50*/  PRMT R20, RZ, 0x7610, R20 ;  /* 0x00007610ff147816 */ /* 0x000fc40000000014 */
[----:B------:R-:W-:-:S04]  /*16e60*/  PRMT R21, RZ, 0x7610, R21 ;  /* 0x00007610ff157816 */ /* 0x000fc80000000015 */
[----:B------:R0:W4:Y:S02]  /*16e70*/  @!P1 LDG.E.U16 R20, desc[UR20][R22.64] ;  /* 0x0000001416149981 */ /* 0x000124000c1e1500 */
[----:B0-----:R-:W-:Y:S02]  /*16e80*/  PRMT R22, RZ, 0x7610, R22 ;  /* 0x00007610ff167816 */ /* 0x001fe40000000016 */
[----:B------:R-:W-:Y:S02]  /*16e90*/  PRMT R23, RZ, 0x7610, R23 ;  /* 0x00007610ff177816 */ /* 0x000fe40000000017 */
[----:B---3--:R-:W-:-:S05]  /*16ea0*/  IADD3 R24, P5, PT, R24, R69, RZ ;  /* 0x0000004518187210 */ /* 0x008fca0007fbe0ff */
[----:B------:R0:W-:Y:S01]  /*16eb0*/  STL [R1+0x188], R24 ;  /* 0x0001881801007387 */ /* 0x0001e20000100800 */
[----:B--2---:R-:W-:Y:S01]  /*16ec0*/  IADD3 R30, P4, PT, R30, R69, RZ ;  /* 0x000000451e1e7210 */ /* 0x004fe20007f9e0ff */
[----:B------:R-:W-:-:S04]  /*16ed0*/  IMAD.X R25, R25, 0x1, R68, P5 ;  /* 0x0000000119197824 */ /* 0x000fc800028e0644 */
[----:B------:R-:W-:Y:S01]  /*16ee0*/  IMAD.X R37, R37, 0x1, R68, P4 ;  /* 0x0000000125257824 */ /* 0x000fe200020e0644 */
[----:B------:R0:W2:Y:S01]  /*16ef0*/  @!P1 LDG.E.U16 R21, desc[UR20][R24.64] ;  /* 0x0000001418159981 */ /* 0x0000a2000c1e1500 */
[----:B----4-:R-:W-:-:S05]  /*16f00*/  IADD3 R31, P3, PT, R31, R69, RZ ;  /* 0x000000451f1f7210 */ /* 0x010fca0007f7e0ff */
[----:B------:R-:W-:Y:S01]  /*16f10*/  STL [R1+0x198], R31 ;  /* 0x0001981f01007387 */ /* 0x000fe20000100800 */
[----:B0-----:R-:W-:-:S03]  /*16f20*/  @!P1 IMAD.MOV.U32 R24, RZ, RZ, R30 ;  /* 0x000000ffff189224 */ /* 0x001fc600078e001e */
[----:B------:R-:W-:Y:S01]  /*16f30*/  STL [R1+0x190], R30 ;  /* 0x0001901e01007387 */ /* 0x000fe20000100800 */
[----:B------:R-:W-:-:S03]  /*16f40*/  IMAD.X R36, R36, 0x1, R68, P3 ;  /* 0x0000000124247824 */ /* 0x000fc600018e0644 */
[----:B------:R0:W-:Y:S02]  /*16f50*/  STL [R1+0x184], R25 ;  /* 0x0001841901007387 */ /* 0x0001e40000100800 */
[----:B0-----:R-:W-:Y:S02]  /*16f60*/  @!P1 IMAD.MOV.U32 R25, RZ, RZ, R37 ;  /* 0x000000ffff199224 */ /* 0x001fe400078e0025 */
[----:B------:R0:W-:Y:S04]  /*16f70*/  STL [R1+0x18c], R37 ;  /* 0x00018c2501007387 */ /* 0x0001e80000100800 */
[----:B------:R1:W3:Y:S04]  /*16f80*/  @!P1 LDG.E.U16 R22, desc[UR20][R24.64] ;  /* 0x0000001418169981 */ /* 0x0002e8000c1e1500 */
[----:B------:R4:W-:Y:S04]  /*16f90*/  STL [R1+0x194], R36 ;  /* 0x0001942401007387 */ /* 0x0009e80000100800 */
[----:B------:R-:W2:Y:S01]  /*16fa0*/  LDL.LU R30, [R1+0x1b8] ;  /* 0x0001b800011e7983 */ /* 0x000ea20000300800 */
[----:B-1----:R-:W-:-:S02]  /*16fb0*/  @!P1 IMAD.MOV.U32 R24, RZ, RZ, R31 ;  /* 0x000000ffff189224 */ /* 0x002fc400078e001f */
[----:B------:R-:W-:Y:S01]  /*16fc0*/  @!P1 IMAD.MOV.U32 R25, RZ, RZ, R36 ;  /* 0x000000ffff199224 */ /* 0x000fe200078e0024 */
[----:B------:R-:W3:Y:S04]  /*16fd0*/  LDL.LU R31, [R1+0x1b4] ;  /* 0x0001b400011f7983 */ /* 0x000ee80000300800 */
[----:B------:R-:W3:Y:S04]  /*16fe0*/  LDL.LU R43, [R1+0x1bc] ;  /* 0x0001bc00012b7983 */ /* 0x000ee80000300800 */
[----:B------:R1:W3:Y:S04]  /*16ff0*/  @!P1 LDG.E.U16 R23, desc[UR20][R24.64] ;  /* 0x0000001418179981 */ /* 0x0002e8000c1e1500 */
[----:B------:R-:W3:Y:S01]  /*17000*/  LDL.LU R42, [R1+0x1c0] ;  /* 0x0001c000012a7983 */ /* 0x000ee20000300800 */
[----:B------:R-:W-:-:S03]  /*17010*/  IADD3 R28, P5, PT, R28, R69, RZ ;  /* 0x000000451c1c7210 */ /* 0x000fc60007fbe0ff */
[----:B0-----:R-:W3:Y:S01]  /*17020*/  LDL.LU R37, [R1+0x1c4] ;  /* 0x0001c40001257983 */ /* 0x001ee20000300800 */
[----:B-1----:R-:W-:-:S03]  /*17030*/  PRMT R24, RZ, 0x7610, R24 ;  /* 0x00007610ff187816 */ /* 0x002fc60000000018 */
[----:B----4-:R-:W4:Y:S01]  /*17040*/  LDL.LU R36, [R1+0x1c8] ;  /* 0x0001c80001247983 */ /* 0x010f220000300800 */
[----:B------:R-:W-:-:S03]  /*17050*/  IMAD.X R29, R29, 0x1, R68, P5 ;  /* 0x000000011d1d7824 */ /* 0x000fc600028e0644 */
[----:B------:R0:W-:Y:S01]  /*17060*/  STL [R1+0x1a0], R28 ;  /* 0x0001a01c01007387 */ /* 0x0001e20000100800 */
[----:B------:R-:W-:-:S03]  /*17070*/  IADD3 R34, P4, PT, R34, R69, RZ ;  /* 0x0000004522227210 */ /* 0x000fc60007f9e0ff */
[----:B------:R0:W4:Y:S01]  /*17080*/  @!P1 LDG.E.U16 R24, desc[UR20][R28.64] ;  /* 0x000000141c189981 */ /* 0x000122000c1e1500 */
[----:B------:R-:W-:Y:S01]  /*17090*/  IADD3 R35, P3, PT, R35, R69, RZ ;  /* 0x0000004523237210 */ /* 0x000fe20007f7e0ff */
[----:B------:R-:W-:Y:S01]  /*170a0*/  IMAD.X R41, R41, 0x1, R68, P4 ;  /* 0x0000000129297824 */ /* 0x000fe200020e0644 */
[----:B------:R-:W-:-:S03]  /*170b0*/  PRMT R25, RZ, 0x7610, R25 ;  /* 0x00007610ff197816 */ /* 0x000fc60000000019 */
[----:B------:R-:W-:Y:S01]  /*170c0*/  STL [R1+0x1b0], R35 ;  /* 0x0001b02301007387 */ /* 0x000fe20000100800 */
[----:B------:R-:W-:-:S03]  /*170d0*/  IMAD.X R40, R40, 0x1, R68, P3 ;  /* 0x0000000128287824 */ /* 0x000fc600018e0644 */
[----:B------:R-:W-:Y:S01]  /*170e0*/  STL [R1+0x1a8], R34 ;  /* 0x0001a82201007387 */ /* 0x000fe20000100800 */
[----:B0-----:R-:W-:-:S03]  /*170f0*/  @!P1 IMAD.MOV.U32 R28, RZ, RZ, R34 ;  /* 0x000000ffff1c9224 */ /* 0x001fc600078e0022 */
[----:B------:R0:W-:Y:S04]  /*17100*/  STL [R1+0x19c], R29 ;  /* 0x00019c1d01007387 */ /* 0x0001e80000100800 */
[----:B------:R-:W-:Y:S01]  /*17110*/  STL [R1+0x1a4], R41 ;  /* 0x0001a42901007387 */ /* 0x000fe20000100800 */
[----:B0-----:R-:W-:-:S03]  /*17120*/  @!P1 IMAD.MOV.U32 R29, RZ, RZ, R41 ;  /* 0x000000ffff1d9224 */ /* 0x001fc600078e0029 */
[----:B------:R0:W-:Y:S04]  /*17130*/  STL [R1+0x1ac], R40 ;  /* 0x0001ac2801007387 */ /* 0x0001e80000100800 */
[----:B------:R1:W4:Y:S04]  /*17140*/  @!P1 LDG.E.U16 R25, desc[UR20][R28.64] ;  /* 0x000000141c199981 */ /* 0x000328000c1e1500 */
[----:B------:R-:W4:Y:S01]  /*17150*/  LDL.LU R34, [R1+0x1d0] ;  /* 0x0001d00001227983 */ /* 0x000f220000300800 */
[----:B-1----:R-:W-:-:S03]  /*17160*/  @!P1 IMAD.MOV.U32 R28, RZ, RZ, R35 ;  /* 0x000000ffff1c9224 */ /* 0x002fc600078e0023 */
[----:B------:R-:W4:Y:S01]  /*17170*/  LDL.LU R35, [R1+0x1cc] ;  /* 0x0001cc0001237983 */ /* 0x000f220000300800 */
[----:B------:R-:W-:-:S03]  /*17180*/  @!P1 IMAD.MOV.U32 R29, RZ, RZ, R40 ;  /* 0x000000ffff1d9224 */ /* 0x000fc600078e0028 */
[----:B------:R-:W4:Y:S04]  /*17190*/  LDL.LU R76, [R1+0x1d4] ;  /* 0x0001d400014c7983 */ /* 0x000f280000300800 */
[----:B------:R-:W4:Y:S04]  /*171a0*/  LDL.LU R74, [R1+0x1d8] ;  /* 0x0001d800014a7983 */ /* 0x000f280000300800 */
[----:B0-----:R-:W4:Y:S01]  /*171b0*/  LDL.LU R40, [R1+0x1e0] ;  /* 0x0001e00001287983 */ /* 0x001f220000300800 */
[----:B------:R-:W-:Y:S02]  /*171c0*/  PRMT R26, RZ, 0x7610, R26 ;  /* 0x00007610ff1a7816 */ /* 0x000fe4000000001a */
[----:B------:R-:W-:-:S04]  /*171d0*/  PRMT R27, RZ, 0x7610, R27 ;  /* 0x00007610ff1b7816 */ /* 0x000fc8000000001b */
[----:B------:R0:W4:Y:S02]  /*171e0*/  @!P1 LDG.E.U16 R26, desc[UR20][R28.64] ;  /* 0x000000141c1a9981 */ /* 0x000124000c1e1500 */
[----:B0-----:R-:W-:Y:S02]  /*171f0*/  PRMT R28, RZ, 0x7610, R28 ;  /* 0x00007610ff1c7816 */ /* 0x001fe4000000001c */
[----:B--2---:R-:W-:-:S05]  /*17200*/  IADD3 R30, P5, PT, R30, R69, RZ ;  /* 0x000000451e1e7210 */ /* 0x004fca0007fbe0ff */
[----:B---3--:R-:W-:Y:S01]  /*17210*/  IMAD.X R31, R31, 0x1, R68, P5 ;  /* 0x000000011f1f7824 */ /* 0x008fe200028e0644 */
[----:B------:R0:W-:Y:S04]  /*17220*/  STL [R1+0x1b8], R30 ;  /* 0x0001b81e01007387 */ /* 0x0001e80000100800 */
[----:B------:R0:W2:Y:S01]  /*17230*/  @!P1 LDG.E.U16 R27, desc[UR20][R30.64] ;  /* 0x000000141e1b9981 */ /* 0x0000a2000c1e1500 */
[-C--:B------:R-:W-:Y:S02]  /*17240*/  IADD3 R42, P4, PT, R42, R69.reuse, RZ ;  /* 0x000000452a2a7210 */ /* 0x080fe40007f9e0ff */
[----:B----4-:R-:W-:-:S03]  /*17250*/  IADD3 R36, P3, PT, R36, R69, RZ ;  /* 0x0000004524247210 */ /* 0x010fc60007f7e0ff */
[----:B------:R-:W-:Y:S02]  /*17260*/  IMAD.X R43, R43, 0x1, R68, P4 ;  /* 0x000000012b2b7824 */ /* 0x000fe400020e0644 */
[----:B------:R-:W-:Y:S01]  /*17270*/  STL [R1+0x1c8], R36 ;  /* 0x0001c82401007387 */ /* 0x000fe20000100800 */
[----:B0-----:R-:W-:-:S03]  /*17280*/  @!P1 IMAD.MOV.U32 R30, RZ, RZ, R42 ;  /* 0x000000ffff1e9224 */ /* 0x001fc600078e002a */
[----:B------:R-:W-:Y:S01]  /*17290*/  STL [R1+0x1c0], R42 ;  /* 0x0001c02a01007387 */ /* 0x000fe20000100800 */
[----:B------:R-:W-:-:S03]  /*172a0*/  IMAD.X R37, R37, 0x1, R68, P3 ;  /* 0x0000000125257824 */ /* 0x000fc600018e0644 */
[----:B------:R0:W-:Y:S04]  /*172b0*/  STL [R1+0x1b4], R31 ;  /* 0x0001b41f01007387 */ /* 0x0001e80000100800 */
[----:B------:R-:W-:Y:S04]  /*172c0*/  STL [R1+0x1bc], R43 ;  /* 0x0001bc2b01007387 */ /* 0x000fe80000100800 */
[----:B------:R-:W3:Y:S01]  /*172d0*/  LDL.LU R41, [R1+0x1dc] ;  /* 0x0001dc0001297983 */ /* 0x000ee20000300800 */
[----:B0-----:R-:W-:-:S03]  /*172e0*/  @!P1 IMAD.MOV.U32 R31, RZ, RZ, R43 ;  /* 0x000000ffff1f9224 */ /* 0x001fc600078e002b */
[----:B------:R0:W-:Y:S04]  /*172f0*/  STL [R1+0x1c4], R37 ;  /* 0x0001c42501007387 */ /* 0x0001e80000100800 */
[----:B------:R1:W4:Y:S02]  /*17300*/  @!P1 LDG.E.U16 R28, desc[UR20][R30.64] ;  /* 0x000000141e1c9981 */ /* 0x000324000c1e1500 */
[----:B-1----:R-:W-:Y:S02]  /*17310*/  @!P1 IMAD.MOV.U32 R31, RZ, RZ, R37 ;  /* 0x000000ffff1f9224 */ /* 0x002fe400078e0025 */
[----:B------:R-:W-:Y:S01]  /*17320*/  @!P1 IMAD.MOV.U32 R30, RZ, RZ, R36 ;  /* 0x000000ffff1e9224 */ /* 0x000fe200078e0024 */
[----:B0-----:R-:W2:Y:S04]  /*17330*/  LDL.LU R37, [R1+0x1e4] ;  /* 0x0001e40001257983 */ /* 0x001ea80000300800 */
[----:B------:R-:W2:Y:S01]  /*17340*/  LDL.LU R36, [R1+0x1e8] ;  /* 0x0001e80001247983 */ /* 0x000ea20000300800 */
[----:B------:R-:W-:-:S03]  /*17350*/  IADD3 R34, P5, PT, R34, R69, RZ ;  /* 0x0000004522227210 */ /* 0x000fc60007fbe0ff */
[----:B------:R-:W4:Y:S04]  /*17360*/  LDL.LU R75, [R1+0x1f0] ;  /* 0x0001f000014b7983 */ /* 0x000f280000300800 */
[----:B------:R-:W4:Y:S01]  /*17370*/  LDL.LU R42, [R1+0x1f8] ;  /* 0x0001f800012a7983 */ /* 0x000f220000300800 */
[----:B------:R-:W-:-:S03]  /*17380*/  IMAD.X R35, R35, 0x1, R68, P5 ;  /* 0x0000000123237824 */ /* 0x000fc600028e0644 */
[----:B------:R0:W-:Y:S01]  /*17390*/  STL [R1+0x1d0], R34 ;  /* 0x0001d02201007387 */ /* 0x0001e20000100800 */
[-C--:B------:R-:W-:Y:S02]  /*173a0*/  IADD3 R74, P4, PT, R74, R69.reuse, RZ ;  /* 0x000000454a4a7210 */ /* 0x080fe40007f9e0ff */
[----:B------:R-:W-:-:S03]  /*173b0*/  IADD3 R40, P3, PT, R40, R69, RZ ;  /* 0x0000004528287210 */ /* 0x000fc60007f7e0ff */
[----:B------:R-:W-:Y:S02]  /*173c0*/  IMAD.X R76, R76, 0x1, R68, P4 ;  /* 0x000000014c4c7824 */ /* 0x000fe400020e0644 */
[----:B------:R-:W-:Y:S04]  /*173d0*/  STL [R1+0x1e0], R40 ;  /* 0x0001e02801007387 */ /* 0x000fe80000100800 */
[----:B------:R-:W-:Y:S04]  /*173e0*/  STL [R1+0x1d8], R74 ;  /* 0x0001d84a01007387 */ /* 0x000fe80000100800 */
[----:B------:R1:W-:Y:S04]  /*173f0*/  STL [R1+0x1cc], R35 ;  /* 0x0001cc2301007387 */ /* 0x0003e80000100800 */
[----:B------:R-:W-:Y:S04]  /*17400*/  STL [R1+0x1d4], R76 ;  /* 0x0001d44c01007387 */ /* 0x000fe80000100800 */
[----:B------:R-:W4:Y:S04]  /*17410*/  LDL.LU R77, [R1+0x1ec] ;  /* 0x0001ec00014d7983 */ /* 0x000f280000300800 */
[----:B------:R-:W4:Y:S01]  /*17420*/  LDL.LU R43, [R1+0x1f4] ;  /* 0x0001f400012b7983 */ /* 0x000f220000300800 */
[----:B------:R-:W-:-:S06]  /*17430*/  PRMT R29, RZ, 0x7610, R29 ;  /* 0x00007610ff1d7816 */ /* 0x000fcc000000001d */
[----:B------:R0:W4:Y:S02]  /*17440*/  @!P1 LDG.E.U16 R29, desc[UR20][R30.64] ;  /* 0x000000141e1d9981 */ /* 0x000124000c1e1500 */
[----:B0-----:R-:W-:Y:S02]  /*17450*/  PRMT R30, RZ, 0x7610, R30 ;  /* 0x00007610ff1e7816 */ /* 0x001fe4000000001e */
[----:B------:R-:W-:-:S04]  /*17460*/  PRMT R31, RZ, 0x7610, R31 ;  /* 0x00007610ff1f7816 */ /* 0x000fc8000000001f */
[----:B------:R0:W4:Y:S02]  /*17470*/  @!P1 LDG.E.U16 R30, desc[UR20][R34.64] ;  /* 0x00000014221e9981 */ /* 0x000124000c1e1500 */
[----:B0-----:R-:W-:Y:S02]  /*17480*/  @!P1 IMAD.MOV.U32 R34, RZ, RZ, R74 ;  /* 0x000000ffff229224 */ /* 0x001fe400078e004a */
[----:B-1----:R-:W-:-:S05]  /*17490*/  @!P1 IMAD.MOV.U32 R35, RZ, RZ, R76 ;  /* 0x000000ffff239224 */ /* 0x002fca00078e004c */
[----:B------:R0:W4:Y:S01]  /*174a0*/  @!P1 LDG.E.U16 R31, desc[UR20][R34.64] ;  /* 0x00000014221f9981 */ /* 0x000122000c1e1500 */
[----:B------:R-:W-:Y:S01]  /*174b0*/  PRMT R33, RZ, 0x7610, R33 ;  /* 0x00007610ff217816 */ /* 0x000fe20000000021 */
[----:B0-----:R-:W-:Y:S02]  /*174c0*/  @!P1 IMAD.MOV.U32 R34, RZ, RZ, R40 ;  /* 0x000000ffff229224 */ /* 0x001fe400078e0028 */
[----:B---3--:R-:W-:-:S04]  /*174d0*/  IMAD.X R41, R41, 0x1, R68, P3 ;  /* 0x0000000129297824 */ /* 0x008fc800018e0644 */
[----:B------:R-:W-:Y:S01]  /*174e0*/  @!P1 IMAD.MOV.U32 R35, RZ, RZ, R41 ;  /* 0x000000ffff239224 */ /* 0x000fe200078e0029 */
[----:B------:R0:W-:Y:S04]  /*174f0*/  STL [R1+0x1dc], R41 ;  /* 0x0001dc2901007387 */ /* 0x0001e80000100800 */
[----:B0-----:R-:W3:Y:S04]  /*17500*/  LDL.LU R41, [R1+0x1fc] ;  /* 0x0001fc0001297983 */ /* 0x001ee80000300800 */
[----:B------:R-:W3:Y:S04]  /*17510*/  LDL.LU R40, [R1+0x200] ;  /* 0x0002000001287983 */ /* 0x000ee80000300800 */
[----:B------:R-:W3:Y:S01]  /*17520*/  LDL.LU R76, [R1+0x208] ;  /* 0x00020800014c7983 */ /* 0x000ee20000300800 */
[----:B--2---:R-:W-:-:S03]  /*17530*/  IADD3 R36, P5, PT, R36, R69, RZ ;  /* 0x0000004524247210 */ /* 0x004fc60007fbe0ff */
[----:B------:R-:W2:Y:S01]  /*17540*/  LDL.LU R74, [R1+0x210] ;  /* 0x00021000014a7983 */ /* 0x000ea20000300800 */
[-C--:B----4-:R-:W-:Y:S01]  /*17550*/  IADD3 R75, P4, PT, R75, R69.reuse, RZ ;  /* 0x000000454b4b7210 */ /* 0x090fe20007f9e0ff */
[--C-:B------:R-:W-:Y:S01]  /*17560*/  IMAD.X R37, R37, 0x1, R68.reuse, P5 ;  /* 0x0000000125257824 */ /* 0x100fe200028e0644 */
[----:B------:R-:W-:Y:S01]  /*17570*/  IADD3 R42, P3, PT, R42, R69, RZ ;  /* 0x000000452a2a7210 */ /* 0x000fe20007f7e0ff */
[----:B------:R-:W-:Y:S04]  /*17580*/  STL [R1+0x1e8], R36 ;  /* 0x0001e82401007387 */ /* 0x000fe80000100800 */
[----:B------:R-:W-:Y:S04]  /*17590*/  STL [R1+0x1f8], R42 ;  /* 0x0001f82a01007387 */ /* 0x000fe80000100800 */
[----:B------:R-:W-:Y:S04]  /*175a0*/  STL [R1+0x1f0], R75 ;  /* 0x0001f04b01007387 */ /* 0x000fe80000100800 */
[----:B------:R0:W-:Y:S04]  /*175b0*/  STL [R1+0x1e4], R37 ;  /* 0x0001e42501007387 */ /* 0x0001e80000100800 */
[----:B------:R0:W4:Y:S01]  /*175c0*/  @!P1 LDG.E.U16 R33, desc[UR20][R36.64] ;  /* 0x0000001424219981 */ /* 0x000122000c1e1500 */
[----:B------:R-:W-:-:S02]  /*175d0*/  IMAD.X R77, R77, 0x1, R68, P4 ;  /* 0x000000014d4d7824 */ /* 0x000fc400020e0644 */
[----:B------:R-:W-:-:S03]  /*175e0*/  IMAD.X R43, R43, 0x1, R68, P3 ;  /* 0x000000012b2b7824 */ /* 0x000fc600018e0644 */
[----:B------:R1:W-:Y:S01]  /*175f0*/  STL [R1+0x1ec], R77 ;  /* 0x0001ec4d01007387 */ /* 0x0003e20000100800 */
[----:B0-----:R-:W-:-:S03]  /*17600*/  @!P1 IMAD.MOV.U32 R37, RZ, RZ, R77 ;  /* 0x000000ffff259224 */ /* 0x001fc600078e004d */
[----:B------:R-:W4:Y:S04]  /*17610*/  LDL.LU R79, [R1+0x204] ;  /* 0x00020400014f7983 */ /* 0x000f280000300800 */
[----:B------:R0:W-:Y:S04]  /*17620*/  STL [R1+0x1f4], R43 ;  /* 0x0001f42b01007387 */ /* 0x0001e80000100800 */
[----:B-1----:R-:W4:Y:S01]  /*17630*/  LDL.LU R77, [R1+0x20c] ;  /* 0x00020c00014d7983 */ /* 0x002f220000300800 */
[----:B------:R-:W-:Y:S01]  /*17640*/  PRMT R32, RZ, 0x7610, R32 ;  /* 0x00007610ff207816 */ /* 0x000fe20000000020 */
[----:B------:R-:W-:-:S05]  /*17650*/  @!P1 IMAD.MOV.U32 R36, RZ, RZ, R75 ;  /* 0x000000ffff249224 */ /* 0x000fca00078e004b */
[----:B------:R1:W4:Y:S02]  /*17660*/  @!P1 LDG.E.U16 R32, desc[UR20][R34.64] ;  /* 0x0000001422209981 */ /* 0x000324000c1e1500 */
[----:B-1----:R-:W-:Y:S02]  /*17670*/  PRMT R34, RZ, 0x7610, R34 ;  /* 0x00007610ff227816 */ /* 0x002fe40000000022 */
[----:B------:R-:W-:-:S04]  /*17680*/  PRMT R35, RZ, 0x7610, R35 ;  /* 0x00007610ff237816 */ /* 0x000fc80000000023 */
[----:B------:R1:W4:Y:S02]  /*17690*/  @!P1 LDG.E.U16 R34, desc[UR20][R36.64] ;  /* 0x0000001424229981 */ /* 0x000324000c1e1500 */
[----:B-1----:R-:W-:Y:S02]  /*176a0*/  @!P1 IMAD.MOV.U32 R36, RZ, RZ, R42 ;  /* 0x000000ffff249224 */ /* 0x002fe400078e002a */
[----:B------:R-:W-:Y:S02]  /*176b0*/  @!P1 IMAD.MOV.U32 R37, RZ, RZ, R43 ;  /* 0x000000ffff259224 */ /* 0x000fe400078e002b */
[----:B0-----:R-:W4:Y:S04]  /*176c0*/  LDL.LU R43, [R1+0x214] ;  /* 0x00021400012b7983 */ /* 0x001f280000300800 */
[----:B------:R-:W4:Y:S04]  /*176d0*/  LDL.LU R42, [R1+0x218] ;  /* 0x00021800012a7983 */ /* 0x000f280000300800 */
[----:B------:R-:W4:Y:S04]  /*176e0*/  LDL.LU R78, [R1+0x220] ;  /* 0x00022000014e7983 */ /* 0x000f280000300800 */
[----:B------:R-:W4:Y:S04]  /*176f0*/  LDL.LU R75, [R1+0x228] ;  /* 0x00022800014b7983 */ /* 0x000f280000300800 */
[----:B------:R0:W4:Y:S02]  /*17700*/  @!P1 LDG.E.U16 R35, desc[UR20][R36.64] ;  /* 0x0000001424239981 */ /* 0x000124000c1e1500 */
[----:B0-----:R-:W-:-:S02]  /*17710*/  PRMT R36, RZ, 0x7610, R36 ;  /* 0x00007610ff247816 */ /* 0x001fc40000000024 */
[-C--:B---3--:R-:W-:Y:S02]  /*17720*/  IADD3 R40, P5, PT, R40, R69.reuse, RZ ;  /* 0x0000004528287210 */ /* 0x088fe40007fbe0ff */
[----:B------:R-:W-:-:S03]  /*17730*/  IADD3 R76, P4, PT, R76, R69, RZ ;  /* 0x000000454c4c7210 */ /* 0x000fc60007f9e0ff */
[----:B------:R-:W-:Y:S01]  /*17740*/  IMAD.X R41, R41, 0x1, R68, P5 ;  /* 0x0000000129297824 */ /* 0x000fe200028e0644 */
[----:B--2---:R-:W-:Y:S01]  /*17750*/  IADD3 R74, P3, PT, R74, R69, RZ ;  /* 0x000000454a4a7210 */ /* 0x004fe20007f7e0ff */
[----:B------:R0:W-:Y:S04]  /*17760*/  STL [R1+0x200], R40 ;  /* 0x0002002801007387 */ /* 0x0001e80000100800 */
[----:B------:R-:W-:Y:S04]  /*17770*/  STL [R1+0x210], R74 ;  /* 0x0002104a01007387 */ /* 0x000fe80000100800 */
[----:B------:R1:W-:Y:S04]  /*17780*/  STL [R1+0x208], R76 ;  /* 0x0002084c01007387 */ /* 0x0003e80000100800 */
[----:B------:R2:W-:Y:S04]  /*17790*/  STL [R1+0x1fc], R41 ;  /* 0x0001fc2901007387 */ /* 0x0005e80000100800 */
[----:B------:R0:W3:Y:S02]  /*177a0*/  @!P1 LDG.E.U16 R36, desc[UR20][R40.64] ;  /* 0x0000001428249981 */ /* 0x0000e4000c1e1500 */
[----:B0-----:R-:W-:-:S02]  /*177b0*/  @!P1 IMAD.MOV.U32 R40, RZ, RZ, R76 ;  /* 0x000000ffff289224 */ /* 0x001fc400078e004c */
[--C-:B----4-:R-:W-:Y:S02]  /*177c0*/  IMAD.X R79, R79, 0x1, R68.reuse, P4 ;  /* 0x000000014f4f7824 */ /* 0x110fe400020e0644 */
[----:B------:R-:W-:-:S03]  /*177d0*/  IMAD.X R77, R77, 0x1, R68, P3 ;  /* 0x000000014d4d7824 */ /* 0x000fc600018e0644 */
[----:B------:R-:W-:Y:S04]  /*177e0*/  STL [R1+0x204], R79 ;  /* 0x0002044f01007387 */ /* 0x000fe80000100800 */
[----:B------:R0:W-:Y:S04]  /*177f0*/  STL [R1+0x20c], R77 ;  /* 0x00020c4d01007387 */ /* 0x0001e80000100800 */
[----:B------:R-:W4:Y:S04]  /*17800*/  LDL.LU R81, [R1+0x21c] ;  /* 0x00021c0001517983 */ /* 0x000f280000300800 */
[----:B-1----:R-:W3:Y:S01]  /*17810*/  LDL.LU R76, [R1+0x224] ;  /* 0x00022400014c7983 */ /* 0x002ee20000300800 */
[----:B------:R-:W-:Y:S01]  /*17820*/  PRMT R37, RZ, 0x7610, R37 ;  /* 0x00007610ff257816 */ /* 0x000fe20000000025 */
[----:B--2---:R-:W-:-:S02]  /*17830*/  @!P1 IMAD.MOV.U32 R41, RZ, RZ, R79 ;  /* 0x000000ffff299224 */ /* 0x004fc400078e004f */
[----:B------:R-:W2:Y:S04]  /*17840*/  LDL.LU R80, [R1+0x230] ;  /* 0x0002300001507983 */ /* 0x000ea80000300800 */
[----:B------:R1:W2:Y:S01]  /*17850*/  @!P1 LDG.E.U16 R37, desc[UR20][R40.64] ;  /* 0x0000001428259981 */ /* 0x0002a2000c1e1500 */
[----:B------:R-:W-:Y:S01]  /*17860*/  PRMT R39, RZ, 0x7610, R39 ;  /* 0x00007610ff277816 */ /* 0x000fe20000000027 */
[----:B-1----:R-:W-:Y:S02]  /*17870*/  @!P1 IMAD.MOV.U32 R41, RZ, RZ, R77 ;  /* 0x000000ffff299224 */ /* 0x002fe400078e004d */
[----:B------:R-:W-:Y:S01]  /*17880*/  @!P1 IMAD.MOV.U32 R40, RZ, RZ, R74 ;  /* 0x000000ffff289224 */ /* 0x000fe200078e004a */
[----:B0-----:R-:W2:Y:S04]  /*17890*/  LDL.LU R77, [R1+0x238] ;  /* 0x00023800014d7983 */ /* 0x001ea80000300800 */
[----:B------:R-:W2:Y:S01]  /*178a0*/  LDL.LU R74, [R1+0x240] ;  /* 0x00024000014a7983 */ /* 0x000ea20000300800 */
[----:B------:R-:W-:-:S02]  /*178b0*/  IADD3 R42, P5, PT, R42, R69, RZ ;  /* 0x000000452a2a7210 */ /* 0x000fc40007fbe0ff */
[----:B------:R-:W-:-:S03]  /*178c0*/  IADD3 R78, P4, PT, R78, R69, RZ ;  /* 0x000000454e4e7210 */ /* 0x000fc60007f9e0ff */
[----:B------:R-:W-:Y:S01]  /*178d0*/  IMAD.X R43, R43, 0x1, R68, P5 ;  /* 0x000000012b2b7824 */ /* 0x000fe200028e0644 */
[----:B------:R-:W-:Y:S01]  /*178e0*/  IADD3 R75, P3, PT, R75, R69, RZ ;  /* 0x000000454b4b7210 */ /* 0x000fe20007f7e0ff */
[----:B------:R0:W-:Y:S04]  /*178f0*/  STL [R1+0x218], R42 ;  /* 0x0002182a01007387 */ /* 0x0001e80000100800 */
[----:B------:R-:W-:Y:S04]  /*17900*/  STL [R1+0x228], R75 ;  /* 0x0002284b01007387 */ /* 0x000fe80000100800 */
[----:B------:R1:W-:Y:S04]  /*17910*/  STL [R1+0x220], R78 ;  /* 0x0002204e01007387 */ /* 0x0003e80000100800 */
[----:B------:R0:W-:Y:S04]  /*17920*/  STL [R1+0x214], R43 ;  /* 0x0002142b01007387 */ /* 0x0001e80000100800 */
[----:B------:R0:W2:Y:S02]  /*17930*/  @!P1 LDG.E.U16 R39, desc[UR20][R42.64] ;  /* 0x000000142a279981 */ /* 0x0000a4000c1e1500 */
[----:B0-----:R-:W-:-:S02]  /*17940*/  @!P1 IMAD.MOV.U32 R42, RZ, RZ, R78 ;  /* 0x000000ffff2a9224 */ /* 0x001fc400078e004e */
[--C-:B----4-:R-:W-:Y:S02]  /*17950*/  IMAD.X R81, R81, 0x1, R68.reuse, P4 ;  /* 0x0000000151517824 */ /* 0x110fe400020e0644 */
[----:B---3--:R-:W-:-:S03]  /*17960*/  IMAD.X R76, R76, 0x1, R68, P3 ;  /* 0x000000014c4c7824 */ /* 0x008fc600018e0644 */
[----:B------:R0:W-:Y:S04]  /*17970*/  STL [R1+0x21c], R81 ;  /* 0x00021c5101007387 */ /* 0x0001e80000100800 */
[----:B------:R-:W3:Y:S04]  /*17980*/  LDL.LU R82, [R1+0x22c] ;  /* 0x00022c0001527983 */ /* 0x000ee80000300800 */
[----:B------:R-:W4:Y:S04]  /*17990*/  LDL.LU R79, [R1+0x234] ;  /* 0x00023400014f7983 */ /* 0x000f280000300800 */
[----:B------:R2:W-:Y:S04]  /*179a0*/  STL [R1+0x224], R76 ;  /* 0x0002244c01007387 */ /* 0x0005e80000100800 */
[----:B-1----:R-:W4:Y:S01]  /*179b0*/  LDL.LU R78, [R1+0x23c] ;  /* 0x00023c00014e7983 */ /* 0x002f220000300800 */
[----:B------:R-:W-:Y:S01]  /*179c0*/  PRMT R38, RZ, 0x7610, R38 ;  /* 0x00007610ff267816 */ /* 0x000fe20000000026 */
[----:B------:R-:W-:Y:S01]  /*179d0*/  @!P1 IMAD.MOV.U32 R43, RZ, RZ, R81 ;  /* 0x000000ffff2b9224 */ /* 0x000fe200078e0051 */
[-C--:B--2---:R-:W-:Y:S01]  /*179e0*/  IADD3 R80, P5, PT, R80, R69.reuse, RZ ;  /* 0x0000004550507210 */ /* 0x084fe20007fbe0ff */
[----:B0-----:R-:W2:Y:S04]  /*179f0*/  LDL.LU R81, [R1+0x248] ;  /* 0x0002480001517983 */ /* 0x001ea80000300800 */
[----:B------:R0:W2:Y:S01]  /*17a00*/  @!P1 LDG.E.U16 R38, desc[UR20][R40.64] ;  /* 0x0000001428269981 */ /* 0x0000a2000c1e1500 */
[----:B------:R-:W-:-:S02]  /*17a10*/  IADD3 R77, P4, PT, R77, R69, RZ ;  /* 0x000000454d4d7210 */ /* 0x000fc40007f9e0ff */
[----:B------:R-:W-:Y:S02]  /*17a20*/  IADD3 R74, P3, PT, R74, R69, RZ ;  /* 0x000000454a4a7210 */ /* 0x000fe40007f7e0ff */
[----:B0-----:R-:W-:Y:S02]  /*17a30*/  PRMT R40, RZ, 0x7610, R40 ;  /* 0x00007610ff287816 */ /* 0x001fe40000000028 */
[----:B------:R-:W-:-:S04]  /*17a40*/  PRMT R41, RZ, 0x7610, R41 ;  /* 0x00007610ff297816 */ /* 0x000fc80000000029 */
[----:B------:R0:W2:Y:S01]  /*17a50*/  @!P1 LDG.E.U16 R40, desc[UR20][R42.64] ;  /* 0x000000142a289981 */ /* 0x0000a2000c1e1500 */
[----:B------:R-:W-:Y:S01]  /*17a60*/  PRMT R47, RZ, 0x7610, R47 ;  /* 0x00007610ff2f7816 */ /* 0x000fe2000000002f */
[----:B0-----:R-:W-:Y:S02]  /*17a70*/  @!P1 IMAD.MOV.U32 R42, RZ, RZ, R75 ;  /* 0x000000ffff2a9224 */ /* 0x001fe400078e004b */
[----:B------:R-:W-:Y:S02]  /*17a80*/  @!P1 IMAD.MOV.U32 R43, RZ, RZ, R76 ;  /* 0x000000ffff2b9224 */ /* 0x000fe400078e004c */
[----:B------:R-:W2:Y:S04]  /*17a90*/  LDL.LU R76, [R1+0x258] ;  /* 0x00025800014c7983 */ /* 0x000ea80000300800 */
[----:B------:R-:W2:Y:S04]  /*17aa0*/  LDL.LU R75, [R1+0x260] ;  /* 0x00026000014b7983 */ /* 0x000ea80000300800 */
[----:B------:R-:W-:Y:S04]  /*17ab0*/  STL [R1+0x230], R80 ;  /* 0x0002305001007387 */ /* 0x000fe80000100800 */
[----:B------:R-:W-:Y:S04]  /*17ac0*/  STL [R1+0x240], R74 ;  /* 0x0002404a01007387 */ /* 0x000fe80000100800 */
[----:B------:R0:W2:Y:S04]  /*17ad0*/  @!P1 LDG.E.U16 R41, desc[UR20][R42.64] ;  /* 0x000000142a299981 */ /* 0x0000a8000c1e1500 */
[----:B------:R-:W-:Y:S01]  /*17ae0*/  STL [R1+0x238], R77 ;  /* 0x0002384d01007387 */ /* 0x000fe20000100800 */
[----:B0-----:R-:W-:-:S02]  /*17af0*/  @!P1 IMAD.MOV.U32 R42, RZ, RZ, R80 ;  /* 0x000000ffff2a9224 */ /* 0x001fc400078e0050 */
[--C-:B---3--:R-:W-:Y:S02]  /*17b00*/  IMAD.X R82, R82, 0x1, R68.reuse, P5 ;  /* 0x0000000152527824 */ /* 0x108fe400028e0644 */
[----:B----4-:R-:W-:-:S03]  /*17b10*/  IMAD.X R79, R79, 0x1, R68, P4 ;  /* 0x000000014f4f7824 */ /* 0x010fc600020e0644 */
[----:B------:R0:W-:Y:S01]  /*17b20*/  STL [R1+0x22c], R82 ;  /* 0x00022c5201007387 */ /* 0x0001e20000100800 */
[----:B------:R-:W-:-:S03]  /*17b30*/  @!P1 IMAD.MOV.U32 R43, RZ, RZ, R82 ;  /* 0x000000ffff2b9224 */ /* 0x000fc600078e0052 */
[----:B------:R1:W-:Y:S01]  /*17b40*/  STL [R1+0x234], R79 ;  /* 0x0002344f01007387 */ /* 0x0003e20000100800 */
[----:B------:R-:W-:-:S03]  /*17b50*/  IMAD.X R78, R78, 0x1, R68, P3 ;  /* 0x000000014e4e7824 */ /* 0x000fc600018e0644 */
[----:B------:R3:W4:Y:S04]  /*17b60*/  @!P1 LDG.E.U16 R47, desc[UR20][R42.64] ;  /* 0x000000142a2f9981 */ /* 0x000728000c1e1500 */
[----:B0-----:R-:W4:Y:S04]  /*17b70*/  LDL.LU R82, [R1+0x244] ;  /* 0x0002440001527983 */ /* 0x001f280000300800 */
[----:B------:R0:W-:Y:S01]  /*17b80*/  STL [R1+0x23c], R78 ;  /* 0x00023c4e01007387 */ /* 0x0001e20000100800 */
[----:B---3--:R-:W-:-:S03]  /*17b90*/  @!P1 IMAD.MOV.U32 R42, RZ, RZ, R77 ;  /* 0x000000ffff2a9224 */ /* 0x008fc600078e004d */
[----:B------:R-:W3:Y:S04]  /*17ba0*/  LDL.LU R80, [R1+0x254] ;  /* 0x0002540001507983 */ /* 0x000ee80000300800 */
[----:B------:R-:W3:Y:S01]  /*17bb0*/  LDL.LU R77, [R1+0x25c] ;  /* 0x00025c00014d7983 */ /* 0x000ee20000300800 */
[----:B------:R-:W-:Y:S01]  /*17bc0*/  PRMT R48, RZ, 0x7610, R48 ;  /* 0x00007610ff307816 */ /* 0x000fe20000000030 */
[----:B------:R-:W-:Y:S01]  /*17bd0*/  @!P1 IMAD.MOV.U32 R43, RZ, RZ, R79 ;  /* 0x000000ffff2b9224 */ /* 0x000fe200078e004f */
[----:B--2---:R-:W-:Y:S01]  /*17be0*/  IADD3 R81, P5, PT, R81, R69, RZ ;  /* 0x0000004551517210 */ /* 0x004fe20007fbe0ff */
[----:B-1----:R-:W2:Y:S01]  /*17bf0*/  LDL.LU R79, [R1+0x268] ;  /* 0x00026800014f7983 */ /* 0x002ea20000300800 */
[----:B------:R-:W-:-:S03]  /*17c00*/  PRMT R49, RZ, 0x7610, R49 ;  /* 0x00007610ff317816 */ /* 0x000fc60000000031 */
[----:B------:R1:W2:Y:S01]  /*17c10*/  @!P1 LDG.E.U16 R48, desc[UR20][R42.64] ;  /* 0x000000142a309981 */ /* 0x0002a2000c1e1500 */
[----:B------:R-:W-:Y:S01]  /*17c20*/  PRMT R51, RZ, 0x7610, R51 ;  /* 0x00007610ff337816 */ /* 0x000fe20000000033 */
[----:B-1----:R-:W-:Y:S02]  /*17c30*/  @!P1 IMAD.MOV.U32 R42, RZ, RZ, R74 ;  /* 0x000000ffff2a9224 */ /* 0x002fe400078e004a */
[----:B------:R-:W-:Y:S01]  /*17c40*/  @!P1 IMAD.MOV.U32 R43, RZ, RZ, R78 ;  /* 0x000000ffff2b9224 */ /* 0x000fe200078e004e */
[-C--:B------:R-:W-:Y:S01]  /*17c50*/  IADD3 R76, P4, PT, R76, R69.reuse, RZ ;  /* 0x000000454c4c7210 */ /* 0x080fe20007f9e0ff */
[----:B0-----:R-:W2:Y:S01]  /*17c60*/  LDL.LU R78, [R1+0x270] ;  /* 0x00027000014e7983 */ /* 0x001ea20000300800 */
[----:B------:R-:W-:-:S03]  /*17c70*/  IADD3 R75, P3, PT, R75, R69, RZ ;  /* 0x000000454b4b7210 */ /* 0x000fc60007f7e0ff */
[----:B------:R-:W2:Y:S04]  /*17c80*/  LDL.LU R74, [R1+0x298] ;  /* 0x00029800014a7983 */ /* 0x000ea80000300800 */
[----:B------:R0:W2:Y:S04]  /*17c90*/  @!P1 LDG.E.U16 R49, desc[UR20][R42.64] ;  /* 0x000000142a319981 */ /* 0x0000a8000c1e1500 */
[----:B------:R-:W-:Y:S04]  /*17ca0*/  STL [R1+0x248], R81 ;  /* 0x0002485101007387 */ /* 0x000fe80000100800 */
[----:B------:R-:W-:Y:S01]  /*17cb0*/  STL [R1+0x260], R75 ;  /* 0x0002604b01007387 */ /* 0x000fe20000100800 */
[----:B0-----:R-:W-:-:S03]  /*17cc0*/  @!P1 IMAD.MOV.U32 R42, RZ, RZ, R81 ;  /* 0x000000ffff2a9224 */ /* 0x001fc600078e0051 */
[----:B------:R-:W-:Y:S01]  /*17cd0*/  STL [R1+0x258], R76 ;  /* 0x0002584c01007387 */ /* 0x000fe20000100800 */
[----:B----4-:R-:W-:-:S04]  /*17ce0*/  IMAD.X R82, R82, 0x1, R68, P5 ;  /* 0x0000000152527824 */ /* 0x010fc800028e0644 */
[----:B------:R-:W-:Y:S02]  /*17cf0*/  @!P1 IMAD.MOV.U32 R43, RZ, RZ, R82 ;  /* 0x000000ffff2b9224 */ /* 0x000fe400078e0052 */
[--C-:B---3--:R-:W-:Y:S01]  /*17d00*/  IMAD.X R80, R80, 0x1, R68.reuse, P4 ;  /* 0x0000000150507824 */ /* 0x108fe200020e0644 */
[----:B------:R0:W-:Y:S01]  /*17d10*/  STL [R1+0x244], R82 ;  /* 0x0002445201007387 */ /* 0x0001e20000100800 */
[----:B------:R-:W-:-:S03]  /*17d20*/  IMAD.X R77, R77, 0x1, R68, P3 ;  /* 0x000000014d4d7824 */ /* 0x000fc600018e0644 */
[----:B------:R-:W-:Y:S04]  /*17d30*/  STL [R1+0x254], R80 ;  /* 0x0002545001007387 */ /* 0x000fe80000100800 */
[----:B------:R1:W3:Y:S04]  /*17d40*/  @!P1 LDG.E.U16 R51, desc[UR20][R42.64] ;  /* 0x000000142a339981 */ /* 0x0002e8000c1e1500 */
[----:B0-----:R-:W4:Y:S04]  /*17d50*/  LDL.LU R82, [R1+0x264] ;  /* 0x0002640001527983 */ /* 0x001f280000300800 */
[----:B------:R-:W3:Y:S01]  /*17d60*/  LDL.LU R81, [R1+0x26c] ;  /* 0x00026c0001517983 */ /* 0x000ee20000300800 */
[----:B-1----:R-:W-:-:S03]  /*17d70*/  @!P1 IMAD.MOV.U32 R42, RZ, RZ, R76 ;  /* 0x000000ffff2a9224 */ /* 0x002fc600078e004c */
[----:B------:R0:W-:Y:S04]  /*17d80*/  STL [R1+0x25c], R77 ;  /* 0x00025c4d01007387 */ /* 0x0001e80000100800 */
[----:B------:R-:W3:Y:S01]  /*17d90*/  LDL.LU R76, [R1+0x294] ;  /* 0x00029400014c7983 */ /* 0x000ee20000300800 */
[----:B------:R-:W-:Y:S01]  /*17da0*/  PRMT R52, RZ, 0x7610, R52 ;  /* 0x00007610ff347816 */ /* 0x000fe20000000034 */
[----:B------:R-:W-:Y:S01]  /*17db0*/  @!P1 IMAD.MOV.U32 R43, RZ, RZ, R80 ;  /* 0x000000ffff2b9224 */ /* 0x000fe200078e0050 */
[-C--:B--2---:R-:W-:Y:S02]  /*17dc0*/  IADD3 R79, P5, PT, R79, R69.reuse, RZ ;  /* 0x000000454f4f7210 */ /* 0x084fe40007fbe0ff */
[-C--:B------:R-:W-:Y:S02]  /*17dd0*/  IADD3 R78, P4, PT, R78, R69.reuse, RZ ;  /* 0x000000454e4e7210 */ /* 0x080fe40007f9e0ff */
[----:B------:R1:W2:Y:S01]  /*17de0*/  @!P1 LDG.E.U16 R52, desc[UR20][R42.64] ;  /* 0x000000142a349981 */ /* 0x0002a2000c1e1500 */
[----:B------:R-:W-:-:S02]  /*17df0*/  IADD3 R74, P3, PT, R74, R69, RZ ;  /* 0x000000454a4a7210 */ /* 0x000fc40007f7e0ff */
[----:B------:R-:W-:Y:S01]  /*17e00*/  PRMT R53, RZ, 0x7610, R53 ;  /* 0x00007610ff357816 */ /* 0x000fe20000000035 */
[----:B-1----:R-:W-:Y:S02]  /*17e10*/  @!P1 IMAD.MOV.U32 R43, RZ, RZ, R77 ;  /* 0x000000ffff2b9224 */ /* 0x002fe400078e004d */
[----:B------:R-:W-:Y:S01]  /*17e20*/  @!P1 IMAD.MOV.U32 R42, RZ, RZ, R75 ;  /* 0x000000ffff2a9224 */ /* 0x000fe200078e004b */
[----:B0-----:R-:W2:Y:S04]  /*17e30*/  LDL.LU R77, [R1+0x2a0] ;  /* 0x0002a000014d7983 */ /* 0x001ea80000300800 */
[----:B------:R-:W2:Y:S04]  /*17e40*/  LDL.LU R75, [R1+0x278] ;  /* 0x00027800014b7983 */ /* 0x000ea80000300800 */
[----:B------:R-:W2:Y:S04]  /*17e50*/  LDL.LU R80, [R1+0x2a8] ;  /* 0x0002a80001507983 */ /* 0x000ea80000300800 */
[----:B------:R0:W-:Y:S04]  /*17e60*/  STL [R1+0x268], R79 ;  /* 0x0002684f01007387 */ /* 0x0001e80000100800 */
[----:B------:R-:W-:Y:S04]  /*17e70*/  STL [R1+0x298], R74 ;  /* 0x0002984a01007387 */ /* 0x000fe80000100800 */
[----:B------:R-:W-:Y:S01]  /*17e80*/  STL [R1+0x270], R78 ;  /* 0x0002704e01007387 */ /* 0x000fe20000100800 */
[----:B------:R-:W-:-:S03]  /*17e90*/  PRMT R54, RZ, 0x7610, R54 ;  /* 0x00007610ff367816 */ /* 0x000fc60000000036 */
[----:B------:R1:W2:Y:S02]  /*17ea0*/  @!P1 LDG.E.U16 R53, desc[UR20][R42.64] ;  /* 0x000000142a359981 */ /* 0x0002a4000c1e1500 */
[----:B-1----:R-:W-:Y:S02]  /*17eb0*/  @!P1 IMAD.MOV.U32 R42, RZ, RZ, R79 ;  /* 0x000000ffff2a9224 */ /* 0x002fe400078e004f */
[--C-:B----4-:R-:W-:Y:S02]  /*17ec0*/  IMAD.X R82, R82, 0x1, R68.reuse, P5 ;  /* 0x0000000152527824 */ /* 0x110fe400028e0644 */
[----:B---3--:R-:W-:-:S03]  /*17ed0*/  IMAD.X R81, R81, 0x1, R68, P4 ;  /* 0x0000000151517824 */ /* 0x008fc600020e0644 */
[----:B------:R1:W-:Y:S01]  /*17ee0*/  STL [R1+0x264], R82 ;  /* 0x0002645201007387 */ /* 0x0003e20000100800 */
[----:B------:R-:W-:-:S03]  /*17ef0*/  @!P1 IMAD.MOV.U32 R43, RZ, RZ, R82 ;  /* 0x000000ffff2b9224 */ /* 0x000fc600078e0052 */
[----:B------:R3:W-:Y:S01]  /*17f00*/  STL [R1+0x26c], R81 ;  /* 0x00026c5101007387 */ /* 0x0007e20000100800 */
[----:B------:R-:W-:-:S03]  /*17f10*/  IMAD.X R76, R76, 0x1, R68, P3 ;  /* 0x000000014c4c7824 */ /* 0x000fc600018e0644 */
[----:B0-----:R-:W4:Y:S04]  /*17f20*/  LDL.LU R79, [R1+0x29c] ;  /* 0x00029c00014f7983 */ /* 0x001f280000300800 */
[----:B------:R0:W-:Y:S04]  /*17f30*/  STL [R1+0x294], R76 ;  /* 0x0002944c01007387 */ /* 0x0001e80000100800 */
[----:B-1----:R-:W4:Y:S04]  /*17f40*/  LDL.LU R82, [R1+0x274] ;  /* 0x0002740001527983 */ /* 0x002f280000300800 */
[----:B------:R1:W4:Y:S02]  /*17f50*/  @!P1 LDG.E.U16 R54, desc[UR20][R42.64] ;  /* 0x000000142a369981 */ /* 0x000324000c1e1500 */
[----:B-1----:R-:W-:-:S02]  /*17f60*/  @!P1 IMAD.MOV.U32 R43, RZ, RZ, R81 ;  /* 0x000000ffff2b9224 */ /* 0x002fc400078e0051 */
[----:B---3--:R-:W3:Y:S01]  /*17f70*/  LDL.LU R81, [R1+0x2a4] ;  /* 0x0002a40001517983 */ /* 0x008ee20000300800 */
[----:B------:R-:W-:Y:S01]  /*17f80*/  PRMT R55, RZ, 0x7610, R55 ;  /* 0x00007610ff377816 */ /* 0x000fe20000000037 */
[----:B------:R-:W-:Y:S01]  /*17f90*/  @!P1 IMAD.MOV.U32 R42, RZ, RZ, R78 ;  /* 0x000000ffff2a9224 */ /* 0x000fe200078e004e */
[-C--:B--2---:R-:W-:Y:S01]  /*17fa0*/  IADD3 R77, P4, PT, R77, R69.reuse, RZ ;  /* 0x000000454d4d7210 */ /* 0x084fe20007f9e0ff */
[----:B------:R-:W2:Y:S01]  /*17fb0*/  LDL.LU R78, [R1+0x280] ;  /* 0x00028000014e7983 */ /* 0x000ea20000300800 */
[-C--:B------:R-:W-:Y:S02]  /*17fc0*/  IADD3 R75, P5, PT, R75, R69.reuse, RZ ;  /* 0x000000454b4b7210 */ /* 0x080fe40007fbe0ff */
[----:B------:R-:W-:Y:S01]  /*17fd0*/  IADD3 R80, P3, PT, R80, R69, RZ ;  /* 0x0000004550507210 */ /* 0x000fe20007f7e0ff */
[----:B------:R1:W2:Y:S01]  /*17fe0*/  @!P1 LDG.E.U16 R55, desc[UR20][R42.64] ;  /* 0x000000142a379981 */ /* 0x0002a2000c1e1500 */
[----:B------:R-:W-:Y:S02]  /*17ff0*/  PRMT R56, RZ, 0x7610, R56 ;  /* 0x00007610ff387816 */ /* 0x000fe40000000038 */
[----:B------:R-:W-:Y:S01]  /*18000*/  PRMT R58, RZ, 0x7610, R58 ;  /* 0x00007610ff3a7816 */ /* 0x000fe2000000003a */
[----:B-1----:R-:W-:-:S02]  /*18010*/  @!P1 IMAD.MOV.U32 R43, RZ, RZ, R76 ;  /* 0x000000ffff2b9224 */ /* 0x002fc400078e004c */
[----:B------:R-:W-:Y:S01]  /*18020*/  @!P1 IMAD.MOV.U32 R42, RZ, RZ, R74 ;  /* 0x000000ffff2a9224 */ /* 0x000fe200078e004a */
[----:B0-----:R-:W2:Y:S04]  /*18030*/  LDL.LU R76, [R1+0x2ac] ;  /* 0x0002ac00014c7983 */ /* 0x001ea80000300800 */
[----:B------:R-:W2:Y:S04]  /*18040*/  LDL.LU R74, [R1+0x2b0] ;  /* 0x0002b000014a7983 */ /* 0x000ea80000300800 */
[----:B------:R-:W-:Y:S04]  /*18050*/  STL [R1+0x2a0], R77 ;  /* 0x0002a04d01007387 */ /* 0x000fe80000100800 */
[----:B------:R-:W-:Y:S04]  /*18060*/  STL [R1+0x2a8], R80 ;  /* 0x0002a85001007387 */ /* 0x000fe80000100800 */
[----:B------:R-:W-:Y:S04]  /*18070*/  STL [R1+0x278], R75 ;  /* 0x0002784b01007387 */ /* 0x000fe80000100800 */
[----:B------:R0:W2:Y:S02]  /*18080*/  @!P1 LDG.E.U16 R56, desc[UR20][R42.64] ;  /* 0x000000142a389981 */ /* 0x0000a4000c1e1500 */
[----:B0-----:R-:W-:-:S02]  /*18090*/  @!P1 IMAD.MOV.U32 R42, RZ, RZ, R77 ;  /* 0x000000ffff2a9224 */ /* 0x001fc400078e004d */
[--C-:B----4-:R-:W-:Y:S02]  /*180a0*/  IMAD.X R79, R79, 0x1, R68.reuse, P4 ;  /* 0x000000014f4f7824 */ /* 0x110fe400020e0644 */
[----:B------:R-:W-:-:S03]  /*180b0*/  IMAD.X R82, R82, 0x1, R68, P5 ;  /* 0x0000000152527824 */ /* 0x000fc600028e0644 */
[----:B------:R0:W-:Y:S01]  /*180c0*/  STL [R1+0x29c], R79 ;  /* 0x00029c4f01007387 */ /* 0x0001e20000100800 */
[----:B------:R-:W-:-:S03]  /*180d0*/  @!P1 IMAD.MOV.U32 R43, RZ, RZ, R79 ;  /* 0x000000ffff2b9224 */ /* 0x000fc600078e004f */
[----:B------:R1:W-:Y:S04]  /*180e0*/  STL [R1+0x274], R82 ;  /* 0x0002745201007387 */ /* 0x0003e80000100800 */
[----:B------:R4:W2:Y:S04]  /*180f0*/  @!P1 LDG.E.U16 R58, desc[UR20][R42.64] ;  /* 0x000000142a3a9981 */ /* 0x0008a8000c1e1500 */
[----:B0-----:R-:W2:Y:S01]  /*18100*/  LDL.LU R79, [R1+0x27c] ;  /* 0x00027c00014f7983 */ /* 0x001ea20000300800 */
[----:B---3--:R-:W-:-:S03]  /*18110*/  IMAD.X R81, R81, 0x1, R68, P3 ;  /* 0x0000000151517824 */ /* 0x008fc600018e0644 */
[----:B------:R-:W3:Y:S01]  /*18120*/  LDL.LU R77, [R1+0x114] ;  /* 0x00011400014d7983 */ /* 0x000ee20000300800 */
[----:B----4-:R-:W-:-:S03]  /*18130*/  @!P1 IMAD.MOV.U32 R42, RZ, RZ, R75 ;  /* 0x000000ffff2a9224 */ /* 0x010fc600078e004b */
[----:B------:R0:W-:Y:S04]  /*18140*/  STL [R1+0x2a4], R81 ;  /* 0x0002a45101007387 */ /* 0x0001e80000100800 */
[----:B------:R-:W4:Y:S01]  /*18150*/  LDL.LU R75, [R1+0x11c] ;  /* 0x00011c00014b7983 */ /* 0x000f220000300800 */
[----:B------:R-:W-:Y:S01]  /*18160*/  PRMT R57, RZ, 0x7610, R57 ;  /* 0x00007610ff397816 */ /* 0x000fe20000000039 */
[----:B------:R-:W-:Y:S01]  /*18170*/  @!P1 IMAD.MOV.U32 R43, RZ, RZ, R82 ;  /* 0x000000ffff2b9224 */ /* 0x000fe200078e0052 */
[-C--:B--2---:R-:W-:Y:S01]  /*18180*/  IADD3 R78, P5, PT, R78, R69.reuse, RZ ;  /* 0x000000454e4e7210 */ /* 0x084fe20007fbe0ff */
[----:B------:R-:W2:Y:S04]  /*18190*/  LDL.LU R84, [R1+0x288] ;  /* 0x0002880001547983 */ /* 0x000ea80000300800 */
[----:B------:R0:W2:Y:S01]  /*181a0*/  @!P1 LDG.E.U16 R57, desc[UR20][R42.64] ;  /* 0x000000142a399981 */ /* 0x0000a2000c1e1500 */
[----:B------:R-:W-:-:S03]  /*181b0*/  IADD3 R76, P4, PT, R76, R69, RZ ;  /* 0x000000454c4c7210 */ /* 0x000fc60007f9e0ff */
[----:B-1----:R-:W2:Y:S01]  /*181c0*/  LDL.LU R82, [R1+0x2b4] ;  /* 0x0002b40001527983 */ /* 0x002ea20000300800 */
[----:B------:R-:W-:Y:S01]  /*181d0*/  IADD3 R74, P3, PT, R74, R69, RZ ;  /* 0x000000454a4a7210 */ /* 0x000fe20007f7e0ff */
[----:B0-----:R-:W-:Y:S02]  /*181e0*/  @!P1 IMAD.MOV.U32 R42, RZ, RZ, R80 ;  /* 0x000000ffff2a9224 */ /* 0x001fe400078e0050 */
[----:B------:R-:W2:Y:S04]  /*181f0*/  LDL.LU R80, [R1+0x2b8] ;  /* 0x0002b80001507983 */ /* 0x000ea80000300800 */
[----:B------:R-:W-:Y:S04]  /*18200*/  STL [R1+0x280], R78 ;  /* 0x0002804e01007387 */ /* 0x000fe80000100800 */
[----:B------:R-:W-:Y:S04]  /*18210*/  STL [R1+0x2b0], R74 ;  /* 0x0002b04a01007387 */ /* 0x000fe80000100800 */
[----:B------:R-:W-:Y:S01]  /*18220*/  STL [R1+0x2ac], R76 ;  /* 0x0002ac4c01007387 */ /* 0x000fe20000100800 */
[----:B------:R-:W-:Y:S01]  /*18230*/  PRMT R59, RZ, 0x7610, R59 ;  /* 0x00007610ff3b7816 */ /* 0x000fe2000000003b */
[----:B------:R-:W-:Y:S01]  /*18240*/  @!P1 IMAD.MOV.U32 R43, RZ, RZ, R81 ;  /* 0x000000ffff2b9224 */ /* 0x000fe200078e0051 */
[----:B------:R-:W-:-:S04]  /*18250*/  PRMT R60, RZ, 0x7610, R60 ;  /* 0x00007610ff3c7816 */ /* 0x000fc8000000003c */
[----:B------:R0:W2:Y:S01]  /*18260*/  @!P1 LDG.E.U16 R59, desc[UR20][R42.64] ;  /* 0x000000142a3b9981 */ /* 0x0000a2000c1e1500 */
[----:B------:R-:W-:Y:S01]  /*18270*/  PRMT R61, RZ, 0x7610, R61 ;  /* 0x00007610ff3d7816 */ /* 0x000fe2000000003d */
[----:B0-----:R-:W-:Y:S02]  /*18280*/  @!P1 IMAD.MOV.U32 R42, RZ, RZ, R78 ;  /* 0x000000ffff2a9224 */ /* 0x001fe400078e004e */
[--C-:B------:R-:W-:Y:S02]  /*18290*/  IMAD.X R79, R79, 0x1, R68.reuse, P5 ;  /* 0x000000014f4f7824 */ /* 0x100fe400028e0644 */
[----:B---3--:R-:W-:-:S03]  /*182a0*/  IMAD.X R77, R77, 0x1, R68, P4 ;  /* 0x000000014d4d7824 */ /* 0x008fc600020e0644 */
[----:B------:R0:W-:Y:S04]  /*182b0*/  STL [R1+0x27c], R79 ;  /* 0x00027c4f01007387 */ /* 0x0001e80000100800 */
[----:B------:R1:W-:Y:S01]  /*182c0*/  STL [R1+0x114], R77 ;  /* 0x0001144d01007387 */ /* 0x0003e20000100800 */
[----:B----4-:R-:W-:-:S03]  /*182d0*/  IMAD.X R75, R75, 0x1, R68, P3 ;  /* 0x000000014b4b7824 */ /* 0x010fc600018e0644 */
[----:B------:R-:W3:Y:S04]  /*182e0*/  LDL.LU R85, [R1+0x284] ;  /* 0x0002840001557983 */ /* 0x000ee80000300800 */
[----:B------:R4:W-:Y:S04]  /*182f0*/  STL [R1+0x11c], R75 ;  /* 0x00011c4b01007387 */ /* 0x0009e80000100800 */
[----:B------:R-:W3:Y:S01]  /*18300*/  LDL.LU R83, [R1+0x120] ;  /* 0x0001200001537983 */ /* 0x000ee20000300800 */
[----:B------:R-:W-:-:S03]  /*18310*/  @!P1 IMAD.MOV.U32 R43, RZ, RZ, R79 ;  /* 0x000000ffff2b9224 */ /* 0x000fc600078e004f */
[----:B------:R-:W3:Y:S04]  /*18320*/  LDL.LU R81, [R1+0x124] ;  /* 0x0001240001517983 */ /* 0x000ee80000300800 */
[----:B0-----:R-:W3:Y:S04]  /*18330*/  LDL.LU R79, [R1+0x24c] ;  /* 0x00024c00014f7983 */ /* 0x001ee80000300800 */
[----:B------:R-:W3:Y:S04]  /*18340*/  LDL.LU R78, [R1+0x250] ;  /* 0x00025000014e7983 */ /* 0x000ee80000300800 */
[----:B------:R0:W3:Y:S02]  /*18350*/  @!P1 LDG.E.U16 R60, desc[UR20][R42.64] ;  /* 0x000000142a3c9981 */ /* 0x0000e4000c1e1500 */
[----:B0-----:R-:W-:-:S02]  /*18360*/  @!P1 IMAD.MOV.U32 R42, RZ, RZ, R76 ;  /* 0x000000ffff2a9224 */ /* 0x001fc400078e004c */
[----:B------:R-:W-:Y:S02]  /*18370*/  @!P1 IMAD.MOV.U32 R43, RZ, RZ, R77 ;  /* 0x000000ffff2b9224 */ /* 0x000fe400078e004d */
[----:B-1----:R-:W3:Y:S04]  /*18380*/  LDL.LU R77, [R1+0x28c] ;  /* 0x00028c00014d7983 */ /* 0x002ee80000300800 */
[----:B------:R-:W3:Y:S04]  /*18390*/  LDL.LU R76, [R1+0x290] ;  /* 0x00029000014c7983 */ /* 0x000ee80000300800 */
[----:B------:R0:W3:Y:S02]  /*183a0*/  @!P1 LDG.E.U16 R61, desc[UR20][R42.64] ;  /* 0x000000142a3d9981 */ /* 0x0000e4000c1e1500 */
[----:B0-----:R-:W-:-:S02]  /*183b0*/  @!P1 IMAD.MOV.U32 R43, RZ, RZ, R75 ;  /* 0x000000ffff2b9224 */ /* 0x001fc400078e004b */
[----:B------:R-:W-:Y:S01]  /*183c0*/  @!P1 IMAD.MOV.U32 R42, RZ, RZ, R74 ;  /* 0x000000ffff2a9224 */ /* 0x000fe200078e004a */
[----:B----4-:R-:W4:Y:S04]  /*183d0*/  LDL.LU R75, [R1+0x118] ;  /* 0x00011800014b7983 */ /* 0x010f280000300800 */
[----:B------:R-:W4:Y:S01]  /*183e0*/  LDL.LU R74, [R1+0x128] ;  /* 0x00012800014a7983 */ /* 0x000f220000300800 */
[-C--:B--2---:R-:W-:Y:S02]  /*183f0*/  IADD3 R84, P5, PT, R84, R69.reuse, RZ ;  /* 0x0000004554547210 */ /* 0x084fe40007fbe0ff */
[----:B------:R-:W-:Y:S02]  /*18400*/  PRMT R62, RZ, 0x7610, R62 ;  /* 0x00007610ff3e7816 */ /* 0x000fe4000000003e */
[----:B------:R-:W-:-:S02]  /*18410*/  IADD3 R82, P4, PT, R82, R69, RZ ;  /* 0x0000004552527210 */ /* 0x000fc40007f9e0ff */
[----:B------:R-:W-:Y:S02]  /*18420*/  PRMT R63, RZ, 0x7610, R63 ;  /* 0x00007610ff3f7816 */ /* 0x000fe4000000003f */
[----:B------:R0:W2:Y:S01]  /*18430*/  @!P1 LDG.E.U16 R62, desc[UR20][R42.64] ;  /* 0x000000142a3e9981 */ /* 0x0000a2000c1e1500 */
[----:B------:R-:W-:Y:S02]  /*18440*/  IADD3 R80, P3, PT, R80, R69, RZ ;  /* 0x0000004550507210 */ /* 0x000fe40007f7e0ff */
[----:B------:R-:W-:Y:S01]  /*18450*/  PRMT R64, RZ, 0x7610, R64 ;  /* 0x00007610ff407816 */ /* 0x000fe20000000040 */
[----:B0-----:R-:W-:Y:S01]  /*18460*/  @!P1 IMAD.MOV.U32 R42, RZ, RZ, R84 ;  /* 0x000000ffff2a9224 */ /* 0x001fe200078e0054 */
[----:B------:R-:W-:Y:S02]  /*18470*/  PRMT R65, RZ, 0x7610, R65 ;  /* 0x00007610ff417816 */ /* 0x000fe40000000041 */
[----:B------:R-:W-:Y:S02]  /*18480*/  PRMT R66, RZ, 0x7610, R66 ;  /* 0x00007610ff427816 */ /* 0x000fe40000000042 */
[----:B------:R-:W-:-:S02]  /*18490*/  PRMT R67, RZ, 0x7610, R67 ;  /* 0x00007610ff437816 */ /* 0x000fc40000000043 */
[----:B------:R-:W-:Y:S01]  /*184a0*/  PRMT R73, RZ, 0x7610, R73 ;  /* 0x00007610ff497816 */ /* 0x000fe20000000049 */
[----:B---3--:R-:W-:-:S04]  /*184b0*/  IMAD.X R85, R85, 0x1, R68, P5 ;  /* 0x0000000155557824 */ /* 0x008fc800028e0644 */
[----:B------:R-:W-:Y:S02]  /*184c0*/  @!P1 IMAD.MOV.U32 R43, RZ, RZ, R85 ;  /* 0x000000ffff2b9224 */ /* 0x000fe400078e0055 */
[----:B------:R-:W-:-:S03]  /*184d0*/  IMAD.X R83, R83, 0x1, R68, P4 ;  /* 0x0000000153537824 */ /* 0x000fc600020e0644 */
[----:B------:R0:W3:Y:S01]  /*184e0*/  @!P1 LDG.E.U16 R63, desc[UR20][R42.64] ;  /* 0x000000142a3f9981 */ /* 0x0000e2000c1e1500 */
[----:B------:R-:W-:Y:S02]  /*184f0*/  IMAD.X R81, R81, 0x1, R68, P3 ;  /* 0x0000000151517824 */ /* 0x000fe400018e0644 */
[----:B0-----:R-:W-:Y:S02]  /*18500*/  @!P1 IMAD.MOV.U32 R42, RZ, RZ, R82 ;  /* 0x000000ffff2a9224 */ /* 0x001fe400078e0052 */
[----:B------:R-:W-:Y:S01]  /*18510*/  @!P1 IMAD.MOV.U32 R43, RZ, RZ, R83 ;  /* 0x000000ffff2b9224 */ /* 0x000fe200078e0053 */
[----:B------:R-:W-:-:S04]  /*18520*/  IADD3 R78, P5, PT, R78, R69, RZ ;  /* 0x000000454e4e7210 */ /* 0x000fc80007fbe0ff */
        /* <DEDUP_REMOVED lines=8> */
[----:B------:R-:W-:-:S05]  /*185b0*/  @!P1 IMAD.MOV.U32 R43, RZ, RZ, R79 ;  /* 0x000000ffff2b9224 */ /* 0x000fca00078e004f */
[----:B------:R0:W3:Y:S01]  /*185c0*/  @!P1 LDG.E.U16 R66, desc[UR20][R42.64] ;  /* 0x000000142a429981 */ /* 0x0000e2000c1e1500 */
[----:B----4-:R-:W-:-:S05]  /*185d0*/  IADD3 R74, P3, PT, R74, R69, RZ ;  /* 0x000000454a4a7210 */ /* 0x010fca0007f7e0ff */
[----:B------:R-:W-:Y:S02]  /*185e0*/  IMAD.X R75, R75, 0x1, R68, P3 ;  /* 0x000000014b4b7824 */ /* 0x000fe400018e0644 */
[----:B0-----:R-:W-:Y:S02]  /*185f0*/  @!P1 IMAD.MOV.U32 R42, RZ, RZ, R76 ;  /* 0x000000ffff2a9224 */ /* 0x001fe400078e004c */
[----:B------:R-:W-:-:S05]  /*18600*/  @!P1 IMAD.MOV.U32 R43, RZ, RZ, R77 ;  /* 0x000000ffff2b9224 */ /* 0x000fca00078e004d */
[----:B------:R0:W4:Y:S02]  /*18610*/  @!P1 LDG.E.U16 R67, desc[UR20][R42.64] ;  /* 0x000000142a439981 */ /* 0x000124000c1e1500 */
[----:B0-----:R-:W-:Y:S02]  /*18620*/  @!P1 IMAD.MOV.U32 R42, RZ, RZ, R74 ;  /* 0x000000ffff2a9224 */ /* 0x001fe400078e004a */
[----:B------:R-:W-:-:S05]  /*18630*/  @!P1 IMAD.MOV.U32 R43, RZ, RZ, R75 ;  /* 0x000000ffff2b9224 */ /* 0x000fca00078e004b */
[----:B------:R-:W4:Y:S01]  /*18640*/  @!P1 LDG.E.U16 R73, desc[UR20][R42.64] ;  /* 0x000000142a499981 */ /* 0x000f22000c1e1500 */
[----:B------:R-:W-:Y:S06]  /*18650*/  BAR.SYNC.DEFER_BLOCKING 0x0 ;  /* 0x0000000000007b1d */ /* 0x000fec0000010000 */
        /* <DEDUP_REMOVED lines=8> */
[----:B------:R-:W-:Y:S01]  /*186e0*/  STL [R1+0x290], R76 ;  /* 0x0002904c01007387 */ /* 0x000fe20000100800 */
[----:B0-----:R-:W-:-:S03]  /*186f0*/  LOP3.LUT R74, R3, 0x10, RZ, 0x3c, !PT ;  /* 0x00000010034a7812 */ /* 0x001fc600078e3cff */
[----:B------:R-:W-:Y:S04]  /*18700*/  STS.U16 [R3+UR9+0x4000], R72 ;  /* 0x0040004803007988 */ /* 0x000fe80008000409 */
[----:B------:R-:W-:Y:S04]  /*18710*/  STS.U16 [R3+UR9+0x4400], R7 ;  /* 0x0044000703007988 */ /* 0x000fe80008000409 */
[----:B------:R-:W-:Y:S04]  /*18720*/  STS.U16 [R3+UR9+0x4800], R15 ;  /* 0x0048000f03007988 */ /* 0x000fe80008000409 */
[----:B------:R-:W-:Y:S04]  /*18730*/  STS.U16 [R3+UR9+0x4c00], R23 ;  /* 0x004c001703007988 */ /* 0x000fe80008000409 */
[----:B------:R-:W-:Y:S04]  /*18740*/  STS.U16 [R3+UR9+0x5000], R31 ;  /* 0x0050001f03007988 */ /* 0x000fe80008000409 */
[----:B------:R-:W-:Y:S04]  /*18750*/  STS.U16 [R3+UR9+0x5400], R39 ;  /* 0x0054002703007988 */ /* 0x000fe80008000409 */
[----:B------:R-:W-:Y:S04]  /*18760*/  STS.U16 [R3+UR9+0x5800], R52 ;  /* 0x0058003403007988 */ /* 0x000fe80008000409 */
[----:B------:R-:W-:Y:S04]  /*18770*/  STS.U16 [R3+UR9+0x5c00], R56 ;  /* 0x005c003803007988 */ /* 0x000fe80008000409 */
[----:B------:R-:W-:Y:S04]  /*18780*/  STL [R1+0x24c], R79 ;  /* 0x00024c4f01007387 */ /* 0x000fe80000100800 */
[----:B------:R-:W-:Y:S04]  /*18790*/  STS.U16 [R74+UR9+0x4080], R50 ;  /* 0x004080324a007988 */ /* 0x000fe80008000409 */
[----:B------:R-:W-:Y:S04]  /*187a0*/  STL [R1+0x28c], R77 ;  /* 0x00028c4d01007387 */ /* 0x000fe80000100800 */
[----:B------:R-:W-:Y:S04]  /*187b0*/  STS.U16 [R74+UR9+0x4480], R8 ;  /* 0x004480084a007988 */ /* 0x000fe80008000409 */
[----:B------:R0:W-:Y:S04]  /*187c0*/  STL [R1+0x118], R75 ;  /* 0x0001184b01007387 */ /* 0x0001e80000100800 */
[----:B------:R-:W-:Y:S04]  /*187d0*/  STS.U16 [R74+UR9+0x4880], R16 ;  /* 0x004880104a007988 */ /* 0x000fe80008000409 */
[----:B------:R-:W-:Y:S01]  /*187e0*/  STS.U16 [R74+UR9+0x4c80], R24 ;  /* 0x004c80184a007988 */ /* 0x000fe20008000409 */
[----:B0-----:R-:W-:-:S03]  /*187f0*/  LOP3.LUT R75, R3, 0x20, RZ, 0x3c, !PT ;  /* 0x00000020034b7812 */ /* 0x001fc600078e3cff */
[----:B------:R-:W-:Y:S04]  /*18800*/  STS.U16 [R74+UR9+0x5080], R32 ;  /* 0x005080204a007988 */ /* 0x000fe80008000409 */
[----:B------:R-:W-:Y:S04]  /*18810*/  STS.U16 [R74+UR9+0x5480], R40 ;  /* 0x005480284a007988 */ /* 0x000fe80008000409 */
[----:B------:R-:W-:Y:S04]  /*18820*/  STS.U16 [R74+UR9+0x5880], R53 ;  /* 0x005880354a007988 */ /* 0x000fe80008000409 */
[----:B------:R0:W-:Y:S04]  /*18830*/  STS.U16 [R74+UR9+0x5c80], R58 ;  /* 0x005c803a4a007988 */ /* 0x0001e80008000409 */
[----:B------:R-:W-:Y:S04]  /*18840*/  STS.U16 [R75+UR9+0x4100], R46 ;  /* 0x0041002e4b007988 */ /* 0x000fe80008000409 */
[----:B------:R-:W-:Y:S01]  /*18850*/  STS.U16 [R75+UR9+0x4500], R9 ;  /* 0x004500094b007988 */ /* 0x000fe20008000409 */
[----:B0-----:R-:W-:-:S03]  /*18860*/  LOP3.LUT R74, R3, 0x30, RZ, 0x3c, !PT ;  /* 0x00000030034a7812 */ /* 0x001fc600078e3cff */
[----:B------:R-:W-:Y:S04]  /*18870*/  STS.U16 [R75+UR9+0x4900], R17 ;  /* 0x004900114b007988 */ /* 0x000fe80008000409 */
[----:B------:R-:W-:Y:S04]  /*18880*/  STS.U16 [R75+UR9+0x4d00], R25 ;  /* 0x004d00194b007988 */ /* 0x000fe80008000409 */
        /* <DEDUP_REMOVED lines=13> */
[----:B------:R1:W-:Y:S04]  /*18960*/  STS.U16 [R75+UR9+0x4200], R44 ;  /* 0x0042002c4b007988 */ /* 0x0003e80008000409 */
[----:B------:R1:W-:Y:S01]  /*18970*/  STS.U16 [R75+UR9+0x4600], R11 ;  /* 0x0046000b4b007988 */ /* 0x0003e20008000409 */
[----:B0-----:R-:W-:-:S03]  /*18980*/  LOP3.LUT R74, R3, 0x50, RZ, 0x3c, !PT ;  /* 0x00000050034a7812 */ /* 0x001fc600078e3cff */
[----:B------:R1:W-:Y:S04]  /*18990*/  STS.U16 [R75+UR9+0x4a00], R19 ;  /* 0x004a00134b007988 */ /* 0x0003e80008000409 */
[----:B------:R1:W-:Y:S04]  /*189a0*/  STS.U16 [R75+UR9+0x4e00], R27 ;  /* 0x004e001b4b007988 */ /* 0x0003e80008000409 */
[----:B------:R1:W-:Y:S04]  /*189b0*/  STS.U16 [R75+UR9+0x5200], R35 ;  /* 0x005200234b007988 */ /* 0x0003e80008000409 */
[----:B------:R1:W-:Y:S04]  /*189c0*/  STS.U16 [R75+UR9+0x5600], R48 ;  /* 0x005600304b007988 */ /* 0x0003e80008000409 */
[----:B------:R1:W-:Y:S04]  /*189d0*/  STS.U16 [R75+UR9+0x5a00], R57 ;  /* 0x005a00394b007988 */ /* 0x0003e80008000409 */
[----:B--2---:R1:W-:Y:S01]  /*189e0*/  STS.U16 [R75+UR9+0x5e00], R62 ;  /* 0x005e003e4b007988 */ /* 0x0043e20008000409 */
[----:B------:R-:W-:-:S03]  /*189f0*/  LOP3.LUT R8, R3, 0x60, RZ, 0x3c, !PT ;  /* 0x0000006003087812 */ /* 0x000fc600078e3cff */
[----:B------:R1:W-:Y:S04]  /*18a00*/  STS.U16 [R74+UR9+0x4280], R4 ;  /* 0x004280044a007988 */ /* 0x0003e80008000409 */
[----:B------:R1:W-:Y:S04]  /*18a10*/  STS.U16 [R74+UR9+0x4680], R12 ;  /* 0x0046800c4a007988 */ /* 0x0003e80008000409 */
[----:B------:R1:W-:Y:S04]  /*18a20*/  STS.U16 [R74+UR9+0x4a80], R20 ;  /* 0x004a80144a007988 */ /* 0x0003e80008000409 */
[----:B------:R1:W-:Y:S04]  /*18a30*/  STS.U16 [R74+UR9+0x4e80], R28 ;  /* 0x004e801c4a007988 */ /* 0x0003e80008000409 */
[----:B------:R1:W-:Y:S04]  /*18a40*/  STS.U16 [R74+UR9+0x5280], R36 ;  /* 0x005280244a007988 */ /* 0x0003e80008000409 */
[----:B------:R1:W-:Y:S04]  /*18a50*/  STS.U16 [R74+UR9+0x5680], R49 ;  /* 0x005680314a007988 */ /* 0x0003e80008000409 */
[----:B------:R1:W-:Y:S04]  /*18a60*/  STS.U16 [R74+UR9+0x5a80], R60 ;  /* 0x005a803c4a007988 */ /* 0x0003e80008000409 */
[----:B---3--:R1:W-:Y:S01]  /*18a70*/  STS.U16 [R74+UR9+0x5e80], R64 ;  /* 0x005e80404a007988 */ /* 0x0083e20008000409 */
        /* <DEDUP_REMOVED lines=15> */
[----:B----4-:R1:W-:Y:S04]  /*18b70*/  STS.U16 [R7+UR9+0x5b80], R67 ;  /* 0x005b804307007988 */ /* 0x0103e80008000409 */
[----:B------:R1:W-:Y:S01]  /*18b80*/  STS.U16 [R7+UR9+0x5f80], R73 ;  /* 0x005f804907007988 */ /* 0x0003e20008000409 */
[----:B------:R0:W-:Y:S06]  /*18b90*/  MEMBAR.ALL.CTA ;  /* 0x0000000000007992 */ /* 0x0001ec0000008000 */
[----:B0-----:R-:W0:Y:S01]  /*18ba0*/  FENCE.VIEW.ASYNC.S ;  /* 0x00000000000073c6 */ /* 0x001e220000000000 */
[----:B------:R-:W-:-:S04]  /*18bb0*/  ULEA UR6, UR18, UR9, 0x3 ;  /* 0x0000000912067291 */ /* 0x000fc8000f8e18ff */
[----:B------:R-:W-:Y:S01]  /*18bc0*/  UIADD3 UR6, UPT, UPT, UR6, 0x8000, URZ ;  /* 0x0000800006067890 */ /* 0x000fe2000fffe0ff */
[----:B0-----:R-:W-:Y:S06]  /*18bd0*/  BAR.SYNC.DEFER_BLOCKING 0x0 ;  /* 0x0000000000007b1d */ /* 0x001fec0000010000 */
[----:B-1----:R-:W-:Y:S05]  /*18be0*/  @P0 BRA `(.L_x_10) ;  /* 0x0000000000900947 */ /* 0x002fea0003800000 */
[----:B------:R-:W-:Y:S02]  /*18bf0*/  UIADD3 UR19, UPT, UPT, UR8, 0x48, URZ ;  /* 0x0000004808137890 */ /* 0x000fe4000fffe0ff */
[----:B------:R-:W-:Y:S02]  /*18c00*/  UIADD3 UR36, UPT, UPT, UR8, 0x50, URZ ;  /* 0x0000005008247890 */ /* 0x000fe4000fffe0ff */
[----:B------:R-:W-:Y:S02]  /*18c10*/  UIADD3 UR37, UPT, UPT, UR8, 0x58, URZ ;  /* 0x0000005808257890 */ /* 0x000fe4000fffe0ff */
[----:B------:R-:W-:Y:S02]  /*18c20*/  UIADD3 UR42, UPT, UPT, UR8, 0x60, URZ ;  /* 0x00000060082a7890 */ /* 0x000fe4000fffe0ff */
[----:B------:R-:W-:Y:S02]  /*18c30*/  UIADD3 UR43, UPT, UPT, UR8, 0x68, URZ ;  /* 0x00000068082b7890 */ /* 0x000fe4000fffe0ff */
[----:B------:R-:W-:Y:S01]  /*18c40*/  UIADD3 UR48, UPT, UPT, UR8, 0x70, URZ ;  /* 0x0000007008307890 */ /* 0x000fe2000fffe0ff */
[----:B------:R-:W-:Y:S01]  /*18c50*/  UMOV UR16, 0x0 ;  /* 0x0000000000107882 */ /* 0x000fe20000000000 */
[----:B------:R-:W-:Y:S01]  /*18c60*/  UMOV UR17, 0x8100490 ;  /* 0x0810049000117882 */ /* 0x000fe20000000000 */
[----:B------:R-:W-:Y:S01]  /*18c70*/  UMOV UR13, 0x40004040 ;  /* 0x40004040000d7882 */ /* 0x000fe20000000000 */
[----:B------:R-:W-:-:S02]  /*18c80*/  UIADD3 UR49, UPT, UPT, UR8, 0x78, URZ ;  /* 0x0000007808317890 */ /* 0x000fc4000fffe0ff */
[----:B------:R0:W-:Y:S01]  /*18c90*/  UTCHMMA tmem[UR11], gdesc[UR12], tmem[UR8], tmem[UR16], idesc[UR17], UPT ;  /* 0x00ff100c0b0079ea */ /* 0x0001e2000b800008 */
[----:B------:R-:W-:Y:S01]  /*18ca0*/  UMOV UR34, 0x0 ;  /* 0x0000000000227882 */ /* 0x000fe20000000000 */
[----:B------:R-:W-:Y:S01]  /*18cb0*/  UMOV UR35, 0x8100490 ;  /* 0x0810049000237882 */ /* 0x000fe20000000000 */
[----:B------:R-:W-:Y:S01]  /*18cc0*/  UMOV UR38, 0x0 ;  /* 0x0000000000267882 */ /* 0x000fe20000000000 */
[----:B------:R-:W-:Y:S01]  /*18cd0*/  UMOV UR39, 0x8100490 ;  /* 0x0810049000277882 */ /* 0x000fe20000000000 */
        /* <DEDUP_REMOVED lines=21> */
.L_x_10:
[----:B------:R-:W2:Y:S04]  /*18e30*/  LDL R5, [R1+0x6b4] ;  /* 0x0006b40001057983 */ /* 0x000ea80000100800 */
[----:B------:R-:W2:Y:S01]  /*18e40*/  LDL R4, [R1+0xb4] ;  /* 0x0000b40001047983 */ /* 0x000ea20000100800 */
[----:B------:R-:W-:-:S04]  /*18e50*/  UIADD3 UR18, UPT, UPT, UR18, 0x1, URZ ;  /* 0x0000000112127890 */ /* 0x000fc8000fffe0ff */
[----:B------:R-:W-:-:S04]  /*18e60*/  UISETP.GT.AND UP1, UPT, UR18, 0x1, UPT ;  /* 0x000000011200788c */ /* 0x000fc8000bf24270 */
[----:B0-----:R-:W-:Y:S02]  /*18e70*/  USEL UR4, URZ, 0x1, !UP1 ;  /* 0x00000001ff047887 */ /* 0x001fe4000c800000 */
[----:B------:R-:W-:Y:S02]  /*18e80*/  USEL UR18, UR18, URZ, !UP1 ;  /* 0x000000ff12127287 */ /* 0x000fe4000c800000 */
[----:B------:R-:W-:-:S03]  /*18e90*/  ULOP3.LUT UR7, UR5, UR4, URZ, 0x3c, !UPT ;  /* 0x0000000405077292 */ /* 0x000fc6000f8e3cff */
[----:B------:R-:W-:-:S04]  /*18ea0*/  UMOV UR4, UR5 ;  /* 0x0000000500047c82 */ /* 0x000fc80008000000 */
[----:B------:R-:W-:Y:S01]  /*18eb0*/  UMOV UR5, UR7 ;  /* 0x0000000700057c82 */ /* 0x000fe20008000000 */
[----:B--2---:R-:W-:-:S13]  /*18ec0*/  ISETP.NE.U32.AND P1, PT, R4, R5, PT ;  /* 0x000000050400720c */ /* 0x004fda0003f25070 */
[----:B------:R-:W-:Y:S05]  /*18ed0*/  @P1 BRA `(.L_x_11) ;  /* 0xffffff6000581947 */ /* 0x000fea000383ffff */
.L_x_8:
[----:B------:R-:W2:Y:S01]  /*18ee0*/  LDL.LU R8, [R1+0x6d4] ;  /* 0x0006d40001087983 */ /* 0x000ea20000300800 */
[----:B------:R-:W0:Y:S01]  /*18ef0*/  LDC R9, c[0x0][0x3a0] ;  /* 0x0000e800ff097b82 */ /* 0x000e220000000800 */
[----:B------:R-:W2:Y:S02]  /*18f00*/  LDCU UR5, c[0x0][0x3b4] ;  /* 0x00007680ff0577ac */ /* 0x000ea40008000800 */
[----:B------:R-:W3:Y:S01]  /*18f10*/  LDL R7, [R1+0xb8] ;  /* 0x0000b80001077983 */ /* 0x000ee20000100800 */
[----:B------:R-:W3:Y:S03]  /*18f20*/  LDCU UR7, c[0x0][0x3b8] ;  /* 0x00007700ff0777ac */ /* 0x000ee60008000800 */
[----:B------:R-:W4:Y:S01]  /*18f30*/  LDL.LU R6, [R1+0x6e0] ;  /* 0x0006e00001067983 */ /* 0x000f220000300800 */
[----:B------:R-:W1:Y:S03]  /*18f40*/  LDCU.128 UR12, c[0x0][0x390] ;  /* 0x00007200ff0c77ac */ /* 0x000e660008000c00 */
[----:B------:R-:W4:Y:S04]  /*18f50*/  LDL.LU R5, [R1+0x6dc] ;  /* 0x0006dc0001057983 */ /* 0x000f280000300800 */
[----:B------:R-:W4:Y:S01]  /*18f60*/  LDL.LU R4, [R1+0x6d8] ;  /* 0x0006d80001047983 */ /* 0x000f220000300800 */
[----:B0-----:R-:W-:-:S05]  /*18f70*/  VIADD R9, R9, 0x7f ;  /* 0x0000007f09097836 */ /* 0x001fca0000000000 */
[----:B------:R-:W-:Y:S01]  /*18f80*/  ISETP.GE.AND P5, PT, R9, 0x80, PT ;  /* 0x000000800900780c */ /* 0x000fe20003fa6270 */
[C---:B--2--5:R-:W-:Y:S01]  /*18f90*/  IMAD R0, R8.reuse, UR5, RZ ;  /* 0x0000000508007c24 */ /* 0x064fe2000f8e02ff */
[----:B-1----:R-:W-:Y:S01]  /*18fa0*/  ISETP.GE.AND P0, PT, R8, UR14, PT ;  /* 0x0000000e08007c0c */ /* 0x002fe2000bf06270 */
[----:B---3--:R-:W-:-:S03]  /*18fb0*/  IMAD R3, R7, UR7, RZ ;  /* 0x0000000707037c24 */ /* 0x008fc6000f8e02ff */
[----:B------:R-:W-:Y:S01]  /*18fc0*/  LEA R84, P1, R0, UR12, 0x1 ;  /* 0x0000000c00547c11 */ /* 0x000fe2000f8208ff */
[----:B------:R-:W-:Y:S01]  /*18fd0*/  VIADD R69, R3, UR7 ;  /* 0x0000000703457c36 */ /* 0x000fe20008000000 */
[----:B----4-:R-:W-:Y:S02]  /*18fe0*/  ISETP.LT.AND P4, PT, R6, UR15, !P0 ;  /* 0x0000000f06007c0c */ /* 0x010fe4000c781270 */
[----:B------:R-:W-:Y:S01]  /*18ff0*/  LEA.HI.X.SX32 R0, R0, UR13, 0x1, P1 ;  /* 0x0000000d00007c11 */ /* 0x000fe200088f0eff */
[----:B------:R-:W-:Y:S01]  /*19000*/  VIADD R71, R69, UR7 ;  /* 0x0000000745477c36 */ /* 0x000fe20008000000 */
[----:B------:R-:W-:Y:S02]  /*19010*/  ISETP.LT.AND P6, PT, R5, UR15, !P0 ;  /* 0x0000000f05007c0c */ /* 0x000fe4000c7c1270 */
[----:B------:R-:W-:Y:S01]  /*19020*/  ISETP.LT.AND P3, PT, R4, UR15, !P0 ;  /* 0x0000000f04007c0c */ /* 0x000fe2000c761270 */
[----:B------:R-:W-:-:S12]  /*19030*/  @!P5 BRA `(.L_x_12) ;  /* 0x000000000010d947 */ /* 0x000fd80003800000 */
[----:B------:R-:W-:-:S06]  /*19040*/  USHF.L.U32 UR4, UR4, 0x1f, URZ ;  /* 0x0000001f04047899 */ /* 0x000fcc00080006ff */
[----:B------:R-:W-:-:S04]  /*19050*/  IMAD.U32 R2, RZ, RZ, UR4 ;  /* 0x00000004ff027e24 */ /* 0x000fc8000f8e00ff */
[----:B------:R-:W0:Y:S02]  /*19060*/  SYNCS.PHASECHK.TRANS64.TRYWAIT P1, [UR6], R2 ;  /* 0x00000002ff0075a7 */ /* 0x000e240008021106 */
[----:B0-----:R-:W-:Y:S05]  /*19070*/  @!P1 BRA `(.L_x_13) ;  /* 0x0000001c00b09947 */ /* 0x001fea0003800000 */
.L_x_12:
[----:B------:R-:W2:Y:S04]  /*19080*/  LDL.LU R68, [R1+0xb8] ;  /* 0x0000b80001447983 */ /* 0x000ea80000300800 */
[----:B------:R-:W3:Y:S04]  /*19090*/  LDL.LU R88, [R1+0x70c] ;  /* 0x00070c0001587983 */ /* 0x000ee80000300800 */
[----:B------:R-:W4:Y:S01]  /*190a0*/  LDL.LU R87, [R1+0x708] ;  /* 0x0007080001577983 */ /* 0x000f220000300800 */
[----:B------:R-:W-:Y:S01]  /*190b0*/  VIADD R73, R71, UR7 ;  /* 0x0000000747497c36 */ /* 0x000fe20008000000 */
[----:B------:R-:W-:Y:S03]  /*190c0*/  BAR.SYNC.DEFER_BLOCKING 0x0 ;  /* 0x0000000000007b1d */ /* 0x000fe60000010000 */
[----:B------:R-:W-:Y:S01]  /*190d0*/  VIADD R75, R73, UR7 ;  /* 0x00000007494b7c36 */ /* 0x000fe20008000000 */
[----:B------:R-:W-:-:S02]  /*190e0*/  LEA R2, P1, R3, R84, 0x1 ;  /* 0x0000005403027211 */ /* 0x000fc400078208ff */
[----:B------:R-:W5:Y:S04]  /*190f0*/  LDL.LU R92, [R1+0x71c] ;  /* 0x00071c00015c7983 */ /* 0x000f680000300800 */
[----:B------:R-:W3:Y:S01]  /*19100*/  LDL.LU R86, [R1+0x728] ;  /* 0x0007280001567983 */ /* 0x000ee20000300800 */
[----:B------:R-:W0:Y:S02]  /*19110*/  @!P2 SYNCS.CCTL.IV [UR9+0x8000] ;  /* 0x00800000ff00a9b1 */ /* 0x000e240008000009 */
[----:B0-----:R-:W-:Y:S06]  /*19120*/  BAR.SYNC.DEFER_BLOCKING 0x0 ;  /* 0x0000000000007b1d */ /* 0x001fec0000010000 */
[----:B------:R-:W0:Y:S01]  /*19130*/  LDTM.x64 R4, tmem[UR10] ;  /* 0x0000000a000479ee */ /* 0x000e220008340000 */
[----:B------:R-:W-:Y:S01]  /*19140*/  VIADD R77, R75, UR7 ;  /* 0x000000074b4d7c36 */ /* 0x000fe20008000000 */
[----:B------:R-:W-:Y:S01]  /*19150*/  LEA.HI.X.SX32 R3, R3, R0, 0x1, P1 ;  /* 0x0000000003037211 */ /* 0x000fe200008f0eff */
[----:B------:R-:W5:Y:S01]  /*19160*/  LDL.LU R91, [R1+0x740] ;  /* 0x00074000015b7983 */ /* 0x000f620000300800 */
[----:B------:R-:W-:Y:S01]  /*19170*/  LEA R70, P1, R71, R84, 0x1 ;  /* 0x0000005447467211 */ /* 0x000fe200078208ff */
[----:B------:R-:W-:-:S02]  /*19180*/  VIADD R79, R77, UR7 ;  /* 0x000000074d4f7c36 */ /* 0x000fc40008000000 */
[----:B------:R-:W5:Y:S01]  /*19190*/  LDL.LU R90, [R1+0x73c] ;  /* 0x00073c00015a7983 */ /* 0x000f620000300800 */
[----:B------:R-:W-:Y:S01]  /*191a0*/  LEA.HI.X.SX32 R71, R71, R0, 0x1, P1 ;  /* 0x0000000047477211 */ /* 0x000fe200008f0eff */
[----:B------:R-:W1:Y:S01]  /*191b0*/  @!P2 SYNCS.CCTL.IV [UR9+0x8008] ;  /* 0x00800800ff00a9b1 */ /* 0x000e620008000009 */
[----:B------:R-:W-:Y:S01]  /*191c0*/  LEA R74, P1, R75, R84, 0x1 ;  /* 0x000000544b4a7211 */ /* 0x000fe200078208ff */
[----:B------:R-:W-:Y:S01]  /*191d0*/  VIADD R81, R79, UR7 ;  /* 0x000000074f517c36 */ /* 0x000fe20008000000 */
[----:B------:R-:W5:Y:S01]  /*191e0*/  LDL.LU R89, [R1+0x738] ;  /* 0x0007380001597983 */ /* 0x000f620000300800 */
[----:B------:R-:W-:Y:S01]  /*191f0*/  NOP ;  /* 0x0000000000007918 */ /* 0x000fe20000000000 */
[----:B------:R-:W-:Y:S01]  /*19200*/  LEA.HI.X.SX32 R75, R75, R0, 0x1, P1 ;  /* 0x000000004b4b7211 */ /* 0x000fe200008f0eff */
[----:B------:R-:W-:Y:S01]  /*19210*/  VIADD R85, R81, UR7 ;  /* 0x0000000751557c36 */ /* 0x000fe20008000000 */
[----:B------:R-:W-:Y:S02]  /*19220*/  LEA R78, P1, R79, R84, 0x1 ;  /* 0x000000544f4e7211 */ /* 0x000fe400078208ff */
[----:B0-----:R-:W-:-:S02]  /*19230*/  F2FP.BF16.F32.PACK_AB R4, R5, R4 ;  /* 0x000000040504723e */ /* 0x001fc400000010ff */
[----:B------:R-:W-:Y:S02]  /*19240*/  LEA.HI.X.SX32 R79, R79, R0, 0x1, P1 ;  /* 0x000000004f4f7211 */ /* 0x000fe400008f0eff */
[C---:B------:R-:W-:Y:S02]  /*19250*/  LEA R82, P1, R85.reuse, R84, 0x1 ;  /* 0x0000005455527211 */ /* 0x040fe400078208ff */
[----:B------:R-:W-:Y:S02]  /*19260*/  PRMT R5, R4, 0x7632, R5 ;  /* 0x0000763204057816 */ /* 0x000fe40000000005 */
[----:B------:R-:W-:Y:S02]  /*19270*/  LEA.HI.X.SX32 R83, R85, R0, 0x1, P1 ;  /* 0x0000000055537211 */ /* 0x000fe400008f0eff */
[----:B------:R-:W-:Y:S02]  /*19280*/  F2FP.BF16.F32.PACK_AB R8, R9, R8 ;  /* 0x000000080908723e */ /* 0x000fe400000010ff */
[----:B------:R-:W-:-:S02]  /*19290*/  F2FP.BF16.F32.PACK_AB R10, R11, R10 ;  /* 0x0000000a0b0a723e */ /* 0x000fc400000010ff */
[----:B------:R-:W-:Y:S02]  /*192a0*/  F2FP.BF16.F32.PACK_AB R12, R13, R12 ;  /* 0x0000000c0d0c723e */ /* 0x000fe400000010ff */
[----:B--2---:R-:W-:Y:S02]  /*192b0*/  ISETP.LT.AND P5, PT, R68, UR15, !P0 ;  /* 0x0000000f44007c0c */ /* 0x004fe4000c7a1270 */
[----:B------:R-:W-:-:S04]  /*192c0*/  LEA R68, P2, R69, R84, 0x1 ;  /* 0x0000005445447211 */ /* 0x000fc800078408ff */
[----:B------:R-:W-:Y:S02]  /*192d0*/  LEA.HI.X.SX32 R69, R69, R0, 0x1, P2 ;  /* 0x0000000045457211 */ /* 0x000fe400010f0eff */
[----:B------:R-:W-:-:S04]  /*192e0*/  LEA R72, P2, R73, R84, 0x1 ;  /* 0x0000005449487211 */ /* 0x000fc800078408ff */
[----:B------:R-:W-:Y:S02]  /*192f0*/  LEA.HI.X.SX32 R73, R73, R0, 0x1, P2 ;  /* 0x0000000049497211 */ /* 0x000fe400010f0eff */
[----:B------:R-:W-:-:S04]  /*19300*/  LEA R76, P2, R77, R84, 0x1 ;  /* 0x000000544d4c7211 */ /* 0x000fc800078408ff */
[----:B------:R-:W-:Y:S02]  /*19310*/  LEA.HI.X.SX32 R77, R77, R0, 0x1, P2 ;  /* 0x000000004d4d7211 */ /* 0x000fe400010f0eff */
[----:B------:R-:W-:Y:S01]  /*19320*/  LEA R80, P2, R81, R84, 0x1 ;  /* 0x0000005451507211 */ /* 0x000fe200078408ff */
[----:B------:R-:W-:Y:S01]  /*19330*/  @P5 STG.E.U16 desc[UR20][R2.64], R4 ;  /* 0x0000000402005986 */ /* 0x000fe2000c101514 */
[----:B----4-:R-:W-:Y:S02]  /*19340*/  ISETP.LT.AND P1, PT, R87, UR15, !P0 ;  /* 0x0000000f57007c0c */ /* 0x010fe4000c721270 */
[----:B------:R-:W-:Y:S01]  /*19350*/  LEA.HI.X.SX32 R81, R81, R0, 0x1, P2 ;  /* 0x0000000051517211 */ /* 0x000fe200010f0eff */
[----:B------:R0:W-:Y:S01]  /*19360*/  @P4 STG.E.U16 desc[UR20][R68.64], R5 ;  /* 0x0000000544004986 */ /* 0x0001e2000c101514 */
[----:B---3--:R-:W-:Y:S02]  /*19370*/  ISETP.LT.AND P2, PT, R88, UR15, !P0 ;  /* 0x0000000f58007c0c */ /* 0x008fe4000c741270 */
[----:B------:R-:W-:Y:S01]  /*19380*/  ISETP.LT.AND P4, PT, R86, UR15, !P0 ;  /* 0x0000000f56007c0c */ /* 0x000fe2000c781270 */
[----:B------:R-:W2:Y:S04]  /*19390*/  LDL.LU R88, [R1+0x734] ;  /* 0x0007340001587983 */ /* 0x000ea80000300800 */
[----:B------:R-:W3:Y:S04]  /*193a0*/  LDL.LU R87, [R1+0x730] ;  /* 0x0007300001577983 */ /* 0x000ee80000300800 */
[----:B------:R-:W4:Y:S04]  /*193b0*/  LDL.LU R86, [R1+0x750] ;  /* 0x0007500001567983 */ /* 0x000f280000300800 */
[----:B0-----:R-:W4:Y:S04]  /*193c0*/  LDL.LU R69, [R1+0x74c] ;  /* 0x00074c0001457983 */ /* 0x001f280000300800 */
[----:B------:R-:W4:Y:S04]  /*193d0*/  LDL.LU R9, [R1+0x754] ;  /* 0x0007540001097983 */ /* 0x000f280000300800 */
[----:B------:R-:W4:Y:S04]  /*193e0*/  LDL.LU R68, [R1+0x758] ;  /* 0x0007580001447983 */ /* 0x000f280000300800 */
[----:B------:R-:W4:Y:S04]  /*193f0*/  LDL.LU R11, [R1+0x760] ;  /* 0x00076000010b7983 */ /* 0x000f280000300800 */
[----:B------:R-:W4:Y:S01]  /*19400*/  LDL.LU R13, [R1+0x764] ;  /* 0x00076400010d7983 */ /* 0x000f220000300800 */
[----:B------:R-:W-:-:S04]  /*19410*/  F2FP.BF16.F32.PACK_AB R6, R7, R6 ;  /* 0x000000060706723e */ /* 0x000fc800000010ff */
[----:B------:R-:W-:Y:S01]  /*19420*/  PRMT R2, R6, 0x7632, R2 ;  /* 0x0000763206027816 */ /* 0x000fe20000000002 */
[----:B------:R-:W-:Y:S01]  /*19430*/  @P6 STG.E.U16 desc[UR20][R70.64], R6 ;  /* 0x0000000646006986 */ /* 0x000fe2000c101514 */
[----:B-----5:R-:W-:Y:S02]  /*19440*/  ISETP.LT.AND P5, PT, R92, UR15, !P0 ;  /* 0x0000000f5c007c0c */ /* 0x020fe4000c7a1270 */
[----:B------:R-:W-:Y:S01]  /*19450*/  ISETP.LT.AND P6, PT, R91, UR15, !P0 ;  /* 0x0000000f5b007c0c */ /* 0x000fe2000c7c1270 */
[----:B------:R0:W-:Y:S01]  /*19460*/  @P3 STG.E.U16 desc[UR20][R72.64], R2 ;  /* 0x0000000248003986 */ /* 0x0001e2000c101514 */
[----:B------:R-:W-:-:S03]  /*19470*/  VIADD R85, R85, UR7 ;  /* 0x0000000755557c36 */ /* 0x000fc60008000000 */
[----:B------:R-:W-:Y:S01]  /*19480*/  @P2 STG.E.U16 desc[UR20][R74.64], R8 ;  /* 0x000000084a002986 */ /* 0x000fe2000c101514 */
[----:B0-----:R-:W-:Y:S01]  /*19490*/  PRMT R2, R8, 0x7632, R2 ;  /* 0x0000763208027816 */ /* 0x001fe20000000002 */
[----:B------:R-:W-:Y:S01]  /*194a0*/  VIADD R6, R85, UR7 ;  /* 0x0000000755067c36 */ /* 0x000fe20008000000 */
[----:B------:R-:W-:-:S03]  /*194b0*/  ISETP.LT.AND P3, PT, R90, UR15, !P0 ;  /* 0x0000000f5a007c0c */ /* 0x000fc6000c761270 */
[----:B------:R0:W-:Y:S01]  /*194c0*/  @P1 STG.E.U16 desc[UR20][R76.64], R2 ;  /* 0x000000024c001986 */ /* 0x0001e2000c101514 */
[----:B------:R-:W-:-:S03]  /*194d0*/  ISETP.LT.AND P2, PT, R89, UR15, !P0 ;  /* 0x0000000f59007c0c */ /* 0x000fc6000c741270 */
[----:B------:R-:W-:Y:S01]  /*194e0*/  @P5 STG.E.U16 desc[UR20][R78.64], R10 ;  /* 0x0000000a4e005986 */ /* 0x000fe2000c101514 */
[----:B0-----:R-:W-:-:S05]  /*194f0*/  PRMT R2, R10, 0x7632, R2 ;  /* 0x000076320a027816 */ /* 0x001fca0000000002 */
[----:B------:R0:W-:Y:S04]  /*19500*/  @P4 STG.E.U16 desc[UR20][R80.64], R2 ;  /* 0x0000000250004986 */ /* 0x0001e8000c101514 */
[----:B------:R-:W-:Y:S01]  /*19510*/  @P6 STG.E.U16 desc[UR20][R82.64], R12 ;  /* 0x0000000c52006986 */ /* 0x000fe2000c101514 */
[-C--:B------:R-:W-:Y:S02]  /*19520*/  LEA R4, P6, R6, R84.reuse, 0x1 ;  /* 0x0000005406047211 */ /* 0x080fe400078c08ff */
[----:B------:R-:W-:Y:S02]  /*19530*/  PRMT R7, R12, 0x7632, R7 ;  /* 0x000076320c077816 */ /* 0x000fe40000000007 */
[----:B0-----:R-:W-:Y:S02]  /*19540*/  LEA R2, P4, R85, R84, 0x1 ;  /* 0x0000005455027211 */ /* 0x001fe400078808ff */
[----:B------:R-:W-:-:S02]  /*19550*/  F2FP.BF16.F32.PACK_AB R14, R15, R14 ;  /* 0x0000000e0f0e723e */ /* 0x000fc400000010ff */
[-C--:B------:R-:W-:Y:S02]  /*19560*/  LEA.HI.X.SX32 R3, R85, R0.reuse, 0x1, P4 ;  /* 0x0000000055037211 */ /* 0x080fe400020f0eff */
[C---:B------:R-:W-:Y:S01]  /*19570*/  LEA.HI.X.SX32 R5, R6.reuse, R0, 0x1, P6 ;  /* 0x0000000006057211 */ /* 0x040fe200030f0eff */
[----:B------:R-:W-:Y:S02]  /*19580*/  VIADD R6, R6, UR7 ;  /* 0x0000000706067c36 */ /* 0x000fe40008000000 */
[----:B------:R0:W-:Y:S04]  /*19590*/  @P3 STG.E.U16 desc[UR20][R2.64], R7 ;  /* 0x0000000702003986 */ /* 0x0001e8000c101514 */
[----:B------:R5:W-:Y:S01]  /*195a0*/  @P2 STG.E.U16 desc[UR20][R4.64], R14 ;  /* 0x0000000e04002986 */ /* 0x000be2000c101514 */
[C---:B0-----:R-:W-:Y:S01]  /*195b0*/  LEA R2, P6, R6.reuse, R84, 0x1 ;  /* 0x0000005406027211 */ /* 0x041fe200078c08ff */
[----:B-----5:R-:W-:-:S03]  /*195c0*/  VIADD R5, R6, UR7 ;  /* 0x0000000706057c36 */ /* 0x020fc60008000000 */
[----:B------:R-:W-:Y:S02]  /*195d0*/  LEA.HI.X.SX32 R3, R6, R0, 0x1, P6 ;  /* 0x0000000006037211 */ /* 0x000fe400030f0eff */
[----:B------:R-:W-:Y:S01]  /*195e0*/  PRMT R7, R14, 0x7632, R7 ;  /* 0x000076320e077816 */ /* 0x000fe20000000007 */
[C---:B------:R-:W-:Y:S01]  /*195f0*/  VIADD R6, R5.reuse, UR7 ;  /* 0x0000000705067c36 */ /* 0x040fe20008000000 */
[----:B------:R-:W-:Y:S02]  /*19600*/  LEA R4, P6, R5, R84, 0x1 ;  /* 0x0000005405047211 */ /* 0x000fe400078c08ff */
[----:B------:R-:W-:Y:S02]  /*19610*/  F2FP.BF16.F32.PACK_AB R16, R17, R16 ;  /* 0x000000101110723e */ /* 0x000fe400000010ff */
[----:B------:R-:W-:Y:S02]  /*19620*/  LEA.HI.X.SX32 R5, R5, R0, 0x1, P6 ;  /* 0x0000000005057211 */ /* 0x000fe400030f0eff */
[----:B--2---:R-:W-:-:S02]  /*19630*/  ISETP.LT.AND P1, PT, R88, UR15, !P0 ;  /* 0x0000000f58007c0c */ /* 0x004fc4000c721270 */
[----:B---3--:R-:W-:Y:S02]  /*19640*/  ISETP.LT.AND P5, PT, R87, UR15, !P0 ;  /* 0x0000000f57007c0c */ /* 0x008fe4000c7a1270 */
[----:B----4-:R-:W-:Y:S02]  /*19650*/  ISETP.LT.AND P2, PT, R9, UR15, !P0 ;  /* 0x0000000f09007c0c */ /* 0x010fe4000c741270 */
[----:B------:R-:W2:Y:S01]  /*19660*/  LDL.LU R9, [R1+0x774] ;  /* 0x0007740001097983 */ /* 0x000ea20000300800 */
[----:B------:R-:W-:-:S06]  /*19670*/  ISETP.LT.AND P4, PT, R86, UR15, !P0 ;  /* 0x0000000f56007c0c */ /* 0x000fcc000c781270 */
[----:B------:R0:W-:Y:S04]  /*19680*/  @P1 STG.E.U16 desc[UR20][R2.64], R7 ;  /* 0x0000000702001986 */ /* 0x0001e8000c101514 */
[----:B------:R3:W-:Y:S04]  /*19690*/  @P5 STG.E.U16 desc[UR20][R4.64], R16 ;  /* 0x0000001004005986 */ /* 0x0007e8000c101514 */
[----:B------:R-:W4:Y:S01]  /*196a0*/  LDL.LU R15, [R1+0x770] ;  /* 0x00077000010f7983 */ /* 0x000f220000300800 */
[----:B0-----:R-:W-:-:S03]  /*196b0*/  LEA R2, P6, R6, R84, 0x1 ;  /* 0x0000005406027211 */ /* 0x001fc600078c08ff */
[----:B------:R-:W5:Y:S01]  /*196c0*/  LDL.LU R14, [R1+0x778] ;  /* 0x00077800010e7983 */ /* 0x000f620000300800 */
[C---:B---3--:R-:W-:Y:S01]  /*196d0*/  VIADD R5, R6.reuse, UR7 ;  /* 0x0000000706057c36 */ /* 0x048fe20008000000 */
[----:B------:R-:W-:Y:S02]  /*196e0*/  LEA.HI.X.SX32 R3, R6, R0, 0x1, P6 ;  /* 0x0000000006037211 */ /* 0x000fe400030f0eff */
[----:B------:R-:W-:Y:S02]  /*196f0*/  PRMT R6, R16, 0x7632, R6 ;  /* 0x0000763210067816 */ /* 0x000fe40000000006 */
[----:B------:R-:W-:Y:S02]  /*19700*/  ISETP.LT.AND P5, PT, R11, UR15, !P0 ;  /* 0x0000000f0b007c0c */ /* 0x000fe4000c7a1270 */
[----:B------:R-:W3:Y:S04]  /*19710*/  LDL.LU R11, [R1+0x77c] ;  /* 0x00077c00010b7983 */ /* 0x000ee80000300800 */
[----:B------:R0:W-:Y:S01]  /*19720*/  @P4 STG.E.U16 desc[UR20][R2.64], R6 ;  /* 0x0000000602004986 */ /* 0x0001e2000c101514 */
[----:B------:R-:W-:-:S03]  /*19730*/  ISETP.LT.AND P4, PT, R13, UR15, !P0 ;  /* 0x0000000f0d007c0c */ /* 0x000fc6000c781270 */
[----:B------:R-:W5:Y:S01]  /*19740*/  LDL.LU R13, [R1+0x784] ;  /* 0x00078400010d7983 */ /* 0x000f620000300800 */
[----:B------:R-:W-:Y:S02]  /*19750*/  ISETP.LT.AND P3, PT, R69, UR15, !P0 ;  /* 0x0000000f45007c0c */ /* 0x000fe4000c761270 */
[----:B------:R-:W-:Y:S02]  /*19760*/  LEA R4, P6, R5, R84, 0x1 ;  /* 0x0000005405047211 */ /* 0x000fe400078c08ff */
[----:B------:R-:W-:Y:S01]  /*19770*/  F2FP.BF16.F32.PACK_AB R18, R19, R18 ;  /* 0x000000121312723e */ /* 0x000fe200000010ff */
[C---:B0-----:R-:W-:Y:S01]  /*19780*/  VIADD R3, R5.reuse, UR7 ;  /* 0x0000000705037c36 */ /* 0x041fe20008000000 */
[----:B------:R-:W-:Y:S02]  /*19790*/  LEA.HI.X.SX32 R5, R5, R0, 0x1, P6 ;  /* 0x0000000005057211 */ /* 0x000fe400030f0eff */
[----:B------:R-:W-:Y:S01]  /*197a0*/  ISETP.LT.AND P1, PT, R68, UR15, !P0 ;  /* 0x0000000f44007c0c */ /* 0x000fe2000c721270 */
[C---:B------:R-:W-:Y:S01]  /*197b0*/  VIADD R6, R3.reuse, UR7 ;  /* 0x0000000703067c36 */ /* 0x040fe20008000000 */
[----:B------:R-:W-:-:S03]  /*197c0*/  LEA R2, P6, R3, R84, 0x1 ;  /* 0x0000005403027211 */ /* 0x000fc600078c08ff */
[----:B------:R0:W-:Y:S01]  /*197d0*/  @P3 STG.E.U16 desc[UR20][R4.64], R18 ;  /* 0x0000001204003986 */ /* 0x0001e2000c101514 */
[----:B------:R-:W-:Y:S02]  /*197e0*/  LEA.HI.X.SX32 R3, R3, R0, 0x1, P6 ;  /* 0x0000000003037211 */ /* 0x000fe400030f0eff */
[----:B------:R-:W-:Y:S02]  /*197f0*/  PRMT R7, R18, 0x7632, R7 ;  /* 0x0000763212077816 */ /* 0x000fe40000000007 */
[----:B------:R-:W-:Y:S02]  /*19800*/  F2FP.BF16.F32.PACK_AB R20, R21, R20 ;  /* 0x000000141514723e */ /* 0x000fe400000010ff */
[----:B0-----:R-:W-:-:S04]  /*19810*/  LEA R4, P6, R6, R84, 0x1 ;  /* 0x0000005406047211 */ /* 0x001fc800078c08ff */
[C---:B------:R-:W-:Y:S01]  /*19820*/  LEA.HI.X.SX32 R5, R6.reuse, R0, 0x1, P6 ;  /* 0x0000000006057211 */ /* 0x040fe200030f0eff */
[----:B------:R-:W-:Y:S01]  /*19830*/  VIADD R6, R6, UR7 ;  /* 0x0000000706067c36 */ /* 0x000fe20008000000 */
[----:B------:R0:W-:Y:S04]  /*19840*/  @P2 STG.E.U16 desc[UR20][R2.64], R7 ;  /* 0x0000000702002986 */ /* 0x0001e8000c101514 */
[----:B------:R1:W-:Y:S01]  /*19850*/  @P1 STG.E.U16 desc[UR20][R4.64], R20 ;  /* 0x0000001404001986 */ /* 0x0003e2000c101514 */
[C---:B0-----:R-:W-:Y:S01]  /*19860*/  LEA R2, P6, R6.reuse, R84, 0x1 ;  /* 0x0000005406027211 */ /* 0x041fe200078c08ff */
[----:B-1----:R-:W-:-:S03]  /*19870*/  VIADD R5, R6, UR7 ;  /* 0x0000000706057c36 */ /* 0x002fc60008000000 */
[----:B------:R-:W-:Y:S02]  /*19880*/  LEA.HI.X.SX32 R3, R6, R0, 0x1, P6 ;  /* 0x0000000006037211 */ /* 0x000fe400030f0eff */
[----:B------:R-:W-:Y:S02]  /*19890*/  PRMT R7, R20, 0x7632, R7 ;  /* 0x0000763214077816 */ /* 0x000fe40000000007 */
[C---:B------:R-:W-:Y:S01]  /*198a0*/  LEA R4, P6, R5.reuse, R84, 0x1 ;  /* 0x0000005405047211 */ /* 0x040fe200078c08ff */
[----:B------:R-:W-:Y:S01]  /*198b0*/  VIADD R6, R5, UR7 ;  /* 0x0000000705067c36 */ /* 0x000fe20008000000 */
[----:B------:R-:W-:Y:S02]  /*198c0*/  F2FP.BF16.F32.PACK_AB R22, R23, R22 ;  /* 0x000000161716723e */ /* 0x000fe400000010ff */
[----:B------:R-:W-:Y:S01]  /*198d0*/  LEA.HI.X.SX32 R5, R5, R0, 0x1, P6 ;  /* 0x0000000005057211 */ /* 0x000fe200030f0eff */
[----:B------:R0:W-:Y:S04]  /*198e0*/  @P5 STG.E.U16 desc[UR20][R2.64], R7 ;  /* 0x0000000702005986 */ /* 0x0001e8000c101514 */
[----:B------:R1:W-:Y:S01]  /*198f0*/  @P4 STG.E.U16 desc[UR20][R4.64], R22 ;  /* 0x0000001604004986 */ /* 0x0003e2000c101514 */
[----:B--2---:R-:W-:-:S03]  /*19900*/  ISETP.LT.AND P3, PT, R9, UR15, !P0 ;  /* 0x0000000f09007c0c */ /* 0x004fc6000c761270 */
[----:B------:R-:W2:Y:S01]  /*19910*/  LDL.LU R9, [R1+0x788] ;  /* 0x0007880001097983 */ /* 0x000ea20000300800 */
[----:B----4-:R-:W-:-:S03]  /*19920*/  ISETP.LT.AND P2, PT, R15, UR15, !P0 ;  /* 0x0000000f0f007c0c */ /* 0x010fc6000c741270 */
[----:B------:R-:W4:Y:S04]  /*19930*/  LDL.LU R15, [R1+0x798] ;  /* 0x00079800010f7983 */ /* 0x000f280000300800 */
[----:B------:R-:W4:Y:S01]  /*19940*/  LDL.LU R16, [R1+0x794] ;  /* 0x0007940001107983 */ /* 0x000f220000300800 */
[----:B---3--:R-:W-:-:S03]  /*19950*/  ISETP.LT.AND P5, PT, R11, UR15, !P0 ;  /* 0x0000000f0b007c0c */ /* 0x008fc6000c7a1270 */
[----:B------:R-:W3:Y:S01]  /*19960*/  LDL.LU R11, [R1+0x79c] ;  /* 0x00079c00010b7983 */ /* 0x000ee20000300800 */
[----:B-----5:R-:W-:-:S03]  /*19970*/  ISETP.LT.AND P4, PT, R13, UR15, !P0 ;  /* 0x0000000f0d007c0c */ /* 0x020fc6000c781270 */
[----:B------:R-:W5:Y:S01]  /*19980*/  LDL.LU R13, [R1+0x7a0] ;  /* 0x0007a000010d7983 */ /* 0x000f620000300800 */
[----:B------:R-:W-:-:S03]  /*19990*/  ISETP.LT.AND P1, PT, R14, UR15, !P0 ;  /* 0x0000000f0e007c0c */ /* 0x000fc6000c721270 */
[----:B------:R-:W5:Y:S01]  /*199a0*/  LDL.LU R14, [R1+0x7a8] ;  /* 0x0007a800010e7983 */ /* 0x000f620000300800 */
[C---:B0-----:R-:W-:Y:S01]  /*199b0*/  LEA R2, P6, R6.reuse, R84, 0x1 ;  /* 0x0000005406027211 */ /* 0x041fe200078c08ff */
[----:B-1----:R-:W-:-:S03]  /*199c0*/  VIADD R5, R6, UR7 ;  /* 0x0000000706057c36 */ /* 0x002fc60008000000 */
[----:B------:R-:W-:Y:S02]  /*199d0*/  LEA.HI.X.SX32 R3, R6, R0, 0x1, P6 ;  /* 0x0000000006037211 */ /* 0x000fe400030f0eff */
[----:B------:R-:W-:Y:S01]  /*199e0*/  PRMT R6, R22, 0x7632, R6 ;  /* 0x0000763216067816 */ /* 0x000fe20000000006 */
[C---:B------:R-:W-:Y:S01]  /*199f0*/  VIADD R7, R5.reuse, UR7 ;  /* 0x0000000705077c36 */ /* 0x040fe20008000000 */
[----:B------:R-:W-:Y:S02]  /*19a00*/  LEA R4, P6, R5, R84, 0x1 ;  /* 0x0000005405047211 */ /* 0x000fe400078c08ff */
[----:B------:R-:W-:Y:S01]  /*19a10*/  F2FP.BF16.F32.PACK_AB R24, R25, R24 ;  /* 0x000000181918723e */ /* 0x000fe200000010ff */
[----:B------:R0:W-:Y:S01]  /*19a20*/  @P3 STG.E.U16 desc[UR20][R2.64], R6 ;  /* 0x0000000602003986 */ /* 0x0001e2000c101514 */
[----:B------:R-:W-:-:S05]  /*19a30*/  LEA.HI.X.SX32 R5, R5, R0, 0x1, P6 ;  /* 0x0000000005057211 */ /* 0x000fca00030f0eff */
[----:B------:R1:W-:Y:S01]  /*19a40*/  @P2 STG.E.U16 desc[UR20][R4.64], R24 ;  /* 0x0000001804002986 */ /* 0x0003e2000c101514 */
[----:B0-----:R-:W-:-:S04]  /*19a50*/  LEA R2, P6, R7, R84, 0x1 ;  /* 0x0000005407027211 */ /* 0x001fc800078c08ff */
[----:B------:R-:W-:Y:S02]  /*19a60*/  LEA.HI.X.SX32 R3, R7, R0, 0x1, P6 ;  /* 0x0000000007037211 */ /* 0x000fe400030f0eff */
[----:B------:R-:W-:Y:S02]  /*19a70*/  PRMT R6, R24, 0x7632, R6 ;  /* 0x0000763218067816 */ /* 0x000fe40000000006 */
[----:B------:R-:W-:-:S03]  /*19a80*/  F2FP.BF16.F32.PACK_AB R26, R27, R26 ;  /* 0x0000001a1b1a723e */ /* 0x000fc600000010ff */
[----:B------:R0:W-:Y:S01]  /*19a90*/  @P1 STG.E.U16 desc[UR20][R2.64], R6 ;  /* 0x0000000602001986 */ /* 0x0001e2000c101514 */
[----:B------:R-:W-:Y:S02]  /*19aa0*/  PRMT R8, R26, 0x7632, R8 ;  /* 0x000076321a087816 */ /* 0x000fe40000000008 */
[----:B------:R-:W-:Y:S02]  /*19ab0*/  F2FP.BF16.F32.PACK_AB R28, R29, R28 ;  /* 0x0000001c1d1c723e */ /* 0x000fe400000010ff */
[----:B--2---:R-:W-:Y:S01]  /*19ac0*/  ISETP.LT.AND P3, PT, R9, UR15, !P0 ;  /* 0x0000000f09007c0c */ /* 0x004fe2000c761270 */
[----:B------:R-:W-:-:S05]  /*19ad0*/  VIADD R9, R7, UR7 ;  /* 0x0000000707097c36 */ /* 0x000fca0008000000 */
[----:B-1----:R-:W-:-:S04]  /*19ae0*/  LEA R4, P6, R9, R84, 0x1 ;  /* 0x0000005409047211 */ /* 0x002fc800078c08ff */
[C---:B------:R-:W-:Y:S01]  /*19af0*/  LEA.HI.X.SX32 R5, R9.reuse, R0, 0x1, P6 ;  /* 0x0000000009057211 */ /* 0x040fe200030f0eff */
[----:B------:R-:W-:-:S05]  /*19b00*/  VIADD R9, R9, UR7 ;  /* 0x0000000709097c36 */ /* 0x000fca0008000000 */
[C---:B0-----:R-:W-:Y:S01]  /*19b10*/  LEA R2, P6, R9.reuse, R84, 0x1 ;  /* 0x0000005409027211 */ /* 0x041fe200078c08ff */
[----:B------:R0:W-:Y:S03]  /*19b20*/  @P5 STG.E.U16 desc[UR20][R4.64], R26 ;  /* 0x0000001a04005986 */ /* 0x0001e6000c101514 */
[----:B------:R-:W-:Y:S02]  /*19b30*/  LEA.HI.X.SX32 R3, R9, R0, 0x1, P6 ;  /* 0x0000000009037211 */ /* 0x000fe400030f0eff */
[----:B----4-:R-:W-:Y:S02]  /*19b40*/  ISETP.LT.AND P2, PT, R15, UR15, !P0 ;  /* 0x0000000f0f007c0c */ /* 0x010fe4000c741270 */
[----:B------:R-:W2:Y:S01]  /*19b50*/  LDL.LU R15, [R1+0x7ac] ;  /* 0x0007ac00010f7983 */ /* 0x000ea20000300800 */
[----:B------:R-:W-:Y:S02]  /*19b60*/  ISETP.LT.AND P1, PT, R16, UR15, !P0 ;  /* 0x0000000f10007c0c */ /* 0x000fe4000c721270 */
[----:B---3--:R-:W-:Y:S01]  /*19b70*/  ISETP.LT.AND P5, PT, R11, UR15, !P0 ;  /* 0x0000000f0b007c0c */ /* 0x008fe2000c7a1270 */
[----:B------:R1:W-:Y:S04]  /*19b80*/  @P4 STG.E.U16 desc[UR20][R2.64], R8 ;  /* 0x0000000802004986 */ /* 0x0003e8000c101514 */
[----:B------:R-:W3:Y:S01]  /*19b90*/  LDL.LU R11, [R1+0x7bc] ;  /* 0x0007bc00010b7983 */ /* 0x000ee20000300800 */
[----:B-----5:R-:W-:-:S03]  /*19ba0*/  ISETP.LT.AND P4, PT, R13, UR15, !P0 ;  /* 0x0000000f0d007c0c */ /* 0x020fc6000c781270 */
[----:B------:R-:W4:Y:S04]  /*19bb0*/  LDL.LU R16, [R1+0x7b8] ;  /* 0x0007b80001107983 */ /* 0x000f280000300800 */
[----:B------:R-:W5:Y:S01]  /*19bc0*/  LDL.LU R13, [R1+0x7c0] ;  /* 0x0007c000010d7983 */ /* 0x000f620000300800 */
[----:B------:R-:W-:-:S05]  /*19bd0*/  VIADD R7, R9, UR7 ;  /* 0x0000000709077c36 */ /* 0x000fca0008000000 */
[----:B0-----:R-:W-:-:S04]  /*19be0*/  LEA R4, P6, R7, R84, 0x1 ;  /* 0x0000005407047211 */ /* 0x001fc800078c08ff */
[----:B------:R-:W-:-:S05]  /*19bf0*/  LEA.HI.X.SX32 R5, R7, R0, 0x1, P6 ;  /* 0x0000000007057211 */ /* 0x000fca00030f0eff */
[----:B------:R0:W-:Y:S01]  /*19c00*/  @P3 STG.E.U16 desc[UR20][R4.64], R28 ;  /* 0x0000001c04003986 */ /* 0x0001e2000c101514 */
[----:B------:R-:W-:-:S03]  /*19c10*/  ISETP.LT.AND P3, PT, R14, UR15, !P0 ;  /* 0x0000000f0e007c0c */ /* 0x000fc6000c761270 */
[----:B------:R-:W4:Y:S01]  /*19c20*/  LDL.LU R14, [R1+0x7c4] ;  /* 0x0007c400010e7983 */ /* 0x000f220000300800 */
[----:B------:R-:W-:-:S04]  /*19c30*/  VIADD R9, R7, UR7 ;  /* 0x0000000707097c36 */ /* 0x000fc80008000000 */
[C---:B------:R-:W-:Y:S01]  /*19c40*/  VIADD R7, R9.reuse, UR7 ;  /* 0x0000000709077c36 */ /* 0x040fe20008000000 */
[C---:B-1----:R-:W-:Y:S02]  /*19c50*/  LEA R2, P6, R9.reuse, R84, 0x1 ;  /* 0x0000005409027211 */ /* 0x042fe400078c08ff */
[----:B0-----:R-:W-:Y:S02]  /*19c60*/  PRMT R5, R28, 0x7632, R5 ;  /* 0x000076321c057816 */ /* 0x001fe40000000005 */
[----:B------:R-:W-:Y:S01]  /*19c70*/  LEA.HI.X.SX32 R3, R9, R0, 0x1, P6 ;  /* 0x0000000009037211 */ /* 0x000fe200030f0eff */
[C---:B------:R-:W-:Y:S01]  /*19c80*/  VIADD R9, R7.reuse, UR7 ;  /* 0x0000000707097c36 */ /* 0x040fe20008000000 */
[----:B------:R-:W-:Y:S02]  /*19c90*/  LEA R4, P6, R7, R84, 0x1 ;  /* 0x0000005407047211 */ /* 0x000fe400078c08ff */
[----:B------:R-:W-:Y:S01]  /*19ca0*/  F2FP.BF16.F32.PACK_AB R30, R31, R30 ;  /* 0x0000001e1f1e723e */ /* 0x000fe200000010ff */
[----:B------:R0:W-:Y:S01]  /*19cb0*/  @P2 STG.E.U16 desc[UR20][R2.64], R5 ;  /* 0x0000000502002986 */ /* 0x0001e2000c101514 */
[----:B------:R-:W-:-:S02]  /*19cc0*/  F2FP.BF16.F32.PACK_AB R32, R33, R32 ;  /* 0x000000202120723e */ /* 0x000fc400000010ff */
[----:B------:R-:W-:Y:S02]  /*19cd0*/  PRMT R6, R30, 0x7632, R6 ;  /* 0x000076321e067816 */ /* 0x000fe40000000006 */
[----:B0-----:R-:W-:Y:S01]  /*19ce0*/  LEA.HI.X.SX32 R5, R7, R0, 0x1, P6 ;  /* 0x0000000007057211 */ /* 0x001fe200030f0eff */
[C---:B------:R-:W-:Y:S01]  /*19cf0*/  VIADD R7, R9.reuse, UR7 ;  /* 0x0000000709077c36 */ /* 0x040fe20008000000 */
[----:B------:R-:W-:-:S03]  /*19d00*/  LEA R2, P6, R9, R84, 0x1 ;  /* 0x0000005409027211 */ /* 0x000fc600078c08ff */
[----:B------:R0:W-:Y:S01]  /*19d10*/  @P1 STG.E.U16 desc[UR20][R4.64], R30 ;  /* 0x0000001e04001986 */ /* 0x0001e2000c101514 */
[----:B------:R-:W-:Y:S02]  /*19d20*/  LEA.HI.X.SX32 R3, R9, R0, 0x1, P6 ;  /* 0x0000000009037211 */ /* 0x000fe400030f0eff */
[----:B0-----:R-:W-:-:S04]  /*19d30*/  LEA R4, P6, R7, R84, 0x1 ;  /* 0x0000005407047211 */ /* 0x001fc800078c08ff */
[C---:B------:R-:W-:Y:S01]  /*19d40*/  LEA.HI.X.SX32 R5, R7.reuse, R0, 0x1, P6 ;  /* 0x0000000007057211 */ /* 0x040fe200030f0eff */
[----:B------:R0:W-:Y:S04]  /*19d50*/  @P5 STG.E.U16 desc[UR20][R2.64], R6 ;  /* 0x0000000602005986 */ /* 0x0001e8000c101514 */
[----:B------:R1:W-:Y:S01]  /*19d60*/  @P4 STG.E.U16 desc[UR20][R4.64], R32 ;  /* 0x0000002004004986 */ /* 0x0003e2000c101514 */
[----:B------:R-:W-:Y:S01]  /*19d70*/  VIADD R7, R7, UR7 ;  /* 0x0000000707077c36 */ /* 0x000fe20008000000 */
[----:B------:R-:W-:-:S04]  /*19d80*/  PRMT R8, R32, 0x7632, R8 ;  /* 0x0000763220087816 */ /* 0x000fc80000000008 */
[----:B0-----:R-:W-:-:S04]  /*19d90*/  LEA R2, P6, R7, R84, 0x1 ;  /* 0x0000005407027211 */ /* 0x001fc800078c08ff */
[----:B------:R-:W-:-:S05]  /*19da0*/  LEA.HI.X.SX32 R3, R7, R0, 0x1, P6 ;  /* 0x0000000007037211 */ /* 0x000fca00030f0eff */
[----:B------:R0:W-:Y:S01]  /*19db0*/  @P3 STG.E.U16 desc[UR20][R2.64], R8 ;  /* 0x0000000802003986 */ /* 0x0001e2000c101514 */
[----:B--2---:R-:W-:-:S03]  /*19dc0*/  ISETP.LT.AND P2, PT, R15, UR15, !P0 ;  /* 0x0000000f0f007c0c */ /* 0x004fc6000c741270 */
[----:B------:R-:W2:Y:S01]  /*19dd0*/  LDL.LU R15, [R1+0x7cc] ;  /* 0x0007cc00010f7983 */ /* 0x000ea20000300800 */
[----:B---3--:R-:W-:-:S03]  /*19de0*/  ISETP.LT.AND P1, PT, R11, UR15, !P0 ;  /* 0x0000000f0b007c0c */ /* 0x008fc6000c721270 */
[----:B------:R-:W3:Y:S01]  /*19df0*/  LDL.LU R11, [R1+0x7d0] ;  /* 0x0007d000010b7983 */ /* 0x000ee20000300800 */
[----:B-----5:R-:W-:-:S03]  /*19e00*/  ISETP.LT.AND P4, PT, R13, UR15, !P0 ;  /* 0x0000000f0d007c0c */ /* 0x020fc6000c781270 */
[----:B------:R-:W5:Y:S04]  /*19e10*/  LDL.LU R13, [R1+0x7c8] ;  /* 0x0007c800010d7983 */ /* 0x000f680000300800 */
[----:B------:R-:W5:Y:S01]  /*19e20*/  LDL.LU R17, [R1+0x7b4] ;  /* 0x0007b40001117983 */ /* 0x000f620000300800 */
[----:B----4-:R-:W-:-:S03]  /*19e30*/  ISETP.LT.AND P3, PT, R14, UR15, !P0 ;  /* 0x0000000f0e007c0c */ /* 0x010fc6000c761270 */
[----:B------:R-:W4:Y:S01]  /*19e40*/  LDL.LU R14, [R1+0x7b0] ;  /* 0x0007b000010e7983 */ /* 0x000f220000300800 */
[----:B------:R-:W-:Y:S01]  /*19e50*/  VIADD R9, R7, UR7 ;  /* 0x0000000707097c36 */ /* 0x000fe20008000000 */
[----:B------:R-:W-:-:S03]  /*19e60*/  F2FP.BF16.F32.PACK_AB R34, R35, R34 ;  /* 0x000000222322723e */ /* 0x000fc600000010ff */
[C---:B------:R-:W-:Y:S01]  /*19e70*/  VIADD R7, R9.reuse, UR7 ;  /* 0x0000000709077c36 */ /* 0x040fe20008000000 */
[----:B-1----:R-:W-:-:S04]  /*19e80*/  LEA R4, P6, R9, R84, 0x1 ;  /* 0x0000005409047211 */ /* 0x002fc800078c08ff */
[----:B------:R-:W-:Y:S01]  /*19e90*/  LEA.HI.X.SX32 R5, R9, R0, 0x1, P6 ;  /* 0x0000000009057211 */ /* 0x000fe200030f0eff */
[C---:B------:R-:W-:Y:S01]  /*19ea0*/  VIADD R9, R7.reuse, UR7 ;  /* 0x0000000707097c36 */ /* 0x040fe20008000000 */
[C---:B0-----:R-:W-:Y:S02]  /*19eb0*/  LEA R2, P6, R7.reuse, R84, 0x1 ;  /* 0x0000005407027211 */ /* 0x041fe400078c08ff */
[----:B------:R-:W-:Y:S01]  /*19ec0*/  ISETP.LT.AND P5, PT, R16, UR15, !P0 ;  /* 0x0000000f10007c0c */ /* 0x000fe2000c7a1270 */
[----:B------:R0:W-:Y:S01]  /*19ed0*/  @P2 STG.E.U16 desc[UR20][R4.64], R34 ;  /* 0x0000002204002986 */ /* 0x0001e2000c101514 */
[----:B------:R-:W-:Y:S02]  /*19ee0*/  LEA.HI.X.SX32 R3, R7, R0, 0x1, P6 ;  /* 0x0000000007037211 */ /* 0x000fe400030f0eff */
[----:B------:R-:W-:Y:S01]  /*19ef0*/  F2FP.BF16.F32.PACK_AB R36, R37, R36 ;  /* 0x000000242524723e */ /* 0x000fe200000010ff */
[----:B------:R-:W4:Y:S01]  /*19f00*/  LDL.LU R16, [R1+0x7a4] ;  /* 0x0007a40001107983 */ /* 0x000f220000300800 */
[----:B0-----:R-:W-:-:S02]  /*19f10*/  PRMT R5, R34, 0x7632, R5 ;  /* 0x0000763222057816 */ /* 0x001fc40000000005 */
[----:B------:R-:W-:-:S03]  /*19f20*/  LEA R4, P6, R9, R84, 0x1 ;  /* 0x0000005409047211 */ /* 0x000fc600078c08ff */
[----:B------:R0:W-:Y:S01]  /*19f30*/  @P1 STG.E.U16 desc[UR20][R2.64], R5 ;  /* 0x0000000502001986 */ /* 0x0001e2000c101514 */
[C---:B------:R-:W-:Y:S01]  /*19f40*/  VIADD R7, R9.reuse, UR7 ;  /* 0x0000000709077c36 */ /* 0x040fe20008000000 */
[----:B0-----:R-:W-:-:S05]  /*19f50*/  LEA.HI.X.SX32 R5, R9, R0, 0x1, P6 ;  /* 0x0000000009057211 */ /* 0x001fca00030f0eff */
[----:B------:R0:W-:Y:S01]  /*19f60*/  @P5 STG.E.U16 desc[UR20][R4.64], R36 ;  /* 0x0000002404005986 */ /* 0x0001e2000c101514 */
[----:B------:R-:W-:Y:S02]  /*19f70*/  LEA R6, P6, R7, R84, 0x1 ;  /* 0x0000005407067211 */ /* 0x000fe400078c08ff */
[----:B------:R-:W-:Y:S02]  /*19f80*/  PRMT R3, R36, 0x7632, R3 ;  /* 0x0000763224037816 */ /* 0x000fe40000000003 */
[----:B------:R-:W-:Y:S02]  /*19f90*/  F2FP.BF16.F32.PACK_AB R38, R39, R38 ;  /* 0x000000262726723e */ /* 0x000fe400000010ff */
[----:B--2---:R-:W-:Y:S02]  /*19fa0*/  ISETP.LT.AND P2, PT, R15, UR15, !P0 ;  /* 0x0000000f0f007c0c */ /* 0x004fe4000c741270 */
[----:B------:R-:W2:Y:S01]  /*19fb0*/  LDL.LU R15, [R1+0x790] ;  /* 0x00079000010f7983 */ /* 0x000ea20000300800 */
[----:B---3--:R-:W-:Y:S01]  /*19fc0*/  ISETP.LT.AND P1, PT, R11, UR15, !P0 ;  /* 0x0000000f0b007c0c */ /* 0x008fe2000c721270 */
[----:B------:R-:W-:Y:S01]  /*19fd0*/  VIADD R11, R7, UR7 ;  /* 0x00000007070b7c36 */ /* 0x000fe20008000000 */
[----:B-----5:R-:W-:-:S02]  /*19fe0*/  ISETP.LT.AND P5, PT, R13, UR15, !P0 ;  /* 0x0000000f0d007c0c */ /* 0x020fc4000c7a1270 */
[----:B------:R-:W3:Y:S01]  /*19ff0*/  LDL.LU R13, [R1+0x78c] ;  /* 0x00078c00010d7983 */ /* 0x000ee20000300800 */
[----:B------:R-:W-:Y:S02]  /*1a000*/  LEA.HI.X.SX32 R7, R7, R0, 0x1, P6 ;  /* 0x0000000007077211 */ /* 0x000fe400030f0eff */
[----:B------:R-:W-:-:S04]  /*1a010*/  LEA R8, P6, R11, R84, 0x1 ;  /* 0x000000540b087211 */ /* 0x000fc800078c08ff */
[----:B------:R-:W-:Y:S01]  /*1a020*/  LEA.HI.X.SX32 R9, R11, R0, 0x1, P6 ;  /* 0x000000000b097211 */ /* 0x000fe200030f0eff */
[----:B------:R1:W-:Y:S04]  /*1a030*/  @P4 STG.E.U16 desc[UR20][R6.64], R3 ;  /* 0x0000000306004986 */ /* 0x0003e8000c101514 */
[----:B------:R5:W-:Y:S01]  /*1a040*/  @P3 STG.E.U16 desc[UR20][R8.64], R38 ;  /* 0x0000002608003986 */ /* 0x000be2000c101514 */
[----:B----4-:R-:W-:-:S03]  /*1a050*/  ISETP.LT.AND P3, PT, R14, UR15, !P0 ;  /* 0x0000000f0e007c0c */ /* 0x010fc6000c761270 */
[----:B------:R-:W4:Y:S01]  /*1a060*/  LDL.LU R14, [R1+0x780] ;  /* 0x00078000010e7983 */ /* 0x000f220000300800 */
[----:B------:R-:W-:-:S04]  /*1a070*/  VIADD R11, R11, UR7 ;  /* 0x000000070b0b7c36 */ /* 0x000fc80008000000 */
[C---:B0-----:R-:W-:Y:S01]  /*1a080*/  VIADD R5, R11.reuse, UR7 ;  /* 0x000000070b057c36 */ /* 0x041fe20008000000 */
[----:B------:R-:W-:-:S04]  /*1a090*/  LEA R2, P6, R11, R84, 0x1 ;  /* 0x000000540b027211 */ /* 0x000fc800078c08ff */
[----:B-1----:R-:W-:Y:S01]  /*1a0a0*/  LEA.HI.X.SX32 R3, R11, R0, 0x1, P6 ;  /* 0x000000000b037211 */ /* 0x002fe200030f0eff */
[C---:B------:R-:W-:Y:S01]  /*1a0b0*/  VIADD R7, R5.reuse, UR7 ;  /* 0x0000000705077c36 */ /* 0x040fe20008000000 */
[----:B------:R-:W-:Y:S02]  /*1a0c0*/  LEA R4, P6, R5, R84, 0x1 ;  /* 0x0000005405047211 */ /* 0x000fe400078c08ff */
[----:B------:R-:W-:Y:S02]  /*1a0d0*/  PRMT R10, R38, 0x7632, R10 ;  /* 0x00007632260a7816 */ /* 0x000fe4000000000a */
[----:B------:R-:W-:Y:S02]  /*1a0e0*/  F2FP.BF16.F32.PACK_AB R40, R41, R40 ;  /* 0x000000282928723e */ /* 0x000fe400000010ff */
[----:B------:R-:W-:Y:S02]  /*1a0f0*/  LEA.HI.X.SX32 R5, R5, R0, 0x1, P6 ;  /* 0x0000000005057211 */ /* 0x000fe400030f0eff */
[C---:B------:R-:W-:Y:S01]  /*1a100*/  LEA R6, P6, R7.reuse, R84, 0x1 ;  /* 0x0000005407067211 */ /* 0x040fe200078c08ff */
[----:B------:R-:W-:Y:S01]  /*1a110*/  @P2 STG.E.U16 desc[UR20][R2.64], R10 ;  /* 0x0000000a02002986 */ /* 0x000fe2000c101514 */
[----:B-----5:R-:W-:-:S02]  /*1a120*/  VIADD R9, R7, UR7 ;  /* 0x0000000707097c36 */ /* 0x020fc40008000000 */
[----:B------:R-:W-:Y:S01]  /*1a130*/  LEA.HI.X.SX32 R7, R7, R0, 0x1, P6 ;  /* 0x0000000007077211 */ /* 0x000fe200030f0eff */
[----:B------:R0:W-:Y:S01]  /*1a140*/  @P1 STG.E.U16 desc[UR20][R4.64], R40 ;  /* 0x0000002804001986 */ /* 0x0001e2000c101514 */
[----:B------:R-:W-:Y:S02]  /*1a150*/  ISETP.LT.AND P4, PT, R17, UR15, !P0 ;  /* 0x0000000f11007c0c */ /* 0x000fe4000c781270 */
[----:B------:R-:W-:Y:S01]  /*1a160*/  ISETP.LT.AND P2, PT, R16, UR15, !P0 ;  /* 0x0000000f10007c0c */ /* 0x000fe2000c741270 */
[----:B------:R-:W5:Y:S04]  /*1a170*/  LDL.LU R17, [R1+0x76c] ;  /* 0x00076c0001117983 */ /* 0x000f680000300800 */
[----:B------:R-:W5:Y:S01]  /*1a180*/  LDL.LU R16, [R1+0x768] ;  /* 0x0007680001107983 */ /* 0x000f620000300800 */
[----:B0-----:R-:W-:-:S05]  /*1a190*/  PRMT R5, R40, 0x7632, R5 ;  /* 0x0000763228057816 */ /* 0x001fca0000000005 */
[----:B------:R0:W-:Y:S01]  /*1a1a0*/  @P5 STG.E.U16 desc[UR20][R6.64], R5 ;  /* 0x0000000506005986 */ /* 0x0001e2000c101514 */
[C---:B------:R-:W-:Y:S01]  /*1a1b0*/  LEA R8, P6, R9.reuse, R84, 0x1 ;  /* 0x0000005409087211 */ /* 0x040fe200078c08ff */
[----:B------:R-:W-:Y:S01]  /*1a1c0*/  VIADD R3, R9, UR7 ;  /* 0x0000000709037c36 */ /* 0x000fe20008000000 */
[----:B------:R-:W-:Y:S02]  /*1a1d0*/  F2FP.BF16.F32.PACK_AB R42, R43, R42 ;  /* 0x0000002a2b2a723e */ /* 0x000fe400000010ff */
[----:B------:R-:W-:-:S05]  /*1a1e0*/  LEA.HI.X.SX32 R9, R9, R0, 0x1, P6 ;  /* 0x0000000009097211 */ /* 0x000fca00030f0eff */
[----:B------:R1:W-:Y:S01]  /*1a1f0*/  @P4 STG.E.U16 desc[UR20][R8.64], R42 ;  /* 0x0000002a08004986 */ /* 0x0003e2000c101514 */
[----:B--2---:R-:W-:-:S03]  /*1a200*/  ISETP.LT.AND P1, PT, R15, UR15, !P0 ;  /* 0x0000000f0f007c0c */ /* 0x004fc6000c721270 */
[----:B------:R-:W2:Y:S01]  /*1a210*/  LDL.LU R15, [R1+0x75c] ;  /* 0x00075c00010f7983 */ /* 0x000ea20000300800 */
[----:B---3--:R-:W-:-:S03]  /*1a220*/  ISETP.LT.AND P5, PT, R13, UR15, !P0 ;  /* 0x0000000f0d007c0c */ /* 0x008fc6000c7a1270 */
[----:B------:R-:W3:Y:S01]  /*1a230*/  LDL.LU R13, [R1+0x748] ;  /* 0x00074800010d7983 */ /* 0x000ee20000300800 */
[----:B----4-:R-:W-:-:S03]  /*1a240*/  ISETP.LT.AND P4, PT, R14, UR15, !P0 ;  /* 0x0000000f0e007c0c */ /* 0x010fc6000c781270 */
[----:B------:R-:W4:Y:S01]  /*1a250*/  LDL.LU R14, [R1+0x744] ;  /* 0x00074400010e7983 */ /* 0x000f220000300800 */
[C---:B------:R-:W-:Y:S01]  /*1a260*/  VIADD R11, R3.reuse, UR7 ;  /* 0x00000007030b7c36 */ /* 0x040fe20008000000 */
[----:B------:R-:W-:-:S04]  /*1a270*/  LEA R2, P6, R3, R84, 0x1 ;  /* 0x0000005403027211 */ /* 0x000fc800078c08ff */
[----:B------:R-:W-:Y:S02]  /*1a280*/  LEA.HI.X.SX32 R3, R3, R0, 0x1, P6 ;  /* 0x0000000003037211 */ /* 0x000fe400030f0eff */
[----:B------:R-:W-:-:S04]  /*1a290*/  LEA R4, P6, R11, R84, 0x1 ;  /* 0x000000540b047211 */ /* 0x000fc800078c08ff */
[C---:B0-----:R-:W-:Y:S01]  /*1a2a0*/  LEA.HI.X.SX32 R5, R11.reuse, R0, 0x1, P6 ;  /* 0x000000000b057211 */ /* 0x041fe200030f0eff */
[----:B------:R-:W-:Y:S01]  /*1a2b0*/  VIADD R11, R11, UR7 ;  /* 0x000000070b0b7c36 */ /* 0x000fe20008000000 */
[----:B------:R-:W-:-:S03]  /*1a2c0*/  PRMT R7, R42, 0x7632, R7 ;  /* 0x000076322a077816 */ /* 0x000fc60000000007 */
[C---:B-1----:R-:W-:Y:S01]  /*1a2d0*/  VIADD R9, R11.reuse, UR7 ;  /* 0x000000070b097c36 */ /* 0x042fe20008000000 */
[----:B------:R-:W-:Y:S01]  /*1a2e0*/  LEA R6, P6, R11, R84, 0x1 ;  /* 0x000000540b067211 */ /* 0x000fe200078c08ff */
[----:B------:R0:W-:Y:S01]  /*1a2f0*/  @P3 STG.E.U16 desc[UR20][R2.64], R7 ;  /* 0x0000000702003986 */ /* 0x0001e2000c101514 */
[----:B------:R-:W-:Y:S02]  /*1a300*/  F2FP.BF16.F32.PACK_AB R44, R45, R44 ;  /* 0x0000002c2d2c723e */ /* 0x000fe400000010ff */
[----:B------:R-:W-:Y:S02]  /*1a310*/  F2FP.BF16.F32.PACK_AB R46, R47, R46 ;  /* 0x0000002e2f2e723e */ /* 0x000fe400000010ff */
[----:B------:R-:W-:Y:S02]  /*1a320*/  PRMT R10, R44, 0x7632, R10 ;  /* 0x000076322c0a7816 */ /* 0x000fe4000000000a */
[----:B0-----:R-:W-:Y:S02]  /*1a330*/  LEA.HI.X.SX32 R7, R11, R0, 0x1, P6 ;  /* 0x000000000b077211 */ /* 0x001fe400030f0eff */
[C---:B------:R-:W-:Y:S01]  /*1a340*/  LEA R8, P6, R9.reuse, R84, 0x1 ;  /* 0x0000005409087211 */ /* 0x040fe200078c08ff */
[----:B------:R-:W-:Y:S01]  /*1a350*/  VIADD R3, R9, UR7 ;  /* 0x0000000709037c36 */ /* 0x000fe20008000000 */
[----:B-----5:R-:W-:-:S02]  /*1a360*/  ISETP.LT.AND P3, PT, R17, UR15, !P0 ;  /* 0x0000000f11007c0c */ /* 0x020fc4000c761270 */
[----:B------:R-:W-:Y:S01]  /*1a370*/  LEA.HI.X.SX32 R9, R9, R0, 0x1, P6 ;  /* 0x0000000009097211 */ /* 0x000fe200030f0eff */
[----:B------:R0:W-:Y:S01]  /*1a380*/  @P2 STG.E.U16 desc[UR20][R4.64], R44 ;  /* 0x0000002c04002986 */ /* 0x0001e2000c101514 */
[----:B------:R-:W-:-:S03]  /*1a390*/  ISETP.LT.AND P2, PT, R16, UR15, !P0 ;  /* 0x0000000f10007c0c */ /* 0x000fc6000c741270 */
[----:B------:R-:W5:Y:S04]  /*1a3a0*/  LDL.LU R17, [R1+0x72c] ;  /* 0x00072c0001117983 */ /* 0x000f680000300800 */
[----:B------:R-:W-:Y:S04]  /*1a3b0*/  @P1 STG.E.U16 desc[UR20][R6.64], R10 ;  /* 0x0000000a06001986 */ /* 0x000fe8000c101514 */
[----:B------:R-:W5:Y:S04]  /*1a3c0*/  LDL.LU R16, [R1+0x724] ;  /* 0x0007240001107983 */ /* 0x000f680000300800 */
[----:B------:R1:W-:Y:S01]  /*1a3d0*/  @P5 STG.E.U16 desc[UR20][R8.64], R46 ;  /* 0x0000002e08005986 */ /* 0x0003e2000c101514 */
[C---:B------:R-:W-:Y:S01]  /*1a3e0*/  LEA R2, P6, R3.reuse, R84, 0x1 ;  /* 0x0000005403027211 */ /* 0x040fe200078c08ff */
[----:B0-----:R-:W-:-:S03]  /*1a3f0*/  VIADD R5, R3, UR7 ;  /* 0x0000000703057c36 */ /* 0x001fc60008000000 */
[----:B------:R-:W-:Y:S02]  /*1a400*/  LEA.HI.X.SX32 R3, R3, R0, 0x1, P6 ;  /* 0x0000000003037211 */ /* 0x000fe400030f0eff */
[----:B-1----:R-:W-:-:S05]  /*1a410*/  PRMT R9, R46, 0x7632, R9 ;  /* 0x000076322e097816 */ /* 0x002fca0000000009 */
[----:B------:R0:W-:Y:S01]  /*1a420*/  @P4 STG.E.U16 desc[UR20][R2.64], R9 ;  /* 0x0000000902004986 */ /* 0x0001e2000c101514 */
[----:B--2---:R-:W-:-:S03]  /*1a430*/  ISETP.LT.AND P1, PT, R15, UR15, !P0 ;  /* 0x0000000f0f007c0c */ /* 0x004fc6000c721270 */
[----:B------:R-:W2:Y:S01]  /*1a440*/  LDL.LU R15, [R1+0x720] ;  /* 0x00072000010f7983 */ /* 0x000ea20000300800 */
[----:B---3--:R-:W-:-:S03]  /*1a450*/  ISETP.LT.AND P5, PT, R13, UR15, !P0 ;  /* 0x0000000f0d007c0c */ /* 0x008fc6000c7a1270 */
[----:B------:R-:W3:Y:S01]  /*1a460*/  LDL.LU R13, [R1+0x718] ;  /* 0x00071800010d7983 */ /* 0x000ee20000300800 */
[----:B----4-:R-:W-:-:S03]  /*1a470*/  ISETP.LT.AND P4, PT, R14, UR15, !P0 ;  /* 0x0000000f0e007c0c */ /* 0x010fc6000c781270 */
[----:B------:R-:W4:Y:S01]  /*1a480*/  LDL.LU R14, [R1+0x714] ;  /* 0x00071400010e7983 */ /* 0x000f220000300800 */
[C---:B------:R-:W-:Y:S01]  /*1a490*/  LEA R4, P6, R5.reuse, R84, 0x1 ;  /* 0x0000005405047211 */ /* 0x040fe200078c08ff */
[----:B------:R-:W-:-:S03]  /*1a4a0*/  VIADD R7, R5, UR7 ;  /* 0x0000000705077c36 */ /* 0x000fc60008000000 */
[----:B------:R-:W-:Y:S01]  /*1a4b0*/  LEA.HI.X.SX32 R5, R5, R0, 0x1, P6 ;  /* 0x0000000005057211 */ /* 0x000fe200030f0eff */
[C---:B------:R-:W-:Y:S01]  /*1a4c0*/  VIADD R11, R7.reuse, UR7 ;  /* 0x00000007070b7c36 */ /* 0x040fe20008000000 */
[----:B------:R-:W-:-:S04]  /*1a4d0*/  LEA R6, P6, R7, R84, 0x1 ;  /* 0x0000005407067211 */ /* 0x000fc800078c08ff */
[----:B------:R-:W-:Y:S02]  /*1a4e0*/  LEA.HI.X.SX32 R7, R7, R0, 0x1, P6 ;  /* 0x0000000007077211 */ /* 0x000fe400030f0eff */
[----:B------:R-:W-:Y:S02]  /*1a4f0*/  LEA R8, P6, R11, R84, 0x1 ;  /* 0x000000540b087211 */ /* 0x000fe400078c08ff */
[----:B------:R-:W-:Y:S02]  /*1a500*/  F2FP.BF16.F32.PACK_AB R48, R49, R48 ;  /* 0x000000303130723e */ /* 0x000fe400000010ff */
[C---:B0-----:R-:W-:Y:S01]  /*1a510*/  LEA.HI.X.SX32 R9, R11.reuse, R0, 0x1, P6 ;  /* 0x000000000b097211 */ /* 0x041fe200030f0eff */
[----:B------:R-:W-:Y:S01]  /*1a520*/  VIADD R11, R11, UR7 ;  /* 0x000000070b0b7c36 */ /* 0x000fe20008000000 */
[----:B------:R-:W-:Y:S02]  /*1a530*/  PRMT R3, R48, 0x7632, R3 ;  /* 0x0000763230037816 */ /* 0x000fe40000000003 */
[----:B------:R-:W-:-:S02]  /*1a540*/  F2FP.BF16.F32.PACK_AB R50, R51, R50 ;  /* 0x000000323332723e */ /* 0x000fc400000010ff */
[----:B------:R-:W-:Y:S01]  /*1a550*/  LEA R2, P6, R11, R84, 0x1 ;  /* 0x000000540b027211 */ /* 0x000fe200078c08ff */
[----:B------:R-:W-:Y:S01]  /*1a560*/  @P3 STG.E.U16 desc[UR20][R4.64], R48 ;  /* 0x0000003004003986 */ /* 0x000fe2000c101514 */
[----:B------:R-:W-:-:S03]  /*1a570*/  PRMT R10, R50, 0x7632, R10 ;  /* 0x00007632320a7816 */ /* 0x000fc6000000000a */
[----:B------:R0:W-:Y:S04]  /*1a580*/  @P2 STG.E.U16 desc[UR20][R6.64], R3 ;  /* 0x0000000306002986 */ /* 0x0001e8000c101514 */
[----:B------:R1:W-:Y:S01]  /*1a590*/  @P1 STG.E.U16 desc[UR20][R8.64], R50 ;  /* 0x0000003208001986 */ /* 0x0003e2000c101514 */
[----:B0-----:R-:W-:Y:S02]  /*1a5a0*/  LEA.HI.X.SX32 R3, R11, R0, 0x1, P6 ;  /* 0x000000000b037211 */ /* 0x001fe400030f0eff */
[----:B-----5:R-:W-:Y:S02]  /*1a5b0*/  ISETP.LT.AND P3, PT, R17, UR15, !P0 ;  /* 0x0000000f11007c0c */ /* 0x020fe4000c761270 */
[----:B------:R-:W5:Y:S01]  /*1a5c0*/  LDL.LU R17, [R1+0x710] ;  /* 0x0007100001117983 */ /* 0x000f620000300800 */
[----:B------:R-:W-:-:S03]  /*1a5d0*/  ISETP.LT.AND P2, PT, R16, UR15, !P0 ;  /* 0x0000000f10007c0c */ /* 0x000fc6000c741270 */
[----:B------:R0:W-:Y:S01]  /*1a5e0*/  @P5 STG.E.U16 desc[UR20][R2.64], R10 ;  /* 0x0000000a02005986 */ /* 0x0001e2000c101514 */
[----:B------:R-:W-:Y:S01]  /*1a5f0*/  VIADD R5, R11, UR7 ;  /* 0x000000070b057c36 */ /* 0x000fe20008000000 */
[----:B------:R-:W-:-:S04]  /*1a600*/  F2FP.BF16.F32.PACK_AB R52, R53, R52 ;  /* 0x000000343534723e */ /* 0x000fc800000010ff */
[C---:B------:R-:W-:Y:S01]  /*1a610*/  LEA R4, P6, R5.reuse, R84, 0x1 ;  /* 0x0000005405047211 */ /* 0x040fe200078c08ff */
[----:B------:R-:W-:-:S03]  /*1a620*/  VIADD R7, R5, UR7 ;  /* 0x0000000705077c36 */ /* 0x000fc60008000000 */
[----:B------:R-:W-:-:S05]  /*1a630*/  LEA.HI.X.SX32 R5, R5, R0, 0x1, P6 ;  /* 0x0000000005057211 */ /* 0x000fca00030f0eff */
[----:B------:R0:W-:Y:S01]  /*1a640*/  @P4 STG.E.U16 desc[UR20][R4.64], R52 ;  /* 0x0000003404004986 */ /* 0x0001e2000c101514 */
[----:B--2---:R-:W-:-:S03]  /*1a650*/  ISETP.LT.AND P1, PT, R15, UR15, !P0 ;  /* 0x0000000f0f007c0c */ /* 0x004fc6000c721270 */
[----:B------:R-:W2:Y:S04]  /*1a660*/  LDL.LU R15, [R1+0x704] ;  /* 0x00070400010f7983 */ /* 0x000ea80000300800 */
[----:B------:R-:W2:Y:S01]  /*1a670*/  LDL.LU R16, [R1+0x700] ;  /* 0x0007000001107983 */ /* 0x000ea20000300800 */
[----:B---3--:R-:W-:-:S03]  /*1a680*/  ISETP.LT.AND P5, PT, R13, UR15, !P0 ;  /* 0x0000000f0d007c0c */ /* 0x008fc6000c7a1270 */
[----:B------:R-:W3:Y:S01]  /*1a690*/  LDL.LU R13, [R1+0x6fc] ;  /* 0x0006fc00010d7983 */ /* 0x000ee20000300800 */
[----:B----4-:R-:W-:-:S03]  /*1a6a0*/  ISETP.LT.AND P4, PT, R14, UR15, !P0 ;  /* 0x0000000f0e007c0c */ /* 0x010fc6000c781270 */
[----:B------:R-:W4:Y:S01]  /*1a6b0*/  LDL.LU R14, [R1+0x6f8] ;  /* 0x0006f800010e7983 */ /* 0x000f220000300800 */
[C---:B------:R-:W-:Y:S01]  /*1a6c0*/  LEA R6, P6, R7.reuse, R84, 0x1 ;  /* 0x0000005407067211 */ /* 0x040fe200078c08ff */
[----:B-1----:R-:W-:-:S03]  /*1a6d0*/  VIADD R9, R7, UR7 ;  /* 0x0000000707097c36 */ /* 0x002fc60008000000 */
[----:B------:R-:W-:Y:S01]  /*1a6e0*/  LEA.HI.X.SX32 R7, R7, R0, 0x1, P6 ;  /* 0x0000000007077211 */ /* 0x000fe200030f0eff */
[C---:B0-----:R-:W-:Y:S01]  /*1a6f0*/  VIADD R3, R9.reuse, UR7 ;  /* 0x0000000709037c36 */ /* 0x041fe20008000000 */
[----:B------:R-:W-:-:S03]  /*1a700*/  LEA R8, P6, R9, R84, 0x1 ;  /* 0x0000005409087211 */ /* 0x000fc600078c08ff */
[----:B------:R-:W-:Y:S01]  /*1a710*/  VIADD R11, R3, UR7 ;  /* 0x00000007030b7c36 */ /* 0x000fe20008000000 */
[----:B------:R-:W-:Y:S02]  /*1a720*/  LEA.HI.X.SX32 R9, R9, R0, 0x1, P6 ;  /* 0x0000000009097211 */ /* 0x000fe400030f0eff */
[----:B------:R-:W-:Y:S02]  /*1a730*/  LEA R2, P6, R3, R84, 0x1 ;  /* 0x0000005403027211 */ /* 0x000fe400078c08ff */
[----:B------:R-:W-:Y:S02]  /*1a740*/  PRMT R5, R52, 0x7632, R5 ;  /* 0x0000763234057816 */ /* 0x000fe40000000005 */
[----:B------:R-:W-:Y:S02]  /*1a750*/  F2FP.BF16.F32.PACK_AB R54, R55, R54 ;  /* 0x000000363736723e */ /* 0x000fe400000010ff */
[----:B------:R-:W-:Y:S02]  /*1a760*/  LEA.HI.X.SX32 R3, R3, R0, 0x1, P6 ;  /* 0x0000000003037211 */ /* 0x000fe400030f0eff */
[----:B------:R-:W-:Y:S01]  /*1a770*/  LEA R4, P6, R11, R84, 0x1 ;  /* 0x000000540b047211 */ /* 0x000fe200078c08ff */
[----:B------:R0:W-:Y:S04]  /*1a780*/  @P3 STG.E.U16 desc[UR20][R6.64], R5 ;  /* 0x0000000506003986 */ /* 0x0001e8000c101514 */
[----:B------:R1:W-:Y:S01]  /*1a790*/  @P2 STG.E.U16 desc[UR20][R8.64], R54 ;  /* 0x0000003608002986 */ /* 0x0003e2000c101514 */
[----:B------:R-:W-:-:S02]  /*1a7a0*/  F2FP.BF16.F32.PACK_AB R56, R57, R56 ;  /* 0x000000383938723e */ /* 0x000fc400000010ff */
[----:B0-----:R-:W-:Y:S02]  /*1a7b0*/  LEA.HI.X.SX32 R5, R11, R0, 0x1, P6 ;  /* 0x000000000b057211 */ /* 0x001fe400030f0eff */
[----:B------:R-:W-:Y:S02]  /*1a7c0*/  PRMT R7, R54, 0x7632, R7 ;  /* 0x0000763236077816 */ /* 0x000fe40000000007 */
[----:B-----5:R-:W-:Y:S02]  /*1a7d0*/  ISETP.LT.AND P3, PT, R17, UR15, !P0 ;  /* 0x0000000f11007c0c */ /* 0x020fe4000c761270 */
[----:B------:R-:W5:Y:S01]  /*1a7e0*/  LDL.LU R17, [R1+0x6f4] ;  /* 0x0006f40001117983 */ /* 0x000f620000300800 */
[----:B------:R-:W-:-:S03]  /*1a7f0*/  VIADD R11, R11, UR7 ;  /* 0x000000070b0b7c36 */ /* 0x000fc60008000000 */
[----:B------:R0:W-:Y:S01]  /*1a800*/  @P1 STG.E.U16 desc[UR20][R2.64], R7 ;  /* 0x0000000702001986 */ /* 0x0001e2000c101514 */
[----:B-1----:R-:W-:-:S03]  /*1a810*/  VIADD R9, R11, UR7 ;  /* 0x000000070b097c36 */ /* 0x002fc60008000000 */
[----:B------:R1:W-:Y:S01]  /*1a820*/  @P5 STG.E.U16 desc[UR20][R4.64], R56 ;  /* 0x0000003804005986 */ /* 0x0003e2000c101514 */
[----:B------:R-:W-:-:S04]  /*1a830*/  LEA R6, P5, R11, R84, 0x1 ;  /* 0x000000540b067211 */ /* 0x000fc800078a08ff */
[----:B0-----:R-:W-:Y:S02]  /*1a840*/  LEA.HI.X.SX32 R7, R11, R0, 0x1, P5 ;  /* 0x000000000b077211 */ /* 0x001fe400028f0eff */
[C---:B------:R-:W-:Y:S01]  /*1a850*/  LEA R8, P5, R9.reuse, R84, 0x1 ;  /* 0x0000005409087211 */ /* 0x040fe200078a08ff */
[----:B------:R-:W-:-:S03]  /*1a860*/  VIADD R3, R9, UR7 ;  /* 0x0000000709037c36 */ /* 0x000fc60008000000 */
[----:B------:R-:W-:Y:S02]  /*1a870*/  LEA.HI.X.SX32 R9, R9, R0, 0x1, P5 ;  /* 0x0000000009097211 */ /* 0x000fe400028f0eff */
[----:B--2---:R-:W-:Y:S02]  /*1a880*/  ISETP.LT.AND P2, PT, R15, UR15, !P0 ;  /* 0x0000000f0f007c0c */ /* 0x004fe4000c741270 */
[----:B------:R-:W2:Y:S01]  /*1a890*/  LDL.LU R15, [R1+0x6f0] ;  /* 0x0006f000010f7983 */ /* 0x000ea20000300800 */
[----:B---3--:R-:W-:-:S03]  /*1a8a0*/  ISETP.LT.AND P6, PT, R13, UR15, !P0 ;  /* 0x0000000f0d007c0c */ /* 0x008fc6000c7c1270 */
[----:B------:R-:W3:Y:S01]  /*1a8b0*/  LDL.LU R13, [R1+0x6ec] ;  /* 0x0006ec00010d7983 */ /* 0x000ee20000300800 */
[----:B------:R-:W-:-:S03]  /*1a8c0*/  ISETP.LT.AND P1, PT, R16, UR15, !P0 ;  /* 0x0000000f10007c0c */ /* 0x000fc6000c721270 */
[----:B------:R-:W3:Y:S01]  /*1a8d0*/  LDL.LU R16, [R1+0x6e8] ;  /* 0x0006e80001107983 */ /* 0x000ee20000300800 */
[----:B----4-:R-:W-:-:S03]  /*1a8e0*/  ISETP.LT.AND P5, PT, R14, UR15, !P0 ;  /* 0x0000000f0e007c0c */ /* 0x010fc6000c7a1270 */
[----:B------:R-:W4:Y:S01]  /*1a8f0*/  LDL.LU R14, [R1+0x6e4] ;  /* 0x0006e400010e7983 */ /* 0x000f220000300800 */
[----:B------:R-:W-:Y:S01]  /*1a900*/  PRMT R10, R56, 0x7632, R10 ;  /* 0x00007632380a7816 */ /* 0x000fe2000000000a */
[----:B-1----:R-:W-:Y:S01]  /*1a910*/  VIADD R5, R3, UR7 ;  /* 0x0000000703057c36 */ /* 0x002fe20008000000 */
[----:B------:R-:W-:-:S03]  /*1a920*/  F2FP.BF16.F32.PACK_AB R58, R59, R58 ;  /* 0x0000003a3b3a723e */ /* 0x000fc600000010ff */
[----:B------:R0:W-:Y:S01]  /*1a930*/  @P4 STG.E.U16 desc[UR20][R6.64], R10 ;  /* 0x0000000a06004986 */ /* 0x0001e2000c101514 */
[C---:B------:R-:W-:Y:S02]  /*1a940*/  LEA R2, P4, R3.reuse, R84, 0x1 ;  /* 0x0000005403027211 */ /* 0x040fe400078808ff */
[----:B------:R-:W-:Y:S02]  /*1a950*/  PRMT R12, R58, 0x7632, R12 ;  /* 0x000076323a0c7816 */ /* 0x000fe4000000000c */
[----:B------:R-:W-:Y:S01]  /*1a960*/  LEA.HI.X.SX32 R3, R3, R0, 0x1, P4 ;  /* 0x0000000003037211 */ /* 0x000fe200020f0eff */
[----:B------:R1:W-:Y:S01]  /*1a970*/  @P3 STG.E.U16 desc[UR20][R8.64], R58 ;  /* 0x0000003a08003986 */ /* 0x0003e2000c101514 */
[C---:B------:R-:W-:Y:S01]  /*1a980*/  LEA R4, P3, R5.reuse, R84, 0x1 ;  /* 0x0000005405047211 */ /* 0x040fe200078608ff */
[----:B0-----:R-:W-:Y:S02]  /*1a990*/  VIADD R7, R5, UR7 ;  /* 0x0000000705077c36 */ /* 0x001fe40008000000 */
[----:B------:R0:W-:Y:S01]  /*1a9a0*/  @P2 STG.E.U16 desc[UR20][R2.64], R12 ;  /* 0x0000000c02002986 */ /* 0x0001e2000c101514 */
[----:B------:R-:W-:Y:S01]  /*1a9b0*/  F2FP.BF16.F32.PACK_AB R60, R61, R60 ;  /* 0x0000003c3d3c723e */ /* 0x000fe200000010ff */
[C---:B-1----:R-:W-:Y:S01]  /*1a9c0*/  VIADD R9, R7.reuse, UR7 ;  /* 0x0000000707097c36 */ /* 0x042fe20008000000 */
[----:B------:R-:W-:-:S02]  /*1a9d0*/  LEA R6, P2, R7, R84, 0x1 ;  /* 0x0000005407067211 */ /* 0x000fc400078408ff */
[-C--:B------:R-:W-:Y:S01]  /*1a9e0*/  LEA.HI.X.SX32 R5, R5, R0.reuse, 0x1, P3 ;  /* 0x0000000005057211 */ /* 0x080fe200018f0eff */
[----:B------:R-:W-:Y:S01]  /*1a9f0*/  VIADD R11, R9, UR7 ;  /* 0x00000007090b7c36 */ /* 0x000fe20008000000 */
[----:B------:R-:W-:Y:S02]  /*1aa00*/  LEA.HI.X.SX32 R7, R7, R0, 0x1, P2 ;  /* 0x0000000007077211 */ /* 0x000fe400010f0eff */
[----:B0-----:R-:W-:Y:S01]  /*1aa10*/  PRMT R3, R60, 0x7632, R3 ;  /* 0x000076323c037816 */ /* 0x001fe20000000003 */
[----:B------:R-:W-:Y:S01]  /*1aa20*/  @P1 STG.E.U16 desc[UR20][R4.64], R60 ;  /* 0x0000003c04001986 */ /* 0x000fe2000c101514 */
[----:B------:R-:W-:-:S03]  /*1aa30*/  LEA R2, P1, R9, R84, 0x1 ;  /* 0x0000005409027211 */ /* 0x000fc600078208ff */
[----:B------:R0:W-:Y:S01]  /*1aa40*/  @P6 STG.E.U16 desc[UR20][R6.64], R3 ;  /* 0x0000000306006986 */ /* 0x0001e2000c101514 */
[----:B------:R-:W-:Y:S02]  /*1aa50*/  LEA R8, P6, R11, R84, 0x1 ;  /* 0x000000540b087211 */ /* 0x000fe400078c08ff */
[----:B-----5:R-:W-:Y:S02]  /*1aa60*/  ISETP.LT.AND P4, PT, R17, UR15, !P0 ;  /* 0x0000000f11007c0c */ /* 0x020fe4000c781270 */
[-C--:B0-----:R-:W-:Y:S02]  /*1aa70*/  LEA.HI.X.SX32 R3, R9, R0.reuse, 0x1, P1 ;  /* 0x0000000009037211 */ /* 0x081fe400008f0eff */
[----:B------:R-:W-:Y:S02]  /*1aa80*/  LEA.HI.X.SX32 R9, R11, R0, 0x1, P6 ;  /* 0x000000000b097211 */ /* 0x000fe400030f0eff */
[----:B------:R-:W-:Y:S02]  /*1aa90*/  F2FP.BF16.F32.PACK_AB R62, R63, R62 ;  /* 0x0000003e3f3e723e */ /* 0x000fe400000010ff */
[----:B------:R-:W-:-:S02]  /*1aaa0*/  F2FP.BF16.F32.PACK_AB R64, R65, R64 ;  /* 0x000000404140723e */ /* 0x000fc400000010ff */
[----:B------:R-:W-:Y:S01]  /*1aab0*/  F2FP.BF16.F32.PACK_AB R66, R67, R66 ;  /* 0x000000424342723e */ /* 0x000fe200000010ff */
[----:B------:R0:W-:Y:S03]  /*1aac0*/  @P5 STG.E.U16 desc[UR20][R2.64], R62 ;  /* 0x0000003e02005986 */ /* 0x0001e6000c101514 */
[----:B------:R-:W-:Y:S02]  /*1aad0*/  PRMT R42, R66, 0x7632, R42 ;  /* 0x00007632422a7816 */ /* 0x000fe4000000002a */
[----:B0-----:R-:W-:Y:S02]  /*1aae0*/  PRMT R3, R64, 0x7632, R3 ;  /* 0x0000763240037816 */ /* 0x001fe40000000003 */
[----:B--2---:R-:W-:Y:S02]  /*1aaf0*/  ISETP.LT.AND P3, PT, R15, UR15, !P0 ;  /* 0x0000000f0f007c0c */ /* 0x004fe4000c761270 */
[----:B---3--:R-:W-:Y:S01]  /*1ab00*/  ISETP.LT.AND P2, PT, R13, UR15, !P0 ;  /* 0x0000000f0d007c0c */ /* 0x008fe2000c741270 */
[----:B------:R-:W-:-:S04]  /*1ab10*/  VIADD R13, R11, UR7 ;  /* 0x000000070b0d7c36 */ /* 0x000fc80008000000 */
[C---:B------:R-:W-:Y:S01]  /*1ab20*/  VIADD R15, R13.reuse, UR7 ;  /* 0x000000070d0f7c36 */ /* 0x040fe20008000000 */
[----:B------:R-:W-:-:S03]  /*1ab30*/  LEA R4, P1, R13, R84, 0x1 ;  /* 0x000000540d047211 */ /* 0x000fc600078208ff */
[C---:B------:R-:W-:Y:S01]  /*1ab40*/  VIADD R17, R15.reuse, UR7 ;  /* 0x000000070f117c36 */ /* 0x040fe20008000000 */
[----:B------:R-:W-:Y:S02]  /*1ab50*/  LEA R10, P6, R15, R84, 0x1 ;  /* 0x000000540f0a7211 */ /* 0x000fe400078c08ff */
[-C--:B------:R-:W-:Y:S01]  /*1ab60*/  LEA.HI.X.SX32 R5, R13, R0.reuse, 0x1, P1 ;  /* 0x000000000d057211 */ /* 0x080fe200008f0eff */
[----:B------:R-:W-:Y:S01]  /*1ab70*/  VIADD R13, R17, UR7 ;  /* 0x00000007110d7c36 */ /* 0x000fe20008000000 */
[----:B------:R-:W-:Y:S02]  /*1ab80*/  LEA.HI.X.SX32 R11, R15, R0, 0x1, P6 ;  /* 0x000000000f0b7211 */ /* 0x000fe400030f0eff */
[C---:B------:R-:W-:Y:S02]  /*1ab90*/  LEA R6, P6, R17.reuse, R84, 0x1 ;  /* 0x0000005411067211 */ /* 0x040fe400078c08ff */
[----:B------:R-:W-:Y:S02]  /*1aba0*/  ISETP.LT.AND P1, PT, R16, UR15, !P0 ;  /* 0x0000000f10007c0c */ /* 0x000fe4000c721270 */
[----:B------:R-:W-:-:S02]  /*1abb0*/  LEA.HI.X.SX32 R7, R17, R0, 0x1, P6 ;  /* 0x0000000011077211 */ /* 0x000fc400030f0eff */
[C---:B------:R-:W-:Y:S02]  /*1abc0*/  LEA R84, P6, R13.reuse, R84, 0x1 ;  /* 0x000000540d547211 */ /* 0x040fe400078c08ff */
[----:B----4-:R-:W-:Y:S02]  /*1abd0*/  ISETP.LT.AND P0, PT, R14, UR15, !P0 ;  /* 0x0000000f0e007c0c */ /* 0x010fe4000c701270 */
[----:B------:R-:W-:Y:S02]  /*1abe0*/  LEA.HI.X.SX32 R85, R13, R0, 0x1, P6 ;  /* 0x000000000d557211 */ /* 0x000fe400030f0eff */
[----:B------:R-:W-:-:S05]  /*1abf0*/  PRMT R0, R62, 0x7632, R0 ;  /* 0x000076323e007816 */ /* 0x000fca0000000000 */
[----:B------:R0:W-:Y:S04]  /*1ac00*/  @P4 STG.E.U16 desc[UR20][R8.64], R0 ;  /* 0x0000000008004986 */ /* 0x0001e8000c101514 */
[----:B------:R0:W-:Y:S04]  /*1ac10*/  @P3 STG.E.U16 desc[UR20][R4.64], R64 ;  /* 0x0000004004003986 */ /* 0x0001e8000c101514 */
[----:B------:R0:W-:Y:S04]  /*1ac20*/  @P2 STG.E.U16 desc[UR20][R10.64], R3 ;  /* 0x000000030a002986 */ /* 0x0001e8000c101514 */
[----:B------:R0:W-:Y:S04]  /*1ac30*/  @P1 STG.E.U16 desc[UR20][R6.64], R66 ;  /* 0x0000004206001986 */ /* 0x0001e8000c101514 */
[----:B------:R0:W-:Y:S01]  /*1ac40*/  @P0 STG.E.U16 desc[UR20][R84.64], R42 ;  /* 0x0000002a54000986 */ /* 0x0001e2000c101514 */
[----:B------:R-:W-:Y:S06]  /*1ac50*/  BAR.SYNC.DEFER_BLOCKING 0x0 ;  /* 0x0000000000007b1d */ /* 0x000fec0000010000 */
[----:B------:R-:W-:Y:S05]  /*1ac60*/  BRA.U UP0, `(.L_x_14) ;  /* 0x0000000100a07547 */ /* 0x000fea000b800000 */
[----:B------:R-:W1:Y:S01]  /*1ac70*/  S2UR UR5, SR_CgaCtaId ;  /* 0x00000000000579c3 */ /* 0x000e620000008800 */
[----:B------:R-:W-:Y:S01]  /*1ac80*/  NOP ;  /* 0x0000000000007918 */ /* 0x000fe20000000000 */
[----:B------:R-:W-:Y:S01]  /*1ac90*/  UMOV UR4, 0x50 ;  /* 0x0000005000047882 */ /* 0x000fe20000000000 */
[----:B0-----:R-:W-:Y:S02]  /*1aca0*/  IMAD.U32 R0, RZ, RZ, UR8 ;  /* 0x00000008ff007e24 */ /* 0x001fe4000f8e00ff */
[----:B------:R-:W-:Y:S02]  /*1acb0*/  IMAD.MOV.U32 R3, RZ, RZ, 0xf ;  /* 0x0000000fff037424 */ /* 0x000fe400078e00ff */
[----:B------:R-:W-:Y:S01]  /*1acc0*/  IMAD.MOV.U32 R7, RZ, RZ, 0x1 ;  /* 0x00000001ff077424 */ /* 0x000fe200078e00ff */
[----:B------:R-:W-:-:S04]  /*1acd0*/  LOP3.LUT R0, R0, 0xffff, RZ, 0xc0, !PT ;  /* 0x0000ffff00007812 */ /* 0x000fc800078ec0ff */
[----:B------:R-:W-:-:S05]  /*1ace0*/  SHF.R.U32.HI R0, RZ, 0x5, R0 ;  /* 0x00000005ff007819 */ /* 0x000fca0000011600 */
[----:B------:R-:W-:Y:S01]  /*1acf0*/  VIADD R2, R0, 0x10 ;  /* 0x0000001000027836 */ /* 0x000fe20000000000 */
[----:B------:R-:W-:Y:S01]  /*1ad00*/  SHF.L.U32 R0, R3, R0, RZ ;  /* 0x0000000003007219 */ /* 0x000fe200000006ff */
[----:B-1----:R-:W-:-:S03]  /*1ad10*/  ULEA UR6, UR5, UR4, 0x18 ;  /* 0x0000000405067291 */ /* 0x002fc6000f8ec0ff */
[----:B------:R-:W-:-:S04]  /*1ad20*/  SHF.L.U32 R3, R7, R2, RZ ;  /* 0x0000000207037219 */ /* 0x000fc800000006ff */
[----:B------:R-:W-:Y:S02]  /*1ad30*/  LOP3.LUT R0, R3, R0, RZ, 0xfc, !PT ;  /* 0x0000000003007212 */ /* 0x000fe400078efcff */
[----:B------:R-:W0:Y:S02]  /*1ad40*/  LDS R5, [UR6] ;  /* 0x00000006ff057984 */ /* 0x000e240008000800 */
[C---:B------:R-:W-:Y:S02]  /*1ad50*/  LOP3.LUT R2, R0.reuse, 0xffff, RZ, 0xc0, !PT ;  /* 0x0000ffff00027812 */ /* 0x040fe400078ec0ff */
[----:B0-----:R-:W-:-:S04]  /*1ad60*/  LOP3.LUT R3, R0, 0xffff, R5, 0x80, !PT ;  /* 0x0000ffff00037812 */ /* 0x001fc800078e8005 */
[----:B------:R-:W-:-:S13]  /*1ad70*/  ISETP.NE.AND P0, PT, R3, R2, PT ;  /* 0x000000020300720c */ /* 0x000fda0003f05270 */
[----:B------:R-:W-:Y:S05]  /*1ad80*/  @P0 BRA `(.L_x_15) ;  /* 0x0000000000500947 */ /* 0x000fea0003800000 */
[----:B------:R-:W-:Y:S02]  /*1ad90*/  SHF.R.U32.HI R5, RZ, 0x10, R5 ;  /* 0x00000010ff057819 */ /* 0x000fe40000011605 */
[----:B------:R-:W-:-:S04]  /*1ada0*/  SHF.R.U32.HI R2, RZ, 0x10, R0 ;  /* 0x00000010ff027819 */ /* 0x000fc80000011600 */
[----:B------:R-:W-:-:S04]  /*1adb0*/  LOP3.LUT R5, R5, R2, RZ, 0xc0, !PT ;  /* 0x0000000205057212 */ /* 0x000fc800078ec0ff */
[----:B------:R-:W-:-:S13]  /*1adc0*/  ISETP.NE.AND P0, PT, R5, R2, PT ;  /* 0x000000020500720c */ /* 0x000fda0003f05270 */
[----:B------:R-:W-:Y:S05]  /*1add0*/  @P0 BRA `(.L_x_16) ;  /* 0x0000000000300947 */ /* 0x000fea0003800000 */
[----:B------:R-:W-:Y:S01]  /*1ade0*/  R2UR UR4, R0 ;  /* 0x00000000000472ca */ /* 0x000fe200000e0000 */
[----:B------:R-:W-:Y:S01]  /*1adf0*/  VOTEU.ANY UR5, UPT, PT ;  /* 0x0000000000057886 */ /* 0x000fe200038e0100 */
[----:B------:R-:W0:Y:S01]  /*1ae00*/  S2R R0, SR_LANEID ;  /* 0x0000000000007919 */ /* 0x000e220000000000 */
[----:B------:R-:W-:-:S10]  /*1ae10*/  UFLO.U32 UR5, UR5 ;  /* 0x00000005000572bd */ /* 0x000fd400080e0000 */
[----:B------:R-:W-:-:S06]  /*1ae20*/  ULOP3.LUT UR4, URZ, UR4, URZ, 0x33, !UPT ;  /* 0x00000004ff047292 */ /* 0x000fcc000f8e33ff */
[----:B------:R-:W-:-:S04]  /*1ae30*/  IMAD.U32 R2, RZ, RZ, UR4 ;  /* 0x00000004ff027e24 */ /* 0x000fc8000f8e00ff */
[----:B------:R-:W1:Y:S02]  /*1ae40*/  REDUX UR7, R2 ;  /* 0x00000000020773c4 */ /* 0x000e640000000000 */
[----:B------:R2:W-:Y:S01]  /*1ae50*/  UTCATOMSWS.AND URZ, UR4 ;  /* 0x0000000400ff79e3 */ /* 0x0005e20008000000 */
[----:B0-----:R-:W-:Y:S01]  /*1ae60*/  ISETP.EQ.U32.AND P0, PT, R0, UR5, PT ;  /* 0x0000000500007c0c */ /* 0x001fe2000bf02070 */
[----:B-1----:R-:W-:-:S12]  /*1ae70*/  IMAD.U32 R0, RZ, RZ, UR7 ;  /* 0x00000007ff007e24 */ /* 0x002fd8000f8e00ff */
[----:B------:R2:W-:Y:S01]  /*1ae80*/  @P0 ATOMS.AND RZ, [UR6], R0 ;  /* 0x00000000ffff098c */ /* 0x0005e2000a800006 */
[----:B------:R-:W-:Y:S05]  /*1ae90*/  BRA `(.L_x_14) ;  /* 0x0000000000147947 */ /* 0x000fea0003800000 */
.L_x_16:
[----:B------:R-:W-:-:S07]  /*1aea0*/  MOV R2, 0x1aec0 ;  /* 0x0001aec000027802 */ /* 0x000fce0000000f00 */
[----:B------:R-:W-:Y:S05]  /*1aeb0*/  CALL.REL.NOINC `($__internal_0_$__cuda_sm10x_tcgen05_guardrail_trap_col_being_dealloced_not_returned_by_alloc) ;  /* 0x00000000002c7944 */ /* 0x000fea0003c00000 */
[----:B------:R-:W-:Y:S05]  /*1aec0*/  BRA `(.L_x_14) ;  /* 0x0000000000087947 */ /* 0x000fea0003800000 */
.L_x_15:
[----:B------:R-:W-:-:S07]  /*1aed0*/  MOV R2, 0x1aef0 ;  /* 0x0001aef000027802 */ /* 0x000fce0000000f00 */
[----:B------:R-:W-:Y:S05]  /*1aee0*/  CALL.REL.NOINC `($__internal_2_$__cuda_sm10x_tcgen05_guardrail_trap_unallocated_columns_being_dealloced) ;  /* 0x0000000000387944 */ /* 0x000fea0003c00000 */
.L_x_14:
[----:B------:R-:W-:Y:S01]  /*1aef0*/  NOP ;  /* 0x0000000000007918 */ /* 0x000fe20000000000 */
[----:B--2---:R-:W-:Y:S05]  /*1af00*/  EXIT ;  /* 0x000000000000794d */ /* 0x004fea0003800000 */
.L_x_9:
[----:B------:R-:W0:Y:S02]  /*1af10*/  SYNCS.PHASECHK.TRANS64.TRYWAIT P3, [UR6], R5 ;  /* 0x00000005ff0075a7 */ /* 0x000e240008061106 */
[----:B0-----:R-:W-:Y:S05]  /*1af20*/  @!P3 BRA `(.L_x_9) ;  /* 0xfffffffc00f8b947 */ /* 0x001fea000383ffff */
[----:B------:R-:W-:Y:S05]  /*1af30*/  BRA `(.L_x_17) ;  /* 0xffffffa800107947 */ /* 0x000fea000383ffff */
.L_x_13:
[----:B------:R-:W0:Y:S02]  /*1af40*/  SYNCS.PHASECHK.TRANS64.TRYWAIT P1, [UR6], R2 ;  /* 0x00000002ff0075a7 */ /* 0x000e240008021106 */
[----:B0-----:R-:W-:Y:S05]  /*1af50*/  @!P1 BRA `(.L_x_13) ;  /* 0xfffffffc00f89947 */ /* 0x001fea000383ffff */
[----:B------:R-:W-:Y:S05]  /*1af60*/  BRA `(.L_x_12) ;  /* 0xffffffe000447947 */ /* 0x000fea000383ffff */
        .weak           $__internal_0_$__cuda_sm10x_tcgen05_guardrail_trap_col_being_dealloced_not_returned_by_alloc
        .type           $__internal_0_$__cuda_sm10x_tcgen05_guardrail_trap_col_being_dealloced_not_returned_by_alloc,@function
        .size           $__internal_0_$__cuda_sm10x_tcgen05_guardrail_trap_col_being_dealloced_not_returned_by_alloc,($__internal_1_$__cuda_sm10x_tcgen05_guardrail_trap_phase_invalid_during_alloc - $__internal_0_$__cuda_sm10x_tcgen05_guardrail_trap_col_being_dealloced_not_returned_by_alloc)
$__internal_0_$__cuda_sm10x_tcgen05_guardrail_trap_col_being_dealloced_not_returned_by_alloc:
[----:B------:R-:W-:Y:S05]  /*1af70*/  BPT.TRAP 0x1 ;  /* 0x000000040000795c */ /* 0x000fea0000300000 */
[----:B------:R-:W-:-:S04]  /*1af80*/  IMAD.MOV.U32 R3, RZ, RZ, 0x0 ;  /* 0x00000000ff037424 */ /* 0x000fc800078e00ff */
[----:B------:R-:W-:Y:S05]  /*1af90*/  RET.REL.NODEC R2 `(matmul_kernel) ;  /* 0xfffffe5002187950 */ /* 0x000fea0003c3ffff */
        .weak           $__internal_1_$__cuda_sm10x_tcgen05_guardrail_trap_phase_invalid_during_alloc
        .type           $__internal_1_$__cuda_sm10x_tcgen05_guardrail_trap_phase_invalid_during_alloc,@function
        .size           $__internal_1_$__cuda_sm10x_tcgen05_guardrail_trap_phase_invalid_during_alloc,($__internal_2_$__cuda_sm10x_tcgen05_guardrail_trap_unallocated_columns_being_dealloced - $__internal_1_$__cuda_sm10x_tcgen05_guardrail_trap_phase_invalid_during_alloc)
$__internal_1_$__cuda_sm10x_tcgen05_guardrail_trap_phase_invalid_during_alloc:
[----:B------:R-:W-:Y:S05]  /*1afa0*/  BPT.TRAP 0x1 ;  /* 0x000000040000795c */ /* 0x000fea0000300000 */
[----:B------:R-:W-:-:S04]  /*1afb0*/  IMAD.MOV.U32 R3, RZ, RZ, 0x0 ;  /* 0x00000000ff037424 */ /* 0x000fc800078e00ff */
[----:B------:R-:W-:Y:S05]  /*1afc0*/  RET.REL.NODEC R2 `(matmul_kernel) ;  /* 0xfffffe50020c7950 */ /* 0x000fea0003c3ffff */
        .weak           $__internal_2_$__cuda_sm10x_tcgen05_guardrail_trap_unallocated_columns_being_dealloced
        .type           $__internal_2_$__cuda_sm10x_tcgen05_guardrail_trap_unallocated_columns_being_dealloced,@function
        .size           $__internal_2_$__cuda_sm10x_tcgen05_guardrail_trap_unallocated_columns_being_dealloced,(.L_x_21 - $__internal_2_$__cuda_sm10x_tcgen05_guardrail_trap_unallocated_columns_being_dealloced)
$__internal_2_$__cuda_sm10x_tcgen05_guardrail_trap_unallocated_columns_being_dealloced:
[----:B------:R-:W-:Y:S05]  /*1afd0*/  BPT.TRAP 0x1 ;  /* 0x000000040000795c */ /* 0x000fea0000300000 */
[----:B------:R-:W-:-:S04]  /*1afe0*/  IMAD.MOV.U32 R3, RZ, RZ, 0x0 ;  /* 0x00000000ff037424 */ /* 0x000fc800078e00ff */
[----:B------:R-:W-:Y:S05]  /*1aff0*/  RET.REL.NODEC R2 `(matmul_kernel) ;  /* 0xfffffe5002007950 */ /* 0x000fea0003c3ffff */
.L_x_18:
[----:B------:R-:W-:-:S00]  /*1b000*/  BRA `(.L_x_18) ;  /* 0xfffffffc00fc7947 */ /* 0x000fc0000383ffff */
[----:B------:R-:W-:-:S00]  /*1b010*/  NOP ;  /* 0x0000000000007918 */ /* 0x000fc00000000000 */
        /* <DEDUP_REMOVED lines=14> */
.L_x_21:


//--------------------- .nv.shared.matmul_kernel  --------------------------
	.section	.nv.shared.matmul_kernel,"aw",@nobits
	.sectionflags	@""
	.align	16
	.zero		1024


//--------------------- .nv.shared.reserved.0     --------------------------
	.section	.nv.shared.reserved.0,"aw",@nobits
	.align	8
	.weak		__nv_reservedSMEM_offset_0_alias
	.size		__nv_reservedSMEM_offset_0_alias, 0, 64
	.other		__nv_reservedSMEM_offset_0_alias,@"STO_CUDA_RESERVED_SHARED STV_DEFAULT"
__nv_reservedSMEM_offset_0_alias:
	.zero		0
.nv.shared.reserved.0:
	.zero		64
	.weak		__nv_reservedSMEM_allocation_phase
	.type		__nv_reservedSMEM_allocation_phase,@object
	.size		__nv_reservedSMEM_allocation_phase,(.L_0 - __nv_reservedSMEM_allocation_phase)
__nv_reservedSMEM_allocation_phase:
	.zero		1
.L_0:
	.zero		7
	.weak		__nv_reservedSMEM_devtool_atexit_pc
	.type		__nv_reservedSMEM_devtool_atexit_pc,@object
	.size		__nv_reservedSMEM_devtool_atexit_pc,(__nv_reservedSMEM_allocation_mask - __nv_reservedSMEM_devtool_atexit_pc)
__nv_reservedSMEM_devtool_atexit_pc:
	.zero		8
	.weak		__nv_reservedSMEM_allocation_mask
	.type		__nv_reservedSMEM_allocation_mask,@object
	.size		__nv_reservedSMEM_allocation_mask,(.L_2 - __nv_reservedSMEM_allocation_mask)
__nv_reservedSMEM_allocation_mask:
	.zero		4
.L_2:


//--------------------- .nv.constant0.matmul_kernel --------------------------
	.section	.nv.constant0.matmul_kernel,"a",@progbits
	.sectionflags	@""
	.align	4
.nv.constant0.matmul_kernel:
	.zero		976


//--------------------- SYMBOLS --------------------------

	.type		.nv.reservedSmem.offset0,@object
	.size		.nv.reservedSmem.offset0,0x4
	.type		.nv.reservedSmem.cap,@object
	.size		.nv.reservedSmem.cap,0x4
